	.target	sm_90a

	.elftype	@"ET_EXEC"


//--------------------- .note.nv.tkinfo           --------------------------
	.section	.note.nv.tkinfo,"",@"SHT_NOTE"
	.sectionflags	@"SHF_NOTE_NV_TKINFO"
	.tkinfo
        /*0018*/ 	.word	0x00000002
        /*0030*/ 	.string	""
        /*0030*/ 	.string	"ptxas"
        /*0030*/ 	.string	"Cuda compilation tools, release 13.0, V13.0.88"
        /*0030*/ 	.string	"Build cuda_13.0.r13.0/compiler.36424714_0"
        /*0030*/ 	.string	"-arch sm_90a -m 64 "



//--------------------- .note.nv.cuinfo           --------------------------
	.section	.note.nv.cuinfo,"",@"SHT_NOTE"
	.sectionflags	@"SHF_NOTE_NV_CUINFO"
        /*0018*/ 	.short	0x0002
        /*001a*/ 	.short	0x005a
        /*001c*/ 	.short	0x0082
	.zero		2


//--------------------- .nv.info                  --------------------------
	.section	.nv.info,"",@"SHT_CUDA_INFO"
	.align	4


	//----- nvinfo : EIATTR_REGCOUNT
	.align		4
        /*0000*/ 	.byte	0x04, 0x2f
        /*0002*/ 	.short	(.L_15 - .L_14)
	.align		4
.L_14:
        /*0004*/ 	.word	index@(_ZN7cutlass13device_kernelINS_4gemm6kernel13GemmUniversalINS1_17GroupProblemShapeIN4cute5tupleIJiiiEEEEENS1_10collective13CollectiveMmaINS1_39MainloopSm90ArrayTmaGmmaWarpSpecializedILi4ENS6_IJNS5_1CILi1EEESD_SD_EEENS1_55KernelPtrArrayTmaWarpSpecializedCooperativeFP8FastAccumEEENS6_IJNSC_ILi128EEENSC_ILi256EEESH_EEENS_12float_e4m3_tEPNS6_IJlSD_NSC_ILi0EEEEEESK_SN_NS5_8TiledMMAINS5_8MMA_AtomIJNS5_4SM904GMMA31MMA_64x256x32_F32E4M3E4M3_SS_TNILNSR_7ScaleInE1ELST_1EEEEEENS5_6LayoutINS6_IJNSC_ILi2EEESD_SD_EEENS6_IJSD_SL_SL_EEEEENS6_IJNS5_10UnderscoreES11_S11_EEEEENS5_13SM90_TMA_LOADENS5_14ComposedLayoutINS5_7SwizzleILi3ELi4ELi3EEENS5_18smem_ptr_flag_bitsILi8EEENSW_INS6_IJNSC_ILi8EEESH_EEENS6_IJSH_SD_EEEEEEEvNS5_8identityES14_S1E_vS1F_EENS_8epilogue10collective18CollectiveEpilogueINS1H_30Sm90PtrArrayTmaWarpSpecializedILi4ELi2ELi16ELb1ELb0ELi2EEEJSJ_NS6_IJSH_NSC_ILi32EEEEEENS_6half_tEPNS6_IJSD_lSL_EEES1O_S1Q_NS1H_6fusion15FusionCallbacksIS1L_NS1R_17LinearCombinationIS1O_fS1O_fLNS_15FloatRoundStyleE2EEESJ_S1N_JEEES14_NS15_IS17_NS18_ILi16EEENSW_INS6_IJNSC_ILi64EEES1A_EEENS6_IJSD_S1Y_EEEEEEENS5_17SM75_U16x8_LDSM_TENS5_14SM90_TMA_STOREES22_NS5_17SM90_U16x8_STSM_TENS5_9Copy_AtomIJNS5_17SM90_U32x4_STSM_NES1O_EEEvEEEvvEEEEvNT_6ParamsE)
        /*0008*/ 	.word	0x000000a8


	//----- nvinfo : EIATTR_FRAME_SIZE
	.align		4
.L_15:
        /*000c*/ 	.byte	0x04, 0x11
        /*000e*/ 	.short	(.L_17 - .L_16)
	.align		4
.L_16:
        /*0010*/ 	.word	index@($__internal_0_$__cuda_sm20_div_u64)
        /*0014*/ 	.word	0x00000000


	//----- nvinfo : EIATTR_FRAME_SIZE
	.align		4
.L_17:
        /*0018*/ 	.byte	0x04, 0x11
        /*001a*/ 	.short	(.L_19 - .L_18)
	.align		4
.L_18:
        /*001c*/ 	.word	index@(_ZN7cutlass13device_kernelINS_4gemm6kernel13GemmUniversalINS1_17GroupProblemShapeIN4cute5tupleIJiiiEEEEENS1_10collective13CollectiveMmaINS1_39MainloopSm90ArrayTmaGmmaWarpSpecializedILi4ENS6_IJNS5_1CILi1EEESD_SD_EEENS1_55KernelPtrArrayTmaWarpSpecializedCooperativeFP8FastAccumEEENS6_IJNSC_ILi128EEENSC_ILi256EEESH_EEENS_12float_e4m3_tEPNS6_IJlSD_NSC_ILi0EEEEEESK_SN_NS5_8TiledMMAINS5_8MMA_AtomIJNS5_4SM904GMMA31MMA_64x256x32_F32E4M3E4M3_SS_TNILNSR_7ScaleInE1ELST_1EEEEEENS5_6LayoutINS6_IJNSC_ILi2EEESD_SD_EEENS6_IJSD_SL_SL_EEEEENS6_IJNS5_10UnderscoreES11_S11_EEEEENS5_13SM90_TMA_LOADENS5_14ComposedLayoutINS5_7SwizzleILi3ELi4ELi3EEENS5_18smem_ptr_flag_bitsILi8EEENSW_INS6_IJNSC_ILi8EEESH_EEENS6_IJSH_SD_EEEEEEEvNS5_8identityES14_S1E_vS1F_EENS_8epilogue10collective18CollectiveEpilogueINS1H_30Sm90PtrArrayTmaWarpSpecializedILi4ELi2ELi16ELb1ELb0ELi2EEEJSJ_NS6_IJSH_NSC_ILi32EEEEEENS_6half_tEPNS6_IJSD_lSL_EEES1O_S1Q_NS1H_6fusion15FusionCallbacksIS1L_NS1R_17LinearCombinationIS1O_fS1O_fLNS_15FloatRoundStyleE2EEESJ_S1N_JEEES14_NS15_IS17_NS18_ILi16EEENSW_INS6_IJNSC_ILi64EEES1A_EEENS6_IJSD_S1Y_EEEEEEENS5_17SM75_U16x8_LDSM_TENS5_14SM90_TMA_STOREES22_NS5_17SM90_U16x8_STSM_TENS5_9Copy_AtomIJNS5_17SM90_U32x4_STSM_NES1O_EEEvEEEvvEEEEvNT_6ParamsE)
        /*0020*/ 	.word	0x00000000


	//----- nvinfo : EIATTR_MIN_STACK_SIZE
	.align		4
.L_19:
        /*0024*/ 	.byte	0x04, 0x12
        /*0026*/ 	.short	(.L_21 - .L_20)
	.align		4
.L_20:
        /*0028*/ 	.word	index@(_ZN7cutlass13device_kernelINS_4gemm6kernel13GemmUniversalINS1_17GroupProblemShapeIN4cute5tupleIJiiiEEEEENS1_10collective13CollectiveMmaINS1_39MainloopSm90ArrayTmaGmmaWarpSpecializedILi4ENS6_IJNS5_1CILi1EEESD_SD_EEENS1_55KernelPtrArrayTmaWarpSpecializedCooperativeFP8FastAccumEEENS6_IJNSC_ILi128EEENSC_ILi256EEESH_EEENS_12float_e4m3_tEPNS6_IJlSD_NSC_ILi0EEEEEESK_SN_NS5_8TiledMMAINS5_8MMA_AtomIJNS5_4SM904GMMA31MMA_64x256x32_F32E4M3E4M3_SS_TNILNSR_7ScaleInE1ELST_1EEEEEENS5_6LayoutINS6_IJNSC_ILi2EEESD_SD_EEENS6_IJSD_SL_SL_EEEEENS6_IJNS5_10UnderscoreES11_S11_EEEEENS5_13SM90_TMA_LOADENS5_14ComposedLayoutINS5_7SwizzleILi3ELi4ELi3EEENS5_18smem_ptr_flag_bitsILi8EEENSW_INS6_IJNSC_ILi8EEESH_EEENS6_IJSH_SD_EEEEEEEvNS5_8identityES14_S1E_vS1F_EENS_8epilogue10collective18CollectiveEpilogueINS1H_30Sm90PtrArrayTmaWarpSpecializedILi4ELi2ELi16ELb1ELb0ELi2EEEJSJ_NS6_IJSH_NSC_ILi32EEEEEENS_6half_tEPNS6_IJSD_lSL_EEES1O_S1Q_NS1H_6fusion15FusionCallbacksIS1L_NS1R_17LinearCombinationIS1O_fS1O_fLNS_15FloatRoundStyleE2EEESJ_S1N_JEEES14_NS15_IS17_NS18_ILi16EEENSW_INS6_IJNSC_ILi64EEES1A_EEENS6_IJSD_S1Y_EEEEEEENS5_17SM75_U16x8_LDSM_TENS5_14SM90_TMA_STOREES22_NS5_17SM90_U16x8_STSM_TENS5_9Copy_AtomIJNS5_17SM90_U32x4_STSM_NES1O_EEEvEEEvvEEEEvNT_6ParamsE)
        /*002c*/ 	.word	0x00000000
.L_21:


//--------------------- .nv.compat                --------------------------
	.section	.nv.compat,"",@"SHT_CUDA_COMPAT_INFO"
	.align	4
        /*0000*/ 	.byte	0x02, 0x09, 0x01, 0x00, 0x02, 0x02, 0x04, 0x00, 0x02, 0x05, 0x05, 0x00, 0x03, 0x07, 0x01, 0x01
        /*0010*/ 	.byte	0x02, 0x03, 0x03, 0x00, 0x02, 0x06, 0x01, 0x00, 0x04, 0x0b, 0x08, 0x00, 0x00, 0x00, 0x00, 0x00
        /*0020*/ 	.byte	0x00, 0x00, 0x00, 0x00


//--------------------- .nv.info._ZN7cutlass13device_kernelINS_4gemm6kernel13GemmUniversalINS1_17GroupProblemShapeIN4cute5tupleIJiiiEEEEENS1_10collective13CollectiveMmaINS1_39MainloopSm90ArrayTmaGmmaWarpSpecializedILi4ENS6_IJNS5_1CILi1EEESD_SD_EEENS1_55KernelPtrArrayTmaWarpSpecializedCooperativeFP8FastAccumEEENS6_IJNSC_ILi128EEENSC_ILi256EEESH_EEENS_12float_e4m3_tEPNS6_IJlSD_NSC_ILi0EEEEEESK_SN_NS5_8TiledMMAINS5_8MMA_AtomIJNS5_4SM904GMMA31MMA_64x256x32_F32E4M3E4M3_SS_TNILNSR_7ScaleInE1ELST_1EEEEEENS5_6LayoutINS6_IJNSC_ILi2EEESD_SD_EEENS6_IJSD_SL_SL_EEEEENS6_IJNS5_10UnderscoreES11_S11_EEEEENS5_13SM90_TMA_LOADENS5_14ComposedLayoutINS5_7SwizzleILi3ELi4ELi3EEENS5_18smem_ptr_flag_bitsILi8EEENSW_INS6_IJNSC_ILi8EEESH_EEENS6_IJSH_SD_EEEEEEEvNS5_8identityES14_S1E_vS1F_EENS_8epilogue10collective18CollectiveEpilogueINS1H_30Sm90PtrArrayTmaWarpSpecializedILi4ELi2ELi16ELb1ELb0ELi2EEEJSJ_NS6_IJSH_NSC_ILi32EEEEEENS_6half_tEPNS6_IJSD_lSL_EEES1O_S1Q_NS1H_6fusion15FusionCallbacksIS1L_NS1R_17LinearCombinationIS1O_fS1O_fLNS_15FloatRoundStyleE2EEESJ_S1N_JEEES14_NS15_IS17_NS18_ILi16EEENSW_INS6_IJNSC_ILi64EEES1A_EEENS6_IJSD_S1Y_EEEEEEENS5_17SM75_U16x8_LDSM_TENS5_14SM90_TMA_STOREES22_NS5_17SM90_U16x8_STSM_TENS5_9Copy_AtomIJNS5_17SM90_U32x4_STSM_NES1O_EEEvEEEvvEEEEvNT_6ParamsE --------------------------
	.section	.nv.info._ZN7cutlass13device_kernelINS_4gemm6kernel13GemmUniversalINS1_17GroupProblemShapeIN4cute5tupleIJiiiEEEEENS1_10collective13CollectiveMmaINS1_39MainloopSm90ArrayTmaGmmaWarpSpecializedILi4ENS6_IJNS5_1CILi1EEESD_SD_EEENS1_55KernelPtrArrayTmaWarpSpecializedCooperativeFP8FastAccumEEENS6_IJNSC_ILi128EEENSC_ILi256EEESH_EEENS_12float_e4m3_tEPNS6_IJlSD_NSC_ILi0EEEEEESK_SN_NS5_8TiledMMAINS5_8MMA_AtomIJNS5_4SM904GMMA31MMA_64x256x32_F32E4M3E4M3_SS_TNILNSR_7ScaleInE1ELST_1EEEEEENS5_6LayoutINS6_IJNSC_ILi2EEESD_SD_EEENS6_IJSD_SL_SL_EEEEENS6_IJNS5_10UnderscoreES11_S11_EEEEENS5_13SM90_TMA_LOADENS5_14ComposedLayoutINS5_7SwizzleILi3ELi4ELi3EEENS5_18smem_ptr_flag_bitsILi8EEENSW_INS6_IJNSC_ILi8EEESH_EEENS6_IJSH_SD_EEEEEEEvNS5_8identityES14_S1E_vS1F_EENS_8epilogue10collective18CollectiveEpilogueINS1H_30Sm90PtrArrayTmaWarpSpecializedILi4ELi2ELi16ELb1ELb0ELi2EEEJSJ_NS6_IJSH_NSC_ILi32EEEEEENS_6half_tEPNS6_IJSD_lSL_EEES1O_S1Q_NS1H_6fusion15FusionCallbacksIS1L_NS1R_17LinearCombinationIS1O_fS1O_fLNS_15FloatRoundStyleE2EEESJ_S1N_JEEES14_NS15_IS17_NS18_ILi16EEENSW_INS6_IJNSC_ILi64EEES1A_EEENS6_IJSD_S1Y_EEEEEEENS5_17SM75_U16x8_LDSM_TENS5_14SM90_TMA_STOREES22_NS5_17SM90_U16x8_STSM_TENS5_9Copy_AtomIJNS5_17SM90_U32x4_STSM_NES1O_EEEvEEEvvEEEEvNT_6ParamsE,"",@"SHT_CUDA_INFO"
	.sectionflags	@""
	.align	4


	//----- nvinfo : EIATTR_CUDA_API_VERSION
	.align		4
        /*0000*/ 	.byte	0x04, 0x37
        /*0002*/ 	.short	(.L_23 - .L_22)
.L_22:
        /*0004*/ 	.word	0x00000082


	//----- nvinfo : EIATTR_KPARAM_INFO
	.align		4
.L_23:
        /*0008*/ 	.byte	0x04, 0x17
        /*000a*/ 	.short	(.L_25 - .L_24)
.L_24:
        /*000c*/ 	.word	0x00000000
        /*0010*/ 	.short	0x0000
        /*0012*/ 	.short	0x0070
        /*0014*/ 	.byte	0x00, 0xf0, 0x01, 0x1c


	//----- nvinfo : EIATTR_SPARSE_MMA_MASK
	.align		4
.L_25:
        /*0018*/ 	.byte	0x03, 0x50
        /*001a*/ 	.short	0x0000


	//----- nvinfo : EIATTR_MAXREG_COUNT
	.align		4
        /*001c*/ 	.byte	0x03, 0x1b
        /*001e*/ 	.short	0x00a8


	//----- nvinfo : EIATTR_NUM_BARRIERS
	.align		4
        /*0020*/ 	.byte	0x02, 0x4c
        /*0022*/ 	.byte	0x02
	.zero		1


	//----- nvinfo : EIATTR_EXTERNS
	.align		4
        /*0024*/ 	.byte	0x04, 0x0f
        /*0026*/ 	.short	(.L_27 - .L_26)


	//   ....[0]....
	.align		4
.L_26:
        /*0028*/ 	.word	index@(__assertfail)


	//----- nvinfo : EIATTR_MERCURY_ISA_VERSION
	.align		4
.L_27:
        /*002c*/ 	.byte	0x03, 0x5f
        /*002e*/ 	.short	0x0101


	//----- nvinfo : EIATTR_INT_WARP_WIDE_INSTR_OFFSETS
	.align		4
        /*0030*/ 	.byte	0x04, 0x31
        /*0032*/ 	.short	(.L_29 - .L_28)


	//   ....[0]....
.L_28:
        /*0034*/ 	.word	0x00001150


	//   ....[1]....
        /*0038*/ 	.word	0x00001160


	//   ....[2]....
        /*003c*/ 	.word	0x000011d0


	//----- nvinfo : EIATTR_COOP_GROUP_MASK_REGIDS
	.align		4
.L_29:
        /*0040*/ 	.byte	0x04, 0x29
        /*0042*/ 	.short	(.L_31 - .L_30)


	//   ....[0]....
.L_30:
        /*0044*/ 	.word	0xffffffff


	//   ....[1]....
        /*0048*/ 	.word	0xffffffff


	//   ....[2]....
        /*004c*/ 	.word	0xffffffff


	//   ....[3]....
        /*0050*/ 	.word	0xffffffff


	//   ....[4]....
        /*0054*/ 	.word	0xffffffff


	//   ....[5]....
        /*0058*/ 	.word	0xffffffff


	//   ....[6]....
        /*005c*/ 	.word	0xffffffff


	//   ....[7]....
        /*0060*/ 	.word	0xffffffff


	//   ....[8]....
        /*0064*/ 	.word	0xffffffff


	//   ....[9]....
        /*0068*/ 	.word	0xffffffff


	//   ....[10]....
        /*006c*/ 	.word	0xffffffff


	//   ....[11]....
        /*0070*/ 	.word	0xffffffff


	//   ....[12]....
        /*0074*/ 	.word	0xffffffff


	//   ....[13]....
        /*0078*/ 	.word	0xffffffff


	//   ....[14]....
        /*007c*/ 	.word	0xffffffff


	//   ....[15]....
        /*0080*/ 	.word	0xffffffff


	//   ....[16]....
        /*0084*/ 	.word	0xffffffff


	//   ....[17]....
        /*0088*/ 	.word	0xffffffff


	//   ....[18]....
        /*008c*/ 	.word	0xffffffff


	//   ....[19]....
        /*0090*/ 	.word	0xffffffff


	//   ....[20]....
        /*0094*/ 	.word	0xffffffff


	//   ....[21]....
        /*0098*/ 	.word	0xffffffff


	//   ....[22]....
        /*009c*/ 	.word	0xffffffff


	//   ....[23]....
        /*00a0*/ 	.word	0xffffffff


	//   ....[24]....
        /*00a4*/ 	.word	0xffffffff


	//   ....[25]....
        /*00a8*/ 	.word	0xffffffff


	//   ....[26]....
        /*00ac*/ 	.word	0xffffffff


	//   ....[27]....
        /*00b0*/ 	.word	0xffffffff


	//   ....[28]....
        /*00b4*/ 	.word	0xffffffff


	//   ....[29]....
        /*00b8*/ 	.word	0xffffffff


	//   ....[30]....
        /*00bc*/ 	.word	0xffffffff


	//   ....[31]....
        /*00c0*/ 	.word	0xffffffff


	//   ....[32]....
        /*00c4*/ 	.word	0xffffffff


	//   ....[33]....
        /*00c8*/ 	.word	0xffffffff


	//   ....[34]....
        /*00cc*/ 	.word	0xffffffff


	//   ....[35]....
        /*00d0*/ 	.word	0xffffffff


	//   ....[36]....
        /*00d4*/ 	.word	0xffffffff


	//   ....[37]....
        /*00d8*/ 	.word	0xffffffff


	//   ....[38]....
        /*00dc*/ 	.word	0xffffffff


	//   ....[39]....
        /*00e0*/ 	.word	0xffffffff


	//   ....[40]....
        /*00e4*/ 	.word	0xffffffff


	//   ....[41]....
        /*00e8*/ 	.word	0xffffffff


	//   ....[42]....
        /*00ec*/ 	.word	0xffffffff


	//   ....[43]....
        /*00f0*/ 	.word	0xffffffff


	//   ....[44]....
        /*00f4*/ 	.word	0xffffffff


	//   ....[45]....
        /*00f8*/ 	.word	0xffffffff


	//   ....[46]....
        /*00fc*/ 	.word	0xffffffff


	//   ....[47]....
        /*0100*/ 	.word	0xffffffff


	//   ....[48]....
        /*0104*/ 	.word	0xffffffff


	//   ....[49]....
        /*0108*/ 	.word	0xffffffff


	//   ....[50]....
        /*010c*/ 	.word	0xffffffff


	//   ....[51]....
        /*0110*/ 	.word	0xffffffff


	//   ....[52]....
        /*0114*/ 	.word	0xffffffff


	//   ....[53]....
        /*0118*/ 	.word	0xffffffff


	//   ....[54]....
        /*011c*/ 	.word	0xffffffff


	//   ....[55]....
        /*0120*/ 	.word	0xffffffff


	//   ....[56]....
        /*0124*/ 	.word	0xffffffff


	//   ....[57]....
        /*0128*/ 	.word	0xffffffff


	//   ....[58]....
        /*012c*/ 	.word	0xffffffff


	//   ....[59]....
        /*0130*/ 	.word	0xffffffff


	//   ....[60]....
        /*0134*/ 	.word	0xffffffff


	//   ....[61]....
        /*0138*/ 	.word	0xffffffff


	//   ....[62]....
        /*013c*/ 	.word	0xffffffff


	//   ....[63]....
        /*0140*/ 	.word	0xffffffff


	//   ....[64]....
        /*0144*/ 	.word	0xffffffff


	//   ....[65]....
        /*0148*/ 	.word	0xffffffff


	//   ....[66]....
        /*014c*/ 	.word	0xffffffff


	//   ....[67]....
        /*0150*/ 	.word	0xffffffff


	//   ....[68]....
        /*0154*/ 	.word	0xffffffff


	//   ....[69]....
        /*0158*/ 	.word	0xffffffff


	//   ....[70]....
        /*015c*/ 	.word	0xffffffff


	//   ....[71]....
        /*0160*/ 	.word	0xffffffff


	//   ....[72]....
        /*0164*/ 	.word	0xffffffff


	//   ....[73]....
        /*0168*/ 	.word	0xffffffff


	//   ....[74]....
        /*016c*/ 	.word	0xffffffff


	//   ....[75]....
        /*0170*/ 	.word	0xffffffff


	//   ....[76]....
        /*0174*/ 	.word	0xffffffff


	//   ....[77]....
        /*0178*/ 	.word	0xffffffff


	//   ....[78]....
        /*017c*/ 	.word	0x0500000f


	//----- nvinfo : EIATTR_COOP_GROUP_INSTR_OFFSETS
	.align		4
.L_31:
        /*0180*/ 	.byte	0x04, 0x28
        /*0182*/ 	.short	(.L_33 - .L_32)


	//   ....[0]....
.L_32:
        /*0184*/ 	.word	0x00000780


	//   ....[1]....
        /*0188*/ 	.word	0x00000840


	//   ....[2]....
        /*018c*/ 	.word	0x00000ce0


	//   ....[3]....
        /*0190*/ 	.word	0x00000ed0


	//   ....[4]....
        /*0194*/ 	.word	0x000010a0


	//   ....[5]....
        /*0198*/ 	.word	0x000018e0


	//   ....[6]....
        /*019c*/ 	.word	0x00001910


	//   ....[7]....
        /*01a0*/ 	.word	0x00001990


	//   ....[8]....
        /*01a4*/ 	.word	0x000019a0


	//   ....[9]....
        /*01a8*/ 	.word	0x000019e0


	//   ....[10]....
        /*01ac*/ 	.word	0x00001a00


	//   ....[11]....
        /*01b0*/ 	.word	0x00001a40


	//   ....[12]....
        /*01b4*/ 	.word	0x00001a60


	//   ....[13]....
        /*01b8*/ 	.word	0x00001aa0


	//   ....[14]....
        /*01bc*/ 	.word	0x00001ac0


	//   ....[15]....
        /*01c0*/ 	.word	0x00001b30


	//   ....[16]....
        /*01c4*/ 	.word	0x00001cb0


	//   ....[17]....
        /*01c8*/ 	.word	0x00001cc0


	//   ....[18]....
        /*01cc*/ 	.word	0x000022a0


	//   ....[19]....
        /*01d0*/ 	.word	0x000022b0


	//   ....[20]....
        /*01d4*/ 	.word	0x00002300


	//   ....[21]....
        /*01d8*/ 	.word	0x00002310


	//   ....[22]....
        /*01dc*/ 	.word	0x00002360


	//   ....[23]....
        /*01e0*/ 	.word	0x00002370


	//   ....[24]....
        /*01e4*/ 	.word	0x000023c0


	//   ....[25]....
        /*01e8*/ 	.word	0x000023d0


	//   ....[26]....
        /*01ec*/ 	.word	0x00002420


	//   ....[27]....
        /*01f0*/ 	.word	0x00002430


	//   ....[28]....
        /*01f4*/ 	.word	0x000024c0


	//   ....[29]....
        /*01f8*/ 	.word	0x00002530


	//   ....[30]....
        /*01fc*/ 	.word	0x000025c0


	//   ....[31]....
        /*0200*/ 	.word	0x000025e0


	//   ....[32]....
        /*0204*/ 	.word	0x000025f0


	//   ....[33]....
        /*0208*/ 	.word	0x00002600


	//   ....[34]....
        /*020c*/ 	.word	0x00002610


	//   ....[35]....
        /*0210*/ 	.word	0x00002620


	//   ....[36]....
        /*0214*/ 	.word	0x00002bc0


	//   ....[37]....
        /*0218*/ 	.word	0x00002e60


	//   ....[38]....
        /*021c*/ 	.word	0x00003210


	//   ....[39]....
        /*0220*/ 	.word	0x000036a0


	//   ....[40]....
        /*0224*/ 	.word	0x00008150


	//   ....[41]....
        /*0228*/ 	.word	0x000086c0


	//   ....[42]....
        /*022c*/ 	.word	0x00008a60


	//   ....[43]....
        /*0230*/ 	.word	0x0000a030


	//   ....[44]....
        /*0234*/ 	.word	0x0000a700


	//   ....[45]....
        /*0238*/ 	.word	0x0000abd0


	//   ....[46]....
        /*023c*/ 	.word	0x0000b9e0


	//   ....[47]....
        /*0240*/ 	.word	0x0000c820


	//   ....[48]....
        /*0244*/ 	.word	0x0000c840


	//   ....[49]....
        /*0248*/ 	.word	0x0000c890


	//   ....[50]....
        /*024c*/ 	.word	0x0000c8b0


	//   ....[51]....
        /*0250*/ 	.word	0x0000c8f0


	//   ....[52]....
        /*0254*/ 	.word	0x0000c920


	//   ....[53]....
        /*0258*/ 	.word	0x0000c960


	//   ....[54]....
        /*025c*/ 	.word	0x0000c990


	//   ....[55]....
        /*0260*/ 	.word	0x0000c9d0


	//   ....[56]....
        /*0264*/ 	.word	0x0000ca00


	//   ....[57]....
        /*0268*/ 	.word	0x0000ca90


	//   ....[58]....
        /*026c*/ 	.word	0x0000cbb0


	//   ....[59]....
        /*0270*/ 	.word	0x0000cbd0


	//   ....[60]....
        /*0274*/ 	.word	0x0000d220


	//   ....[61]....
        /*0278*/ 	.word	0x0000d230


	//   ....[62]....
        /*027c*/ 	.word	0x0000d280


	//   ....[63]....
        /*0280*/ 	.word	0x0000d290


	//   ....[64]....
        /*0284*/ 	.word	0x0000d2e0


	//   ....[65]....
        /*0288*/ 	.word	0x0000d2f0


	//   ....[66]....
        /*028c*/ 	.word	0x0000d340


	//   ....[67]....
        /*0290*/ 	.word	0x0000d350


	//   ....[68]....
        /*0294*/ 	.word	0x0000d3a0


	//   ....[69]....
        /*0298*/ 	.word	0x0000d3b0


	//   ....[70]....
        /*029c*/ 	.word	0x0000d440


	//   ....[71]....
        /*02a0*/ 	.word	0x0000d4b0


	//   ....[72]....
        /*02a4*/ 	.word	0x0000d540


	//   ....[73]....
        /*02a8*/ 	.word	0x0000d560


	//   ....[74]....
        /*02ac*/ 	.word	0x0000d570


	//   ....[75]....
        /*02b0*/ 	.word	0x0000d580


	//   ....[76]....
        /*02b4*/ 	.word	0x0000d590


	//   ....[77]....
        /*02b8*/ 	.word	0x0000d5a0


	//   ....[78]....
        /*02bc*/ 	.word	0x0000ecd0


	//----- nvinfo : EIATTR_REG_RECONFIG
	.align		4
.L_33:
        /*02c0*/ 	.byte	0x01, 0x54
	.zero		2


	//----- nvinfo : EIATTR_SYSCALL_OFFSETS
	.align		4
        /*02c4*/ 	.byte	0x04, 0x46
        /*02c6*/ 	.short	(.L_35 - .L_34)


	//   ....[0]....
.L_34:
        /*02c8*/ 	.word	0x00004700


	//   ....[1]....
        /*02cc*/ 	.word	0x000047f0


	//----- nvinfo : EIATTR_MBARRIER_INSTR_OFFSETS
	.align		4
.L_35:
        /*02d0*/ 	.byte	0x04, 0x39
        /*02d2*/ 	.short	(.L_37 - .L_36)


	//   ....[0]....
.L_36:
        /*02d4*/ 	.word	0x00000bc0
        /*02d8*/ 	.word	0x000000ff
        /*02dc*/ 	.word	0x00038400
        /*02e0*/ 	.short	0x0100
        /*02e2*/ 	.byte	0x06
	.zero		1


	//   ....[1]....
        /*02e4*/ 	.word	0x00000bd0
        /*02e8*/ 	.word	0x000000ff
        /*02ec*/ 	.word	0x00038440
        /*02f0*/ 	.short	0x0100
        /*02f2*/ 	.byte	0x06
	.zero		1


	//   ....[2]....
        /*02f4*/ 	.word	0x00000be0
        /*02f8*/ 	.word	0x000000ff
        /*02fc*/ 	.word	0x00038408
        /*0300*/ 	.short	0x0100
        /*0302*/ 	.byte	0x06
	.zero		1


	//   ....[3]....
        /*0304*/ 	.word	0x00000bf0
        /*0308*/ 	.word	0x000000ff
        /*030c*/ 	.word	0x00038448
        /*0310*/ 	.short	0x0100
        /*0312*/ 	.byte	0x06
	.zero		1


	//   ....[4]....
        /*0314*/ 	.word	0x00000c00
        /*0318*/ 	.word	0x000000ff
        /*031c*/ 	.word	0x00038410
        /*0320*/ 	.short	0x0100
        /*0322*/ 	.byte	0x06
	.zero		1


	//   ....[5]....
        /*0324*/ 	.word	0x00000c10
        /*0328*/ 	.word	0x000000ff
        /*032c*/ 	.word	0x00038450
        /*0330*/ 	.short	0x0100
        /*0332*/ 	.byte	0x06
	.zero		1


	//   ....[6]....
        /*0334*/ 	.word	0x00000c20
        /*0338*/ 	.word	0x000000ff
        /*033c*/ 	.word	0x00038418
        /*0340*/ 	.short	0x0100
        /*0342*/ 	.byte	0x06
	.zero		1


	//   ....[7]....
        /*0344*/ 	.word	0x00000c30
        /*0348*/ 	.word	0x000000ff
        /*034c*/ 	.word	0x00038458
        /*0350*/ 	.short	0x0100
        /*0352*/ 	.byte	0x06
	.zero		1


	//   ....[8]....
        /*0354*/ 	.word	0x00000c40
        /*0358*/ 	.word	0x000000ff
        /*035c*/ 	.word	0x00038420
        /*0360*/ 	.short	0x0100
        /*0362*/ 	.byte	0x06
	.zero		1


	//   ....[9]....
        /*0364*/ 	.word	0x00000c50
        /*0368*/ 	.word	0x000000ff
        /*036c*/ 	.word	0x00038460
        /*0370*/ 	.short	0x0100
        /*0372*/ 	.byte	0x06
	.zero		1


	//   ....[10]....
        /*0374*/ 	.word	0x00000c60
        /*0378*/ 	.word	0x000000ff
        /*037c*/ 	.word	0x00038428
        /*0380*/ 	.short	0x0100
        /*0382*/ 	.byte	0x06
	.zero		1


	//   ....[11]....
        /*0384*/ 	.word	0x00000c70
        /*0388*/ 	.word	0x000000ff
        /*038c*/ 	.word	0x00038468
        /*0390*/ 	.short	0x0100
        /*0392*/ 	.byte	0x06
	.zero		1


	//   ....[12]....
        /*0394*/ 	.word	0x00000c80
        /*0398*/ 	.word	0x000000ff
        /*039c*/ 	.word	0x00038430
        /*03a0*/ 	.short	0x0100
        /*03a2*/ 	.byte	0x06
	.zero		1


	//   ....[13]....
        /*03a4*/ 	.word	0x00000c90
        /*03a8*/ 	.word	0x000000ff
        /*03ac*/ 	.word	0x00038470
        /*03b0*/ 	.short	0x0100
        /*03b2*/ 	.byte	0x06
	.zero		1


	//   ....[14]....
        /*03b4*/ 	.word	0x00000ca0
        /*03b8*/ 	.word	0x000000ff
        /*03bc*/ 	.word	0x00038438
        /*03c0*/ 	.short	0x0100
        /*03c2*/ 	.byte	0x06
	.zero		1


	//   ....[15]....
        /*03c4*/ 	.word	0x00000cb0
        /*03c8*/ 	.word	0x000000ff
        /*03cc*/ 	.word	0x00038478
        /*03d0*/ 	.short	0x0100
        /*03d2*/ 	.byte	0x06
	.zero		1


	//   ....[16]....
        /*03d4*/ 	.word	0x00000e40
        /*03d8*/ 	.word	0x000000ff
        /*03dc*/ 	.word	0x00038480
        /*03e0*/ 	.short	0x0100
        /*03e2*/ 	.byte	0x06
	.zero		1


	//   ....[17]....
        /*03e4*/ 	.word	0x00000e50
        /*03e8*/ 	.word	0x000000ff
        /*03ec*/ 	.word	0x000384a0
        /*03f0*/ 	.short	0x0100
        /*03f2*/ 	.byte	0x06
	.zero		1


	//   ....[18]....
        /*03f4*/ 	.word	0x00000e60
        /*03f8*/ 	.word	0x000000ff
        /*03fc*/ 	.word	0x00038488
        /*0400*/ 	.short	0x0100
        /*0402*/ 	.byte	0x06
	.zero		1


	//   ....[19]....
        /*0404*/ 	.word	0x00000e70
        /*0408*/ 	.word	0x000000ff
        /*040c*/ 	.word	0x000384a8
        /*0410*/ 	.short	0x0100
        /*0412*/ 	.byte	0x06
	.zero		1


	//   ....[20]....
        /*0414*/ 	.word	0x00000e80
        /*0418*/ 	.word	0x000000ff
        /*041c*/ 	.word	0x00038490
        /*0420*/ 	.short	0x0100
        /*0422*/ 	.byte	0x06
	.zero		1


	//   ....[21]....
        /*0424*/ 	.word	0x00000e90
        /*0428*/ 	.word	0x000000ff
        /*042c*/ 	.word	0x000384b0
        /*0430*/ 	.short	0x0100
        /*0432*/ 	.byte	0x06
	.zero		1


	//   ....[22]....
        /*0434*/ 	.word	0x00000ea0
        /*0438*/ 	.word	0x000000ff
        /*043c*/ 	.word	0x00038498
        /*0440*/ 	.short	0x0100
        /*0442*/ 	.byte	0x06
	.zero		1


	//   ....[23]....
        /*0444*/ 	.word	0x00000eb0
        /*0448*/ 	.word	0x000000ff
        /*044c*/ 	.word	0x000384b8
        /*0450*/ 	.short	0x0100
        /*0452*/ 	.byte	0x06
	.zero		1


	//   ....[24]....
        /*0454*/ 	.word	0x00001010
        /*0458*/ 	.word	0x000000ff
        /*045c*/ 	.word	0x000384c0
        /*0460*/ 	.short	0x0100
        /*0462*/ 	.byte	0x06
	.zero		1


	//   ....[25]....
        /*0464*/ 	.word	0x00001020
        /*0468*/ 	.word	0x000000ff
        /*046c*/ 	.word	0x000384e0
        /*0470*/ 	.short	0x0100
        /*0472*/ 	.byte	0x06
	.zero		1


	//   ....[26]....
        /*0474*/ 	.word	0x00001030
        /*0478*/ 	.word	0x000000ff
        /*047c*/ 	.word	0x000384c8
        /*0480*/ 	.short	0x0100
        /*0482*/ 	.byte	0x06
	.zero		1


	//   ....[27]....
        /*0484*/ 	.word	0x00001040
        /*0488*/ 	.word	0x000000ff
        /*048c*/ 	.word	0x000384e8
        /*0490*/ 	.short	0x0100
        /*0492*/ 	.byte	0x06
	.zero		1


	//   ....[28]....
        /*0494*/ 	.word	0x00001050
        /*0498*/ 	.word	0x000000ff
        /*049c*/ 	.word	0x000384d0
        /*04a0*/ 	.short	0x0100
        /*04a2*/ 	.byte	0x06
	.zero		1


	//   ....[29]....
        /*04a4*/ 	.word	0x00001060
        /*04a8*/ 	.word	0x000000ff
        /*04ac*/ 	.word	0x000384f0
        /*04b0*/ 	.short	0x0100
        /*04b2*/ 	.byte	0x06
	.zero		1


	//   ....[30]....
        /*04b4*/ 	.word	0x00001070
        /*04b8*/ 	.word	0x000000ff
        /*04bc*/ 	.word	0x000384d8
        /*04c0*/ 	.short	0x0100
        /*04c2*/ 	.byte	0x06
	.zero		1


	//   ....[31]....
        /*04c4*/ 	.word	0x00001080
        /*04c8*/ 	.word	0x000000ff
        /*04cc*/ 	.word	0x000384f8
        /*04d0*/ 	.short	0x0100
        /*04d2*/ 	.byte	0x06
	.zero		1


	//   ....[32]....
        /*04d4*/ 	.word	0x00001220
        /*04d8*/ 	.word	0x000000ff
        /*04dc*/ 	.word	0x00038500
        /*04e0*/ 	.short	0x0100
        /*04e2*/ 	.byte	0x06
	.zero		1


	//   ....[33]....
        /*04e4*/ 	.word	0x00001230
        /*04e8*/ 	.word	0x000000ff
        /*04ec*/ 	.word	0x00038508
        /*04f0*/ 	.short	0x0100
        /*04f2*/ 	.byte	0x06
	.zero		1


	//   ....[34]....
        /*04f4*/ 	.word	0x00003bd0
        /*04f8*/ 	.word	0x000000ff
        /*04fc*/ 	.word	0x00038480
        /*0500*/ 	.short	0x010a
        /*0502*/ 	.byte	0x04
	.zero		1


	//   ....[35]....
        /*0504*/ 	.word	0x00003c10
        /*0508*/ 	.word	0x000000ff
        /*050c*/ 	.word	0x00038480
        /*0510*/ 	.short	0x010a
        /*0512*/ 	.byte	0x04
	.zero		1


	//   ....[36]....
        /*0514*/ 	.word	0x00004020
        /*0518*/ 	.word	0x000000ff
        /*051c*/ 	.word	0x00038480
        /*0520*/ 	.short	0x010a
        /*0522*/ 	.byte	0x04
	.zero		1


	//   ....[37]....
        /*0524*/ 	.word	0x00004060
        /*0528*/ 	.word	0x000000ff
        /*052c*/ 	.word	0x00038480
        /*0530*/ 	.short	0x010a
        /*0532*/ 	.byte	0x04
	.zero		1


	//   ....[38]....
        /*0534*/ 	.word	0x00004360
        /*0538*/ 	.word	0x000000ff
        /*053c*/ 	.word	0x00000000
        /*0540*/ 	.short	0x0101
        /*0542*/ 	.byte	0x04
	.zero		1


	//   ....[39]....
        /*0544*/ 	.word	0x00004510
        /*0548*/ 	.word	0x000000ff
        /*054c*/ 	.word	0x00000000
        /*0550*/ 	.short	0x0101
        /*0552*/ 	.byte	0x0b
	.zero		1


	//   ....[40]....
        /*0554*/ 	.word	0x00004b90
        /*0558*/ 	.word	0x000000ff
        /*055c*/ 	.word	0x000384c0
        /*0560*/ 	.short	0x010a
        /*0562*/ 	.byte	0x2f
	.zero		1


	//   ....[41]....
        /*0564*/ 	.word	0x00005220
        /*0568*/ 	.word	0x000000ff
        /*056c*/ 	.word	0x00000000
        /*0570*/ 	.short	0x0101
        /*0572*/ 	.byte	0x04
	.zero		1


	//   ....[42]....
        /*0574*/ 	.word	0x00005250
        /*0578*/ 	.word	0x000000ff
        /*057c*/ 	.word	0x000384c8
        /*0580*/ 	.short	0x010a
        /*0582*/ 	.byte	0x2f
	.zero		1


	//   ....[43]....
        /*0584*/ 	.word	0x000057f0
        /*0588*/ 	.word	0x000000ff
        /*058c*/ 	.word	0x00000000
        /*0590*/ 	.short	0x0101
        /*0592*/ 	.byte	0x04
	.zero		1


	//   ....[44]....
        /*0594*/ 	.word	0x00005820
        /*0598*/ 	.word	0x000000ff
        /*059c*/ 	.word	0x000384d0
        /*05a0*/ 	.short	0x010a
        /*05a2*/ 	.byte	0x2f
	.zero		1


	//   ....[45]....
        /*05a4*/ 	.word	0x00005df0
        /*05a8*/ 	.word	0x000000ff
        /*05ac*/ 	.word	0x00000000
        /*05b0*/ 	.short	0x0101
        /*05b2*/ 	.byte	0x04
	.zero		1


	//   ....[46]....
        /*05b4*/ 	.word	0x00005e20
        /*05b8*/ 	.word	0x000000ff
        /*05bc*/ 	.word	0x000384d8
        /*05c0*/ 	.short	0x010a
        /*05c2*/ 	.byte	0x2f
	.zero		1


	//   ....[47]....
        /*05c4*/ 	.word	0x000063f0
        /*05c8*/ 	.word	0x000000ff
        /*05cc*/ 	.word	0x00000000
        /*05d0*/ 	.short	0x0101
        /*05d2*/ 	.byte	0x04
	.zero		1


	//   ....[48]....
        /*05d4*/ 	.word	0x00006440
        /*05d8*/ 	.word	0x000000ff
        /*05dc*/ 	.word	0x000384c0
        /*05e0*/ 	.short	0x010a
        /*05e2*/ 	.byte	0x2f
	.zero		1


	//   ....[49]....
        /*05e4*/ 	.word	0x00006a10
        /*05e8*/ 	.word	0x000000ff
        /*05ec*/ 	.word	0x00000000
        /*05f0*/ 	.short	0x0101
        /*05f2*/ 	.byte	0x04
	.zero		1


	//   ....[50]....
        /*05f4*/ 	.word	0x00006a40
        /*05f8*/ 	.word	0x000000ff
        /*05fc*/ 	.word	0x000384c8
        /*0600*/ 	.short	0x010a
        /*0602*/ 	.byte	0x2f
	.zero		1


	//   ....[51]....
        /*0604*/ 	.word	0x00007010
        /*0608*/ 	.word	0x000000ff
        /*060c*/ 	.word	0x00000000
        /*0610*/ 	.short	0x0101
        /*0612*/ 	.byte	0x04
	.zero		1


	//   ....[52]....
        /*0614*/ 	.word	0x00007040
        /*0618*/ 	.word	0x000000ff
        /*061c*/ 	.word	0x000384d0
        /*0620*/ 	.short	0x010a
        /*0622*/ 	.byte	0x2f
	.zero		1


	//   ....[53]....
        /*0624*/ 	.word	0x00007610
        /*0628*/ 	.word	0x000000ff
        /*062c*/ 	.word	0x00000000
        /*0630*/ 	.short	0x0101
        /*0632*/ 	.byte	0x04
	.zero		1


	//   ....[54]....
        /*0634*/ 	.word	0x00007640
        /*0638*/ 	.word	0x000000ff
        /*063c*/ 	.word	0x000384d8
        /*0640*/ 	.short	0x010a
        /*0642*/ 	.byte	0x2f
	.zero		1


	//   ....[55]....
        /*0644*/ 	.word	0x00007c90
        /*0648*/ 	.word	0x000000ff
        /*064c*/ 	.word	0x00000000
        /*0650*/ 	.short	0x0101
        /*0652*/ 	.byte	0x05
	.zero		1


	//   ....[56]....
        /*0654*/ 	.word	0x00007ce0
        /*0658*/ 	.word	0x000000ff
        /*065c*/ 	.word	0x00038400
        /*0660*/ 	.short	0x010a
        /*0662*/ 	.byte	0x04
	.zero		1


	//   ....[57]....
        /*0664*/ 	.word	0x00007df0
        /*0668*/ 	.word	0x000000ff
        /*066c*/ 	.word	0x00000000
        /*0670*/ 	.short	0x0101
        /*0672*/ 	.byte	0x04
	.zero		1


	//   ....[58]....
        /*0674*/ 	.word	0x000083f0
        /*0678*/ 	.word	0x000000ff
        /*067c*/ 	.word	0x00000000
        /*0680*/ 	.short	0x0101
        /*0682*/ 	.byte	0x2f
	.zero		1


	//   ....[59]....
        /*0684*/ 	.word	0x00008b70
        /*0688*/ 	.word	0x000000ff
        /*068c*/ 	.word	0x00038508
        /*0690*/ 	.short	0x010a
        /*0692*/ 	.byte	0x23
	.zero		1


	//   ....[60]....
        /*0694*/ 	.word	0x00008c70
        /*0698*/ 	.word	0x000000ff
        /*069c*/ 	.word	0x00038400
        /*06a0*/ 	.short	0x010a
        /*06a2*/ 	.byte	0x08
	.zero		1


	//   ....[61]....
        /*06a4*/ 	.word	0x00008da0
        /*06a8*/ 	.word	0x000000ff
        /*06ac*/ 	.word	0x00000000
        /*06b0*/ 	.short	0x0101
        /*06b2*/ 	.byte	0x08
	.zero		1


	//   ....[62]....
        /*06b4*/ 	.word	0x00008f90
        /*06b8*/ 	.word	0x000000ff
        /*06bc*/ 	.word	0x000384e0
        /*06c0*/ 	.short	0x010a
        /*06c2*/ 	.byte	0x23
	.zero		1


	//   ....[63]....
        /*06c4*/ 	.word	0x000090a0
        /*06c8*/ 	.word	0x000000ff
        /*06cc*/ 	.word	0x000384c0
        /*06d0*/ 	.short	0x010b
        /*06d2*/ 	.byte	0x23
	.zero		1


	//   ....[64]....
        /*06d4*/ 	.word	0x00009100
        /*06d8*/ 	.word	0x000000ff
        /*06dc*/ 	.word	0x00000000
        /*06e0*/ 	.short	0x0101
        /*06e2*/ 	.byte	0x08
	.zero		1


	//   ....[65]....
        /*06e4*/ 	.word	0x00009130
        /*06e8*/ 	.word	0x000000ff
        /*06ec*/ 	.word	0x000384e8
        /*06f0*/ 	.short	0x010a
        /*06f2*/ 	.byte	0x23
	.zero		1


	//   ....[66]....
        /*06f4*/ 	.word	0x00009260
        /*06f8*/ 	.word	0x000000ff
        /*06fc*/ 	.word	0x000384c8
        /*0700*/ 	.short	0x010b
        /*0702*/ 	.byte	0x23
	.zero		1


	//   ....[67]....
        /*0704*/ 	.word	0x000092c0
        /*0708*/ 	.word	0x000000ff
        /*070c*/ 	.word	0x00000000
        /*0710*/ 	.short	0x0101
        /*0712*/ 	.byte	0x09
	.zero		1


	//   ....[68]....
        /*0714*/ 	.word	0x000092f0
        /*0718*/ 	.word	0x000000ff
        /*071c*/ 	.word	0x000384f0
        /*0720*/ 	.short	0x010a
        /*0722*/ 	.byte	0x23
	.zero		1


	//   ....[69]....
        /*0724*/ 	.word	0x00009420
        /*0728*/ 	.word	0x000000ff
        /*072c*/ 	.word	0x000384d0
        /*0730*/ 	.short	0x010b
        /*0732*/ 	.byte	0x23
	.zero		1


	//   ....[70]....
        /*0734*/ 	.word	0x00009480
        /*0738*/ 	.word	0x000000ff
        /*073c*/ 	.word	0x00000000
        /*0740*/ 	.short	0x0101
        /*0742*/ 	.byte	0x27
	.zero		1


	//   ....[71]....
        /*0744*/ 	.word	0x000094b0
        /*0748*/ 	.word	0x000000ff
        /*074c*/ 	.word	0x000384f8
        /*0750*/ 	.short	0x010a
        /*0752*/ 	.byte	0x23
	.zero		1


	//   ....[72]....
        /*0754*/ 	.word	0x000095e0
        /*0758*/ 	.word	0x000000ff
        /*075c*/ 	.word	0x000384d8
        /*0760*/ 	.short	0x010b
        /*0762*/ 	.byte	0x23
	.zero		1


	//   ....[73]....
        /*0764*/ 	.word	0x00009640
        /*0768*/ 	.word	0x000000ff
        /*076c*/ 	.word	0x00000000
        /*0770*/ 	.short	0x0101
        /*0772*/ 	.byte	0x2b
	.zero		1


	//   ....[74]....
        /*0774*/ 	.word	0x00009680
        /*0778*/ 	.word	0x000000ff
        /*077c*/ 	.word	0x000384e0
        /*0780*/ 	.short	0x010a
        /*0782*/ 	.byte	0x23
	.zero		1


	//   ....[75]....
        /*0784*/ 	.word	0x000097a0
        /*0788*/ 	.word	0x000000ff
        /*078c*/ 	.word	0x000384c0
        /*0790*/ 	.short	0x010b
        /*0792*/ 	.byte	0x23
	.zero		1


	//   ....[76]....
        /*0794*/ 	.word	0x000097e0
        /*0798*/ 	.word	0x000000ff
        /*079c*/ 	.word	0x00000000
        /*07a0*/ 	.short	0x0101
        /*07a2*/ 	.byte	0x08
	.zero		1


	//   ....[77]....
        /*07a4*/ 	.word	0x00009810
        /*07a8*/ 	.word	0x000000ff
        /*07ac*/ 	.word	0x000384e8
        /*07b0*/ 	.short	0x010a
        /*07b2*/ 	.byte	0x23
	.zero		1


	//   ....[78]....
        /*07b4*/ 	.word	0x00009930
        /*07b8*/ 	.word	0x000000ff
        /*07bc*/ 	.word	0x000384c8
        /*07c0*/ 	.short	0x010b
        /*07c2*/ 	.byte	0x23
	.zero		1


	//   ....[79]....
        /*07c4*/ 	.word	0x00009970
        /*07c8*/ 	.word	0x000000ff
        /*07cc*/ 	.word	0x00000000
        /*07d0*/ 	.short	0x0101
        /*07d2*/ 	.byte	0x09
	.zero		1


	//   ....[80]....
        /*07d4*/ 	.word	0x000099a0
        /*07d8*/ 	.word	0x000000ff
        /*07dc*/ 	.word	0x000384f0
        /*07e0*/ 	.short	0x010a
        /*07e2*/ 	.byte	0x23
	.zero		1


	//   ....[81]....
        /*07e4*/ 	.word	0x00009ac0
        /*07e8*/ 	.word	0x000000ff
        /*07ec*/ 	.word	0x000384d0
        /*07f0*/ 	.short	0x010b
        /*07f2*/ 	.byte	0x23
	.zero		1


	//   ....[82]....
        /*07f4*/ 	.word	0x00009b00
        /*07f8*/ 	.word	0x000000ff
        /*07fc*/ 	.word	0x00000000
        /*0800*/ 	.short	0x0101
        /*0802*/ 	.byte	0x27
	.zero		1


	//   ....[83]....
        /*0804*/ 	.word	0x00009b30
        /*0808*/ 	.word	0x000000ff
        /*080c*/ 	.word	0x000384f8
        /*0810*/ 	.short	0x010a
        /*0812*/ 	.byte	0x23
	.zero		1


	//   ....[84]....
        /*0814*/ 	.word	0x00009c50
        /*0818*/ 	.word	0x000000ff
        /*081c*/ 	.word	0x000384d8
        /*0820*/ 	.short	0x010b
        /*0822*/ 	.byte	0x23
	.zero		1


	//   ....[85]....
        /*0824*/ 	.word	0x00009ca0
        /*0828*/ 	.word	0x000000ff
        /*082c*/ 	.word	0x00000000
        /*0830*/ 	.short	0x0101
        /*0832*/ 	.byte	0x2b
	.zero		1


	//   ....[86]....
        /*0834*/ 	.word	0x0000a1f0
        /*0838*/ 	.word	0x000000ff
        /*083c*/ 	.word	0x000384e0
        /*0840*/ 	.short	0x010a
        /*0842*/ 	.byte	0x23
	.zero		1


	//   ....[87]....
        /*0844*/ 	.word	0x0000a230
        /*0848*/ 	.word	0x000000ff
        /*084c*/ 	.word	0x000384e8
        /*0850*/ 	.short	0x010a
        /*0852*/ 	.byte	0x23
	.zero		1


	//   ....[88]....
        /*0854*/ 	.word	0x0000a270
        /*0858*/ 	.word	0x000000ff
        /*085c*/ 	.word	0x000384f0
        /*0860*/ 	.short	0x010a
        /*0862*/ 	.byte	0x23
	.zero		1


	//   ....[89]....
        /*0864*/ 	.word	0x0000a2e0
        /*0868*/ 	.word	0x00000003
        /*086c*/ 	.word	0x000384f8
        /*0870*/ 	.short	0x010a
        /*0872*/ 	.byte	0x3f
	.zero		1


	//   ....[90]....
        /*0874*/ 	.word	0x0000afd0
        /*0878*/ 	.word	0x00000008
        /*087c*/ 	.word	0x000384a0
        /*0880*/ 	.short	0x010a
        /*0882*/ 	.byte	0x3f
	.zero		1


	//   ....[91]....
        /*0884*/ 	.word	0x0000b260
        /*0888*/ 	.word	0x000000ff
        /*088c*/ 	.word	0x00038508
        /*0890*/ 	.short	0x0101
        /*0892*/ 	.byte	0x10
	.zero		1


	//   ....[92]....
        /*0894*/ 	.word	0x0000b350
        /*0898*/ 	.word	0x00000003
        /*089c*/ 	.word	0x00038400
        /*08a0*/ 	.short	0x010a
        /*08a2*/ 	.byte	0x3f
	.zero		1


	//   ....[93]....
        /*08a4*/ 	.word	0x0000b490
        /*08a8*/ 	.word	0x00000002
        /*08ac*/ 	.word	0x00000000
        /*08b0*/ 	.short	0x0101
        /*08b2*/ 	.byte	0x3f
	.zero		1


	//   ....[94]....
        /*08b4*/ 	.word	0x0000bc70
        /*08b8*/ 	.word	0x00000007
        /*08bc*/ 	.word	0x00000000
        /*08c0*/ 	.short	0x010a
        /*08c2*/ 	.byte	0x3f
	.zero		1


	//   ....[95]....
        /*08c4*/ 	.word	0x0000bcf0
        /*08c8*/ 	.word	0x00000009
        /*08cc*/ 	.word	0x00000000
        /*08d0*/ 	.short	0x010a
        /*08d2*/ 	.byte	0x3f
	.zero		1


	//   ....[96]....
        /*08d4*/ 	.word	0x0000bd80
        /*08d8*/ 	.word	0x00000006
        /*08dc*/ 	.word	0x00000000
        /*08e0*/ 	.short	0x010a
        /*08e2*/ 	.byte	0x3f
	.zero		1


	//   ....[97]....
        /*08e4*/ 	.word	0x0000be10
        /*08e8*/ 	.word	0x00000003
        /*08ec*/ 	.word	0x00000000
        /*08f0*/ 	.short	0x010a
        /*08f2*/ 	.byte	0x3f
	.zero		1


	//   ....[98]....
        /*08f4*/ 	.word	0x0000da90
        /*08f8*/ 	.word	0x00000011
        /*08fc*/ 	.word	0x00038440
        /*0900*/ 	.short	0x010a
        /*0902*/ 	.byte	0x3f
	.zero		1


	//   ....[99]....
        /*0904*/ 	.word	0x0000dbb0
        /*0908*/ 	.word	0x00000011
        /*090c*/ 	.word	0x00038400
        /*0910*/ 	.short	0x0101
        /*0912*/ 	.byte	0x3f
	.zero		1


	//   ....[100]....
        /*0914*/ 	.word	0x0000dc80
        /*0918*/ 	.word	0x00000005
        /*091c*/ 	.word	0x00038440
        /*0920*/ 	.short	0x010a
        /*0922*/ 	.byte	0x3f
	.zero		1


	//   ....[101]....
        /*0924*/ 	.word	0x0000dd30
        /*0928*/ 	.word	0x00000007
        /*092c*/ 	.word	0x00038440
        /*0930*/ 	.short	0x010a
        /*0932*/ 	.byte	0x3f
	.zero		1


	//   ....[102]....
        /*0934*/ 	.word	0x0000dde0
        /*0938*/ 	.word	0x00000007
        /*093c*/ 	.word	0x00038440
        /*0940*/ 	.short	0x010a
        /*0942*/ 	.byte	0x3f
	.zero		1


	//   ....[103]....
        /*0944*/ 	.word	0x0000de90
        /*0948*/ 	.word	0x00000007
        /*094c*/ 	.word	0x00038440
        /*0950*/ 	.short	0x010a
        /*0952*/ 	.byte	0x3f
	.zero		1


	//   ....[104]....
        /*0954*/ 	.word	0x0000df40
        /*0958*/ 	.word	0x00000007
        /*095c*/ 	.word	0x00038440
        /*0960*/ 	.short	0x010a
        /*0962*/ 	.byte	0x3f
	.zero		1


	//   ....[105]....
        /*0964*/ 	.word	0x0000dff0
        /*0968*/ 	.word	0x00000007
        /*096c*/ 	.word	0x00038440
        /*0970*/ 	.short	0x010a
        /*0972*/ 	.byte	0x3f
	.zero		1


	//   ....[106]....
        /*0974*/ 	.word	0x0000e0a0
        /*0978*/ 	.word	0x00000007
        /*097c*/ 	.word	0x00038440
        /*0980*/ 	.short	0x010a
        /*0982*/ 	.byte	0x3f
	.zero		1


	//   ....[107]....
        /*0984*/ 	.word	0x0000e150
        /*0988*/ 	.word	0x00000003
        /*098c*/ 	.word	0x00038440
        /*0990*/ 	.short	0x010a
        /*0992*/ 	.byte	0x3f
	.zero		1


	//   ....[108]....
        /*0994*/ 	.word	0x0000e1b0
        /*0998*/ 	.word	0x00000003
        /*099c*/ 	.word	0x00038480
        /*09a0*/ 	.short	0x010a
        /*09a2*/ 	.byte	0x3f
	.zero		1


	//   ....[109]....
        /*09a4*/ 	.word	0x0000e210
        /*09a8*/ 	.word	0x00000006
        /*09ac*/ 	.word	0x00038480
        /*09b0*/ 	.short	0x010a
        /*09b2*/ 	.byte	0x3f
	.zero		1


	//   ....[110]....
        /*09b4*/ 	.word	0x0000e2d0
        /*09b8*/ 	.word	0x00000006
        /*09bc*/ 	.word	0x000384c0
        /*09c0*/ 	.short	0x010a
        /*09c2*/ 	.byte	0x3f
	.zero		1


	//   ....[111]....
        /*09c4*/ 	.word	0x0000e330
        /*09c8*/ 	.word	0x0000000e
        /*09cc*/ 	.word	0x000384c8
        /*09d0*/ 	.short	0x010a
        /*09d2*/ 	.byte	0x3f
	.zero		1


	//   ....[112]....
        /*09d4*/ 	.word	0x0000e390
        /*09d8*/ 	.word	0x0000000e
        /*09dc*/ 	.word	0x000384d0
        /*09e0*/ 	.short	0x010a
        /*09e2*/ 	.byte	0x3f
	.zero		1


	//   ....[113]....
        /*09e4*/ 	.word	0x0000e3f0
        /*09e8*/ 	.word	0x0000000e
        /*09ec*/ 	.word	0x000384d8
        /*09f0*/ 	.short	0x010a
        /*09f2*/ 	.byte	0x3f
	.zero		1


	//   ....[114]....
        /*09f4*/ 	.word	0x0000e450
        /*09f8*/ 	.word	0x0000000e
        /*09fc*/ 	.word	0x000384c0
        /*0a00*/ 	.short	0x010a
        /*0a02*/ 	.byte	0x3f
	.zero		1


	//   ....[115]....
        /*0a04*/ 	.word	0x0000e4b0
        /*0a08*/ 	.word	0x0000000e
        /*0a0c*/ 	.word	0x000384c8
        /*0a10*/ 	.short	0x010a
        /*0a12*/ 	.byte	0x3f
	.zero		1


	//   ....[116]....
        /*0a14*/ 	.word	0x0000e510
        /*0a18*/ 	.word	0x0000000e
        /*0a1c*/ 	.word	0x000384d0
        /*0a20*/ 	.short	0x010a
        /*0a22*/ 	.byte	0x3f
	.zero		1


	//   ....[117]....
        /*0a24*/ 	.word	0x0000e570
        /*0a28*/ 	.word	0x0000000e
        /*0a2c*/ 	.word	0x000384d8
        /*0a30*/ 	.short	0x010a
        /*0a32*/ 	.byte	0x3f
	.zero		1


	//   ....[118]....
        /*0a34*/ 	.word	0x0000e5d0
        /*0a38*/ 	.word	0x00000003
        /*0a3c*/ 	.word	0x00038400
        /*0a40*/ 	.short	0x010a
        /*0a42*/ 	.byte	0x3f
	.zero		1


	//   ....[119]....
        /*0a44*/ 	.word	0x0000e630
        /*0a48*/ 	.word	0x00000003
        /*0a4c*/ 	.word	0x00038508
        /*0a50*/ 	.short	0x010a
        /*0a52*/ 	.byte	0x3f
	.zero		1


	//   ....[120]....
        /*0a54*/ 	.word	0x0000e690
        /*0a58*/ 	.word	0x00000003
        /*0a5c*/ 	.word	0x00038400
        /*0a60*/ 	.short	0x010a
        /*0a62*/ 	.byte	0x3f
	.zero		1


	//   ....[121]....
        /*0a64*/ 	.word	0x0000e6f0
        /*0a68*/ 	.word	0x00000003
        /*0a6c*/ 	.word	0x000384e0
        /*0a70*/ 	.short	0x010a
        /*0a72*/ 	.byte	0x3f
	.zero		1


	//   ....[122]....
        /*0a74*/ 	.word	0x0000e750
        /*0a78*/ 	.word	0x00000003
        /*0a7c*/ 	.word	0x000384e8
        /*0a80*/ 	.short	0x010a
        /*0a82*/ 	.byte	0x3f
	.zero		1


	//   ....[123]....
        /*0a84*/ 	.word	0x0000e7b0
        /*0a88*/ 	.word	0x00000003
        /*0a8c*/ 	.word	0x000384f0
        /*0a90*/ 	.short	0x010a
        /*0a92*/ 	.byte	0x3f
	.zero		1


	//   ....[124]....
        /*0a94*/ 	.word	0x0000e810
        /*0a98*/ 	.word	0x00000003
        /*0a9c*/ 	.word	0x000384f8
        /*0aa0*/ 	.short	0x010a
        /*0aa2*/ 	.byte	0x3f
	.zero		1


	//   ....[125]....
        /*0aa4*/ 	.word	0x0000e870
        /*0aa8*/ 	.word	0x00000003
        /*0aac*/ 	.word	0x000384e0
        /*0ab0*/ 	.short	0x010a
        /*0ab2*/ 	.byte	0x3f
	.zero		1


	//   ....[126]....
        /*0ab4*/ 	.word	0x0000e8d0
        /*0ab8*/ 	.word	0x00000003
        /*0abc*/ 	.word	0x000384e8
        /*0ac0*/ 	.short	0x010a
        /*0ac2*/ 	.byte	0x3f
	.zero		1


	//   ....[127]....
        /*0ac4*/ 	.word	0x0000e930
        /*0ac8*/ 	.word	0x00000003
        /*0acc*/ 	.word	0x000384f0
        /*0ad0*/ 	.short	0x010a
        /*0ad2*/ 	.byte	0x3f
	.zero		1


	//   ....[128]....
        /*0ad4*/ 	.word	0x0000e990
        /*0ad8*/ 	.word	0x00000003
        /*0adc*/ 	.word	0x000384f8
        /*0ae0*/ 	.short	0x010a
        /*0ae2*/ 	.byte	0x3f
	.zero		1


	//   ....[129]....
        /*0ae4*/ 	.word	0x0000e9f0
        /*0ae8*/ 	.word	0x00000003
        /*0aec*/ 	.word	0x000384e0
        /*0af0*/ 	.short	0x010a
        /*0af2*/ 	.byte	0x3f
	.zero		1


	//   ....[130]....
        /*0af4*/ 	.word	0x0000ea50
        /*0af8*/ 	.word	0x00000003
        /*0afc*/ 	.word	0x000384e8
        /*0b00*/ 	.short	0x010a
        /*0b02*/ 	.byte	0x3f
	.zero		1


	//   ....[131]....
        /*0b04*/ 	.word	0x0000eab0
        /*0b08*/ 	.word	0x00000003
        /*0b0c*/ 	.word	0x000384f0
        /*0b10*/ 	.short	0x010a
        /*0b12*/ 	.byte	0x3f
	.zero		1


	//   ....[132]....
        /*0b14*/ 	.word	0x0000eb80
        /*0b18*/ 	.word	0x00000008
        /*0b1c*/ 	.word	0x000384a0
        /*0b20*/ 	.short	0x010a
        /*0b22*/ 	.byte	0x3f
	.zero		1


	//   ....[133]....
        /*0b24*/ 	.word	0x0000ebd0
        /*0b28*/ 	.word	0x00000003
        /*0b2c*/ 	.word	0x00038400
        /*0b30*/ 	.short	0x010a
        /*0b32*/ 	.byte	0x3f
	.zero		1


	//   ....[134]....
        /*0b34*/ 	.word	0x0000ede0
        /*0b38*/ 	.word	0x00000007
        /*0b3c*/ 	.word	0x00000000
        /*0b40*/ 	.short	0x010a
        /*0b42*/ 	.byte	0x3f
	.zero		1


	//   ....[135]....
        /*0b44*/ 	.word	0x0000ee30
        /*0b48*/ 	.word	0x00000009
        /*0b4c*/ 	.word	0x00000000
        /*0b50*/ 	.short	0x010a
        /*0b52*/ 	.byte	0x3f
	.zero		1


	//   ....[136]....
        /*0b54*/ 	.word	0x0000ee80
        /*0b58*/ 	.word	0x00000006
        /*0b5c*/ 	.word	0x00000000
        /*0b60*/ 	.short	0x010a
        /*0b62*/ 	.byte	0x3f
	.zero		1


	//   ....[137]....
        /*0b64*/ 	.word	0x0000eed0
        /*0b68*/ 	.word	0x00000011
        /*0b6c*/ 	.word	0x00038440
        /*0b70*/ 	.short	0x010a
        /*0b72*/ 	.byte	0x3f
	.zero		1


	//   ....[138]....
        /*0b74*/ 	.word	0x0000ef20
        /*0b78*/ 	.word	0x00000005
        /*0b7c*/ 	.word	0x00038440
        /*0b80*/ 	.short	0x010a
        /*0b82*/ 	.byte	0x3f
	.zero		1


	//   ....[139]....
        /*0b84*/ 	.word	0x0000ef70
        /*0b88*/ 	.word	0x00000007
        /*0b8c*/ 	.word	0x00038440
        /*0b90*/ 	.short	0x010a
        /*0b92*/ 	.byte	0x3f
	.zero		1


	//   ....[140]....
        /*0b94*/ 	.word	0x0000efc0
        /*0b98*/ 	.word	0x00000007
        /*0b9c*/ 	.word	0x00038440
        /*0ba0*/ 	.short	0x010a
        /*0ba2*/ 	.byte	0x3f
	.zero		1


	//   ....[141]....
        /*0ba4*/ 	.word	0x0000f010
        /*0ba8*/ 	.word	0x00000007
        /*0bac*/ 	.word	0x00038440
        /*0bb0*/ 	.short	0x010a
        /*0bb2*/ 	.byte	0x3f
	.zero		1


	//   ....[142]....
        /*0bb4*/ 	.word	0x0000f060
        /*0bb8*/ 	.word	0x00000007
        /*0bbc*/ 	.word	0x00038440
        /*0bc0*/ 	.short	0x010a
        /*0bc2*/ 	.byte	0x3f
	.zero		1


	//   ....[143]....
        /*0bc4*/ 	.word	0x0000f0b0
        /*0bc8*/ 	.word	0x00000007
        /*0bcc*/ 	.word	0x00038440
        /*0bd0*/ 	.short	0x010a
        /*0bd2*/ 	.byte	0x3f
	.zero		1


	//   ....[144]....
        /*0bd4*/ 	.word	0x0000f100
        /*0bd8*/ 	.word	0x00000007
        /*0bdc*/ 	.word	0x00038440
        /*0be0*/ 	.short	0x010a
        /*0be2*/ 	.byte	0x3f
	.zero		1


	//----- nvinfo : EIATTR_NUM_MBARRIERS
	.align		4
.L_37:
        /*0be4*/ 	.byte	0x03, 0x38
        /*0be6*/ 	.short	0x0022


	//----- nvinfo : EIATTR_EXIT_INSTR_OFFSETS
	.align		4
        /*0be8*/ 	.byte	0x04, 0x1c
        /*0bea*/ 	.short	(.L_39 - .L_38)


	//   ....[0]....
.L_38:
        /*0bec*/ 	.word	0x00002ab0


	//   ....[1]....
        /*0bf0*/ 	.word	0x00002b70


	//   ....[2]....
        /*0bf4*/ 	.word	0x00008400


	//   ....[3]....
        /*0bf8*/ 	.word	0x000084a0


	//   ....[4]....
        /*0bfc*/ 	.word	0x0000a330


	//   ....[5]....
        /*0c00*/ 	.word	0x0000be60


	//   ....[6]....
        /*0c04*/ 	.word	0x0000e180


	//----- nvinfo : EIATTR_MAX_THREADS
	.align		4
.L_39:
        /*0c08*/ 	.byte	0x04, 0x05
        /*0c0a*/ 	.short	(.L_41 - .L_40)
.L_40:
        /*0c0c*/ 	.word	0x00000180
        /*0c10*/ 	.word	0x00000001
        /*0c14*/ 	.word	0x00000001


	//----- nvinfo : EIATTR_CRS_STACK_SIZE
	.align		4
.L_41:
        /*0c18*/ 	.byte	0x04, 0x1e
        /*0c1a*/ 	.short	(.L_43 - .L_42)
.L_42:
        /*0c1c*/ 	.word	0x00000000


	//----- nvinfo : EIATTR_CBANK_PARAM_SIZE
	.align		4
.L_43:
        /*0c20*/ 	.byte	0x03, 0x19
        /*0c22*/ 	.short	0x0770


	//----- nvinfo : EIATTR_PARAM_CBANK
	.align		4
        /*0c24*/ 	.byte	0x04, 0x0a
        /*0c26*/ 	.short	(.L_45 - .L_44)
	.align		4
.L_44:
        /*0c28*/ 	.word	index@(.nv.constant0._ZN7cutlass13device_kernelINS_4gemm6kernel13GemmUniversalINS1_17GroupProblemShapeIN4cute5tupleIJiiiEEEEENS1_10collective13CollectiveMmaINS1_39MainloopSm90ArrayTmaGmmaWarpSpecializedILi4ENS6_IJNS5_1CILi1EEESD_SD_EEENS1_55KernelPtrArrayTmaWarpSpecializedCooperativeFP8FastAccumEEENS6_IJNSC_ILi128EEENSC_ILi256EEESH_EEENS_12float_e4m3_tEPNS6_IJlSD_NSC_ILi0EEEEEESK_SN_NS5_8TiledMMAINS5_8MMA_AtomIJNS5_4SM904GMMA31MMA_64x256x32_F32E4M3E4M3_SS_TNILNSR_7ScaleInE1ELST_1EEEEEENS5_6LayoutINS6_IJNSC_ILi2EEESD_SD_EEENS6_IJSD_SL_SL_EEEEENS6_IJNS5_10UnderscoreES11_S11_EEEEENS5_13SM90_TMA_LOADENS5_14ComposedLayoutINS5_7SwizzleILi3ELi4ELi3EEENS5_18smem_ptr_flag_bitsILi8EEENSW_INS6_IJNSC_ILi8EEESH_EEENS6_IJSH_SD_EEEEEEEvNS5_8identityES14_S1E_vS1F_EENS_8epilogue10collective18CollectiveEpilogueINS1H_30Sm90PtrArrayTmaWarpSpecializedILi4ELi2ELi16ELb1ELb0ELi2EEEJSJ_NS6_IJSH_NSC_ILi32EEEEEENS_6half_tEPNS6_IJSD_lSL_EEES1O_S1Q_NS1H_6fusion15FusionCallbacksIS1L_NS1R_17LinearCombinationIS1O_fS1O_fLNS_15FloatRoundStyleE2EEESJ_S1N_JEEES14_NS15_IS17_NS18_ILi16EEENSW_INS6_IJNSC_ILi64EEES1A_EEENS6_IJSD_S1Y_EEEEEEENS5_17SM75_U16x8_LDSM_TENS5_14SM90_TMA_STOREES22_NS5_17SM90_U16x8_STSM_TENS5_9Copy_AtomIJNS5_17SM90_U32x4_STSM_NES1O_EEEvEEEvvEEEEvNT_6ParamsE)
        /*0c2c*/ 	.short	0x0210
        /*0c2e*/ 	.short	0x0770


	//----- nvinfo : EIATTR_SW_WAR
	.align		4
.L_45:
        /*0c30*/ 	.byte	0x04, 0x36
        /*0c32*/ 	.short	(.L_47 - .L_46)
.L_46:
        /*0c34*/ 	.word	0x00000008
.L_47:


//--------------------- .nv.callgraph             --------------------------
	.section	.nv.callgraph,"",@"SHT_CUDA_CALLGRAPH"
	.align	4
	.sectionentsize	8
	.align		4
        /*0000*/ 	.word	0x00000000
	.align		4
        /*0004*/ 	.word	0xffffffff
	.align		4
        /*0008*/ 	.word	index@(_ZN7cutlass13device_kernelINS_4gemm6kernel13GemmUniversalINS1_17GroupProblemShapeIN4cute5tupleIJiiiEEEEENS1_10collective13CollectiveMmaINS1_39MainloopSm90ArrayTmaGmmaWarpSpecializedILi4ENS6_IJNS5_1CILi1EEESD_SD_EEENS1_55KernelPtrArrayTmaWarpSpecializedCooperativeFP8FastAccumEEENS6_IJNSC_ILi128EEENSC_ILi256EEESH_EEENS_12float_e4m3_tEPNS6_IJlSD_NSC_ILi0EEEEEESK_SN_NS5_8TiledMMAINS5_8MMA_AtomIJNS5_4SM904GMMA31MMA_64x256x32_F32E4M3E4M3_SS_TNILNSR_7ScaleInE1ELST_1EEEEEENS5_6LayoutINS6_IJNSC_ILi2EEESD_SD_EEENS6_IJSD_SL_SL_EEEEENS6_IJNS5_10UnderscoreES11_S11_EEEEENS5_13SM90_TMA_LOADENS5_14ComposedLayoutINS5_7SwizzleILi3ELi4ELi3EEENS5_18smem_ptr_flag_bitsILi8EEENSW_INS6_IJNSC_ILi8EEESH_EEENS6_IJSH_SD_EEEEEEEvNS5_8identityES14_S1E_vS1F_EENS_8epilogue10collective18CollectiveEpilogueINS1H_30Sm90PtrArrayTmaWarpSpecializedILi4ELi2ELi16ELb1ELb0ELi2EEEJSJ_NS6_IJSH_NSC_ILi32EEEEEENS_6half_tEPNS6_IJSD_lSL_EEES1O_S1Q_NS1H_6fusion15FusionCallbacksIS1L_NS1R_17LinearCombinationIS1O_fS1O_fLNS_15FloatRoundStyleE2EEESJ_S1N_JEEES14_NS15_IS17_NS18_ILi16EEENSW_INS6_IJNSC_ILi64EEES1A_EEENS6_IJSD_S1Y_EEEEEEENS5_17SM75_U16x8_LDSM_TENS5_14SM90_TMA_STOREES22_NS5_17SM90_U16x8_STSM_TENS5_9Copy_AtomIJNS5_17SM90_U32x4_STSM_NES1O_EEEvEEEvvEEEEvNT_6ParamsE)
	.align		4
        /*000c*/ 	.word	index@(__assertfail)
	.align		4
        /*0010*/ 	.word	0x00000000
	.align		4
        /*0014*/ 	.word	0xfffffffe
	.align		4
        /*0018*/ 	.word	0x00000000
	.align		4
        /*001c*/ 	.word	0xfffffffd
	.align		4
        /*0020*/ 	.word	0x00000000
	.align		4
        /*0024*/ 	.word	0xfffffffc


//--------------------- .nv.constant4             --------------------------
	.section	.nv.constant4,"a",@progbits
	.align	8
	.align		8
.nv.constant4:
        /*0000*/ 	.dword	__assertfail
	.align		8
        /*0008*/ 	.dword	__unnamed_1
	.align		8
        /*0010*/ 	.dword	_ZN39_INTERNAL_6d49ce12_4_k_cu_f1a0580d_27884cuda3std3__45__cpo5beginE
	.align		8
        /*0018*/ 	.dword	_ZN39_INTERNAL_6d49ce12_4_k_cu_f1a0580d_27884cuda3std3__45__cpo3endE
	.align		8
        /*0020*/ 	.dword	_ZN39_INTERNAL_6d49ce12_4_k_cu_f1a0580d_27884cuda3std3__45__cpo6cbeginE
	.align		8
        /*0028*/ 	.dword	_ZN39_INTERNAL_6d49ce12_4_k_cu_f1a0580d_27884cuda3std3__45__cpo4cendE
	.align		8
        /*0030*/ 	.dword	_ZN39_INTERNAL_6d49ce12_4_k_cu_f1a0580d_27884cuda3std3__441_GLOBAL__N__6d49ce12_4_k_cu_f1a0580d_27886ignoreE
	.align		8
        /*0038*/ 	.dword	_ZN39_INTERNAL_6d49ce12_4_k_cu_f1a0580d_27884cuda3std3__419piecewise_constructE
	.align		8
        /*0040*/ 	.dword	_ZN39_INTERNAL_6d49ce12_4_k_cu_f1a0580d_27884cuda3std3__48in_placeE
	.align		8
        /*0048*/ 	.dword	_ZN39_INTERNAL_6d49ce12_4_k_cu_f1a0580d_27884cuda3std6ranges3__45__cpo4swapE
	.align		8
        /*0050*/ 	.dword	_ZN39_INTERNAL_6d49ce12_4_k_cu_f1a0580d_27884cuda3std6ranges3__45__cpo9iter_moveE
	.align		8
        /*0058*/ 	.dword	_ZN39_INTERNAL_6d49ce12_4_k_cu_f1a0580d_27884cute7productE
	.align		8
        /*0060*/ 	.dword	_ZN39_INTERNAL_6d49ce12_4_k_cu_f1a0580d_27884cute1_E
	.align		8
        /*0068*/ 	.dword	$str$24
	.align		8
        /*0070*/ 	.dword	$str$25


//--------------------- .text._ZN7cutlass13device_kernelINS_4gemm6kernel13GemmUniversalINS1_17GroupProblemShapeIN4cute5tupleIJiiiEEEEENS1_10collective13CollectiveMmaINS1_39MainloopSm90ArrayTmaGmmaWarpSpecializedILi4ENS6_IJNS5_1CILi1EEESD_SD_EEENS1_55KernelPtrArrayTmaWarpSpecializedCooperativeFP8FastAccumEEENS6_IJNSC_ILi128EEENSC_ILi256EEESH_EEENS_12float_e4m3_tEPNS6_IJlSD_NSC_ILi0EEEEEESK_SN_NS5_8TiledMMAINS5_8MMA_AtomIJNS5_4SM904GMMA31MMA_64x256x32_F32E4M3E4M3_SS_TNILNSR_7ScaleInE1ELST_1EEEEEENS5_6LayoutINS6_IJNSC_ILi2EEESD_SD_EEENS6_IJSD_SL_SL_EEEEENS6_IJNS5_10UnderscoreES11_S11_EEEEENS5_13SM90_TMA_LOADENS5_14ComposedLayoutINS5_7SwizzleILi3ELi4ELi3EEENS5_18smem_ptr_flag_bitsILi8EEENSW_INS6_IJNSC_ILi8EEESH_EEENS6_IJSH_SD_EEEEEEEvNS5_8identityES14_S1E_vS1F_EENS_8epilogue10collective18CollectiveEpilogueINS1H_30Sm90PtrArrayTmaWarpSpecializedILi4ELi2ELi16ELb1ELb0ELi2EEEJSJ_NS6_IJSH_NSC_ILi32EEEEEENS_6half_tEPNS6_IJSD_lSL_EEES1O_S1Q_NS1H_6fusion15FusionCallbacksIS1L_NS1R_17LinearCombinationIS1O_fS1O_fLNS_15FloatRoundStyleE2EEESJ_S1N_JEEES14_NS15_IS17_NS18_ILi16EEENSW_INS6_IJNSC_ILi64EEES1A_EEENS6_IJSD_S1Y_EEEEEEENS5_17SM75_U16x8_LDSM_TENS5_14SM90_TMA_STOREES22_NS5_17SM90_U16x8_STSM_TENS5_9Copy_AtomIJNS5_17SM90_U32x4_STSM_NES1O_EEEvEEEvvEEEEvNT_6ParamsE --------------------------
	.section	.text._ZN7cutlass13device_kernelINS_4gemm6kernel13GemmUniversalINS1_17GroupProblemShapeIN4cute5tupleIJiiiEEEEENS1_10collective13CollectiveMmaINS1_39MainloopSm90ArrayTmaGmmaWarpSpecializedILi4ENS6_IJNS5_1CILi1EEESD_SD_EEENS1_55KernelPtrArrayTmaWarpSpecializedCooperativeFP8FastAccumEEENS6_IJNSC_ILi128EEENSC_ILi256EEESH_EEENS_12float_e4m3_tEPNS6_IJlSD_NSC_ILi0EEEEEESK_SN_NS5_8TiledMMAINS5_8MMA_AtomIJNS5_4SM904GMMA31MMA_64x256x32_F32E4M3E4M3_SS_TNILNSR_7ScaleInE1ELST_1EEEEEENS5_6LayoutINS6_IJNSC_ILi2EEESD_SD_EEENS6_IJSD_SL_SL_EEEEENS6_IJNS5_10UnderscoreES11_S11_EEEEENS5_13SM90_TMA_LOADENS5_14ComposedLayoutINS5_7SwizzleILi3ELi4ELi3EEENS5_18smem_ptr_flag_bitsILi8EEENSW_INS6_IJNSC_ILi8EEESH_EEENS6_IJSH_SD_EEEEEEEvNS5_8identityES14_S1E_vS1F_EENS_8epilogue10collective18CollectiveEpilogueINS1H_30Sm90PtrArrayTmaWarpSpecializedILi4ELi2ELi16ELb1ELb0ELi2EEEJSJ_NS6_IJSH_NSC_ILi32EEEEEENS_6half_tEPNS6_IJSD_lSL_EEES1O_S1Q_NS1H_6fusion15FusionCallbacksIS1L_NS1R_17LinearCombinationIS1O_fS1O_fLNS_15FloatRoundStyleE2EEESJ_S1N_JEEES14_NS15_IS17_NS18_ILi16EEENSW_INS6_IJNSC_ILi64EEES1A_EEENS6_IJSD_S1Y_EEEEEEENS5_17SM75_U16x8_LDSM_TENS5_14SM90_TMA_STOREES22_NS5_17SM90_U16x8_STSM_TENS5_9Copy_AtomIJNS5_17SM90_U32x4_STSM_NES1O_EEEvEEEvvEEEEvNT_6ParamsE,"ax",@progbits
	.align	128
.text._ZN7cutlass13device_kernelINS_4gemm6kernel13GemmUniversalINS1_17GroupProblemShapeIN4cute5tupleIJiiiEEEEENS1_10collective13CollectiveMmaINS1_39MainloopSm90ArrayTmaGmmaWarpSpecializedILi4ENS6_IJNS5_1CILi1EEESD_SD_EEENS1_55KernelPtrArrayTmaWarpSpecializedCooperativeFP8FastAccumEEENS6_IJNSC_ILi128EEENSC_ILi256EEESH_EEENS_12float_e4m3_tEPNS6_IJlSD_NSC_ILi0EEEEEESK_SN_NS5_8TiledMMAINS5_8MMA_AtomIJNS5_4SM904GMMA31MMA_64x256x32_F32E4M3E4M3_SS_TNILNSR_7ScaleInE1ELST_1EEEEEENS5_6LayoutINS6_IJNSC_ILi2EEESD_SD_EEENS6_IJSD_SL_SL_EEEEENS6_IJNS5_10UnderscoreES11_S11_EEEEENS5_13SM90_TMA_LOADENS5_14ComposedLayoutINS5_7SwizzleILi3ELi4ELi3EEENS5_18smem_ptr_flag_bitsILi8EEENSW_INS6_IJNSC_ILi8EEESH_EEENS6_IJSH_SD_EEEEEEEvNS5_8identityES14_S1E_vS1F_EENS_8epilogue10collective18CollectiveEpilogueINS1H_30Sm90PtrArrayTmaWarpSpecializedILi4ELi2ELi16ELb1ELb0ELi2EEEJSJ_NS6_IJSH_NSC_ILi32EEEEEENS_6half_tEPNS6_IJSD_lSL_EEES1O_S1Q_NS1H_6fusion15FusionCallbacksIS1L_NS1R_17LinearCombinationIS1O_fS1O_fLNS_15FloatRoundStyleE2EEESJ_S1N_JEEES14_NS15_IS17_NS18_ILi16EEENSW_INS6_IJNSC_ILi64EEES1A_EEENS6_IJSD_S1Y_EEEEEEENS5_17SM75_U16x8_LDSM_TENS5_14SM90_TMA_STOREES22_NS5_17SM90_U16x8_STSM_TENS5_9Copy_AtomIJNS5_17SM90_U32x4_STSM_NES1O_EEEvEEEvvEEEEvNT_6ParamsE:
        .type           _ZN7cutlass13device_kernelINS_4gemm6kernel13GemmUniversalINS1_17GroupProblemShapeIN4cute5tupleIJiiiEEEEENS1_10collective13CollectiveMmaINS1_39MainloopSm90ArrayTmaGmmaWarpSpecializedILi4ENS6_IJNS5_1CILi1EEESD_SD_EEENS1_55KernelPtrArrayTmaWarpSpecializedCooperativeFP8FastAccumEEENS6_IJNSC_ILi128EEENSC_ILi256EEESH_EEENS_12float_e4m3_tEPNS6_IJlSD_NSC_ILi0EEEEEESK_SN_NS5_8TiledMMAINS5_8MMA_AtomIJNS5_4SM904GMMA31MMA_64x256x32_F32E4M3E4M3_SS_TNILNSR_7ScaleInE1ELST_1EEEEEENS5_6LayoutINS6_IJNSC_ILi2EEESD_SD_EEENS6_IJSD_SL_SL_EEEEENS6_IJNS5_10UnderscoreES11_S11_EEEEENS5_13SM90_TMA_LOADENS5_14ComposedLayoutINS5_7SwizzleILi3ELi4ELi3EEENS5_18smem_ptr_flag_bitsILi8EEENSW_INS6_IJNSC_ILi8EEESH_EEENS6_IJSH_SD_EEEEEEEvNS5_8identityES14_S1E_vS1F_EENS_8epilogue10collective18CollectiveEpilogueINS1H_30Sm90PtrArrayTmaWarpSpecializedILi4ELi2ELi16ELb1ELb0ELi2EEEJSJ_NS6_IJSH_NSC_ILi32EEEEEENS_6half_tEPNS6_IJSD_lSL_EEES1O_S1Q_NS1H_6fusion15FusionCallbacksIS1L_NS1R_17LinearCombinationIS1O_fS1O_fLNS_15FloatRoundStyleE2EEESJ_S1N_JEEES14_NS15_IS17_NS18_ILi16EEENSW_INS6_IJNSC_ILi64EEES1A_EEENS6_IJSD_S1Y_EEEEEEENS5_17SM75_U16x8_LDSM_TENS5_14SM90_TMA_STOREES22_NS5_17SM90_U16x8_STSM_TENS5_9Copy_AtomIJNS5_17SM90_U32x4_STSM_NES1O_EEEvEEEvvEEEEvNT_6ParamsE,@function
        .size           _ZN7cutlass13device_kernelINS_4gemm6kernel13GemmUniversalINS1_17GroupProblemShapeIN4cute5tupleIJiiiEEEEENS1_10collective13CollectiveMmaINS1_39MainloopSm90ArrayTmaGmmaWarpSpecializedILi4ENS6_IJNS5_1CILi1EEESD_SD_EEENS1_55KernelPtrArrayTmaWarpSpecializedCooperativeFP8FastAccumEEENS6_IJNSC_ILi128EEENSC_ILi256EEESH_EEENS_12float_e4m3_tEPNS6_IJlSD_NSC_ILi0EEEEEESK_SN_NS5_8TiledMMAINS5_8MMA_AtomIJNS5_4SM904GMMA31MMA_64x256x32_F32E4M3E4M3_SS_TNILNSR_7ScaleInE1ELST_1EEEEEENS5_6LayoutINS6_IJNSC_ILi2EEESD_SD_EEENS6_IJSD_SL_SL_EEEEENS6_IJNS5_10UnderscoreES11_S11_EEEEENS5_13SM90_TMA_LOADENS5_14ComposedLayoutINS5_7SwizzleILi3ELi4ELi3EEENS5_18smem_ptr_flag_bitsILi8EEENSW_INS6_IJNSC_ILi8EEESH_EEENS6_IJSH_SD_EEEEEEEvNS5_8identityES14_S1E_vS1F_EENS_8epilogue10collective18CollectiveEpilogueINS1H_30Sm90PtrArrayTmaWarpSpecializedILi4ELi2ELi16ELb1ELb0ELi2EEEJSJ_NS6_IJSH_NSC_ILi32EEEEEENS_6half_tEPNS6_IJSD_lSL_EEES1O_S1Q_NS1H_6fusion15FusionCallbacksIS1L_NS1R_17LinearCombinationIS1O_fS1O_fLNS_15FloatRoundStyleE2EEESJ_S1N_JEEES14_NS15_IS17_NS18_ILi16EEENSW_INS6_IJNSC_ILi64EEES1A_EEENS6_IJSD_S1Y_EEEEEEENS5_17SM75_U16x8_LDSM_TENS5_14SM90_TMA_STOREES22_NS5_17SM90_U16x8_STSM_TENS5_9Copy_AtomIJNS5_17SM90_U32x4_STSM_NES1O_EEEvEEEvvEEEEvNT_6ParamsE,(.L_x_315 - _ZN7cutlass13device_kernelINS_4gemm6kernel13GemmUniversalINS1_17GroupProblemShapeIN4cute5tupleIJiiiEEEEENS1_10collective13CollectiveMmaINS1_39MainloopSm90ArrayTmaGmmaWarpSpecializedILi4ENS6_IJNS5_1CILi1EEESD_SD_EEENS1_55KernelPtrArrayTmaWarpSpecializedCooperativeFP8FastAccumEEENS6_IJNSC_ILi128EEENSC_ILi256EEESH_EEENS_12float_e4m3_tEPNS6_IJlSD_NSC_ILi0EEEEEESK_SN_NS5_8TiledMMAINS5_8MMA_AtomIJNS5_4SM904GMMA31MMA_64x256x32_F32E4M3E4M3_SS_TNILNSR_7ScaleInE1ELST_1EEEEEENS5_6LayoutINS6_IJNSC_ILi2EEESD_SD_EEENS6_IJSD_SL_SL_EEEEENS6_IJNS5_10UnderscoreES11_S11_EEEEENS5_13SM90_TMA_LOADENS5_14ComposedLayoutINS5_7SwizzleILi3ELi4ELi3EEENS5_18smem_ptr_flag_bitsILi8EEENSW_INS6_IJNSC_ILi8EEESH_EEENS6_IJSH_SD_EEEEEEEvNS5_8identityES14_S1E_vS1F_EENS_8epilogue10collective18CollectiveEpilogueINS1H_30Sm90PtrArrayTmaWarpSpecializedILi4ELi2ELi16ELb1ELb0ELi2EEEJSJ_NS6_IJSH_NSC_ILi32EEEEEENS_6half_tEPNS6_IJSD_lSL_EEES1O_S1Q_NS1H_6fusion15FusionCallbacksIS1L_NS1R_17LinearCombinationIS1O_fS1O_fLNS_15FloatRoundStyleE2EEESJ_S1N_JEEES14_NS15_IS17_NS18_ILi16EEENSW_INS6_IJNSC_ILi64EEES1A_EEENS6_IJSD_S1Y_EEEEEEENS5_17SM75_U16x8_LDSM_TENS5_14SM90_TMA_STOREES22_NS5_17SM90_U16x8_STSM_TENS5_9Copy_AtomIJNS5_17SM90_U32x4_STSM_NES1O_EEEvEEEvvEEEEvNT_6ParamsE)
        .other          _ZN7cutlass13device_kernelINS_4gemm6kernel13GemmUniversalINS1_17GroupProblemShapeIN4cute5tupleIJiiiEEEEENS1_10collective13CollectiveMmaINS1_39MainloopSm90ArrayTmaGmmaWarpSpecializedILi4ENS6_IJNS5_1CILi1EEESD_SD_EEENS1_55KernelPtrArrayTmaWarpSpecializedCooperativeFP8FastAccumEEENS6_IJNSC_ILi128EEENSC_ILi256EEESH_EEENS_12float_e4m3_tEPNS6_IJlSD_NSC_ILi0EEEEEESK_SN_NS5_8TiledMMAINS5_8MMA_AtomIJNS5_4SM904GMMA31MMA_64x256x32_F32E4M3E4M3_SS_TNILNSR_7ScaleInE1ELST_1EEEEEENS5_6LayoutINS6_IJNSC_ILi2EEESD_SD_EEENS6_IJSD_SL_SL_EEEEENS6_IJNS5_10UnderscoreES11_S11_EEEEENS5_13SM90_TMA_LOADENS5_14ComposedLayoutINS5_7SwizzleILi3ELi4ELi3EEENS5_18smem_ptr_flag_bitsILi8EEENSW_INS6_IJNSC_ILi8EEESH_EEENS6_IJSH_SD_EEEEEEEvNS5_8identityES14_S1E_vS1F_EENS_8epilogue10collective18CollectiveEpilogueINS1H_30Sm90PtrArrayTmaWarpSpecializedILi4ELi2ELi16ELb1ELb0ELi2EEEJSJ_NS6_IJSH_NSC_ILi32EEEEEENS_6half_tEPNS6_IJSD_lSL_EEES1O_S1Q_NS1H_6fusion15FusionCallbacksIS1L_NS1R_17LinearCombinationIS1O_fS1O_fLNS_15FloatRoundStyleE2EEESJ_S1N_JEEES14_NS15_IS17_NS18_ILi16EEENSW_INS6_IJNSC_ILi64EEES1A_EEENS6_IJSD_S1Y_EEEEEEENS5_17SM75_U16x8_LDSM_TENS5_14SM90_TMA_STOREES22_NS5_17SM90_U16x8_STSM_TENS5_9Copy_AtomIJNS5_17SM90_U32x4_STSM_NES1O_EEEvEEEvvEEEEvNT_6ParamsE,@"STO_CUDA_ENTRY STV_DEFAULT"
_ZN7cutlass13device_kernelINS_4gemm6kernel13GemmUniversalINS1_17GroupProblemShapeIN4cute5tupleIJiiiEEEEENS1_10collective13CollectiveMmaINS1_39MainloopSm90ArrayTmaGmmaWarpSpecializedILi4ENS6_IJNS5_1CILi1EEESD_SD_EEENS1_55KernelPtrArrayTmaWarpSpecializedCooperativeFP8FastAccumEEENS6_IJNSC_ILi128EEENSC_ILi256EEESH_EEENS_12float_e4m3_tEPNS6_IJlSD_NSC_ILi0EEEEEESK_SN_NS5_8TiledMMAINS5_8MMA_AtomIJNS5_4SM904GMMA31MMA_64x256x32_F32E4M3E4M3_SS_TNILNSR_7ScaleInE1ELST_1EEEEEENS5_6LayoutINS6_IJNSC_ILi2EEESD_SD_EEENS6_IJSD_SL_SL_EEEEENS6_IJNS5_10UnderscoreES11_S11_EEEEENS5_13SM90_TMA_LOADENS5_14ComposedLayoutINS5_7SwizzleILi3ELi4ELi3EEENS5_18smem_ptr_flag_bitsILi8EEENSW_INS6_IJNSC_ILi8EEESH_EEENS6_IJSH_SD_EEEEEEEvNS5_8identityES14_S1E_vS1F_EENS_8epilogue10collective18CollectiveEpilogueINS1H_30Sm90PtrArrayTmaWarpSpecializedILi4ELi2ELi16ELb1ELb0ELi2EEEJSJ_NS6_IJSH_NSC_ILi32EEEEEENS_6half_tEPNS6_IJSD_lSL_EEES1O_S1Q_NS1H_6fusion15FusionCallbacksIS1L_NS1R_17LinearCombinationIS1O_fS1O_fLNS_15FloatRoundStyleE2EEESJ_S1N_JEEES14_NS15_IS17_NS18_ILi16EEENSW_INS6_IJNSC_ILi64EEES1A_EEENS6_IJSD_S1Y_EEEEEEENS5_17SM75_U16x8_LDSM_TENS5_14SM90_TMA_STOREES22_NS5_17SM90_U16x8_STSM_TENS5_9Copy_AtomIJNS5_17SM90_U32x4_STSM_NES1O_EEEvEEEvvEEEEvNT_6ParamsE:
[----:B------:R-:W1:Y:S08]  /*0000*/  LDC R1, c[0x0][0x28] ;  /* 0x00000a00ff017b82 */ /* 0x000e700000000800 */
[----:B------:R-:W2:Y:S01]  /*0010*/  LDC.64 R6, c[0x0][0x918] ;  /* 0x00024600ff067b82 */ /* 0x000ea20000000a00 */
[----:B------:R-:W-:Y:S01]  /*0020*/  ULDC.64 UR58, c[0x0][0x208] ;  /* 0x00008200003a7ab9 */ /* 0x000fe20000000a00 */
[----:B------:R-:W3:Y:S01]  /*0030*/  S2R R33, SR_TID.X ;  /* 0x0000000000217919 */ /* 0x000ee20000002100 */
[----:B------:R-:W-:Y:S01]  /*0040*/  ULDC UR4, c[0x0][0x910] ;  /* 0x0002440000047ab9 */ /* 0x000fe20000000800 */
[----:B------:R-:W-:Y:S01]  /*0050*/  ULDC.64 UR20, c[0x0][0x8d0] ;  /* 0x0002340000147ab9 */ /* 0x000fe20000000a00 */
[----:B------:R-:W-:Y:S01]  /*0060*/  ULDC.64 UR14, c[0x0][0x8c8] ;  /* 0x00023200000e7ab9 */ /* 0x000fe20000000a00 */
[----:B------:R-:W-:Y:S01]  /*0070*/  ULDC UR5, c[0x0][0x908] ;  /* 0x0002420000057ab9 */ /* 0x000fe20000000800 */
[----:B------:R-:W-:Y:S01]  /*0080*/  CS2R R8, SRZ ;  /* 0x0000000000087805 */ /* 0x000fe2000001ff00 */
[----:B------:R-:W-:Y:S01]  /*0090*/  S2UR UR40, SR_CTAID.X ;  /* 0x00000000002879c3 */ /* 0x000fe20000002500 */
[----:B------:R-:W-:Y:S01]  /*00a0*/  ULDC.64 UR22, c[0x0][0x8e8] ;  /* 0x00023a0000167ab9 */ /* 0x000fe20000000a00 */
[----:B------:R-:W-:Y:S01]  /*00b0*/  ULDC.64 UR16, c[0x0][0x8e0] ;  /* 0x0002380000107ab9 */ /* 0x000fe20000000a00 */
[----:B--2---:R-:W2:Y:S01]  /*00c0*/  LDG.E R2, desc[UR58][R6.64] ;  /* 0x0000003a06027981 */ /* 0x004ea2000c1e1900 */
[----:B------:R-:W-:-:S03]  /*00d0*/  IMAD.U32 R3, RZ, RZ, UR4 ;  /* 0x00000004ff037e24 */ /* 0x000fc6000f8e00ff */
[----:B------:R-:W4:Y:S01]  /*00e0*/  LDG.E R0, desc[UR58][R6.64+0x4] ;  /* 0x0000043a06007981 */ /* 0x000f22000c1e1900 */
[----:B---3--:R-:W-:-:S04]  /*00f0*/  LOP3.LUT R34, R33, 0x1f, RZ, 0xc0, !PT ;  /* 0x0000001f21227812 */ /* 0x008fc800078ec0ff */
[----:B------:R-:W-:Y:S01]  /*0100*/  ISETP.GE.AND P0, PT, R34, R3, PT ;  /* 0x000000032200720c */ /* 0x000fe20003f06270 */
[----:B------:R-:W3:Y:S01]  /*0110*/  S2UR UR4, SR_CTAID.Y ;  /* 0x00000000000479c3 */ /* 0x000ee20000002600 */
[----:B------:R-:W-:-:S04]  /*0120*/  UISETP.NE.U32.AND UP0, UPT, UR20, URZ, UPT ;  /* 0x0000003f1400728c */ /* 0x000fc8000bf05070 */
[----:B------:R-:W-:-:S07]  /*0130*/  UISETP.NE.AND.EX UP0, UPT, UR21, URZ, UPT, UP0 ;  /* 0x0000003f1500728c */ /* 0x000fce000bf05300 */
[----:B------:R-:W1:Y:S01]  /*0140*/  @!P0 LDC.64 R4, c[0x0][0x918] ;  /* 0x00024600ff048b82 */ /* 0x000e620000000a00 */
[----:B------:R-:W-:-:S03]  /*0150*/  UISETP.NE.AND UP3, UPT, UR5, 0x1, UPT ;  /* 0x000000010500788c */ /* 0x000fc6000bf65270 */
[----:B------:R-:W-:-:S08]  /*0160*/  @UP0 ULDC UR8, c[0x0][0x8dc] ;  /* 0x0002370000080ab9 */ /* 0x000fd00000000800 */
[----:B------:R-:W-:Y:S01]  /*0170*/  @UP3 ULDC UR12, c[0x0][0x10] ;  /* 0x00000400000c3ab9 */ /* 0x000fe20000000800 */
[----:B------:R-:W-:Y:S02]  /*0180*/  @UP3 UMOV UR5, URZ ;  /* 0x0000003f00053c82 */ /* 0x000fe40008000000 */
[----:B---3--:R-:W-:Y:S01]  /*0190*/  @UP3 UIMAD.WIDE.U32 UR12, UR40, UR12, UR4 ;  /* 0x0000000c280c32a5 */ /* 0x008fe2000f8e0004 */
[----:B------:R-:W-:Y:S01]  /*01a0*/  @UP3 UMOV UR9, URZ ;  /* 0x0000003f00093c82 */ /* 0x000fe20008000000 */
[----:B-1----:R-:W-:Y:S02]  /*01b0*/  @!P0 IMAD.WIDE.U32 R4, R34, 0xc, R4 ;  /* 0x0000000c22048825 */ /* 0x002fe400078e0004 */
[----:B------:R-:W-:-:S03]  /*01c0*/  @UP3 UIADD3 UR9, UR13, UR9, URZ ;  /* 0x000000090d093290 */ /* 0x000fc6000fffe03f */
[----:B------:R-:W-:Y:S01]  /*01d0*/  @UP3 UMOV UR10, UR12 ;  /* 0x0000000c000a3c82 */ /* 0x000fe20008000000 */
[----:B------:R1:W5:Y:S04]  /*01e0*/  @!P0 LDG.E R8, desc[UR58][R4.64] ;  /* 0x0000003a04088981 */ /* 0x000368000c1e1900 */
[----:B------:R1:W5:Y:S01]  /*01f0*/  @!P0 LDG.E R9, desc[UR58][R4.64+0x4] ;  /* 0x0000043a04098981 */ /* 0x000362000c1e1900 */
[----:B------:R-:W-:Y:S01]  /*0200*/  ISETP.NE.U32.AND P0, PT, RZ, UR22, PT ;  /* 0x00000016ff007c0c */ /* 0x000fe2000bf05070 */
[----:B------:R-:W-:Y:S01]  /*0210*/  @!UP3 ULDC UR5, c[0x0][0xc] ;  /* 0x000003000005bab9 */ /* 0x000fe20000000800 */
[----:B------:R-:W-:Y:S02]  /*0220*/  UMOV UR41, URZ ;  /* 0x0000003f00297c82 */ /* 0x000fe40008000000 */
[----:B------:R-:W-:Y:S01]  /*0230*/  ISETP.NE.AND.EX P0, PT, RZ, UR23, PT, P0 ;  /* 0x00000017ff007c0c */ /* 0x000fe2000bf05300 */
[----:B------:R-:W-:-:S07]  /*0240*/  @!UP3 UIMAD.WIDE.U32 UR4, UR5, UR4, UR40 ;  /* 0x000000040504b2a5 */ /* 0x000fce000f8e0028 */
[----:B------:R-:W-:Y:S01]  /*0250*/  @!UP3 UMOV UR9, UR5 ;  /* 0x000000050009bc82 */ /* 0x000fe20008000000 */
[----:B------:R-:W-:Y:S01]  /*0260*/  @!UP3 UMOV UR10, UR4 ;  /* 0x00000004000abc82 */ /* 0x000fe20008000000 */
[----:B--2---:R-:W-:-:S13]  /*0270*/  R2UR UR11, R2 ;  /* 0x00000000020b72ca */ /* 0x004fda00000e0000 */
[----:B------:R-:W-:-:S04]  /*0280*/  UIADD3 UR6, UP1, UR11, UR14, URZ ;  /* 0x0000000e0b067290 */ /* 0x000fc8000ff3e03f */
[----:B------:R-:W-:Y:S02]  /*0290*/  ULEA.HI.X.SX32 UR11, UR11, UR15, 0x1, UP1 ;  /* 0x0000000f0b0b7291 */ /* 0x000fe400088f0e3f */
[----:B------:R-:W-:Y:S01]  /*02a0*/  UIADD3 UR6, UP1, UR6, -0x1, URZ ;  /* 0xffffffff06067890 */ /* 0x000fe2000ff3e03f */
[----:B----4-:R-:W-:-:S03]  /*02b0*/  R2UR UR24, R0 ;  /* 0x00000000001872ca */ /* 0x010fc600000e0000 */
[----:B------:R-:W-:Y:S02]  /*02c0*/  UIADD3.X UR11, UR11, -0x1, URZ, UP1, !UPT ;  /* 0xffffffff0b0b7890 */ /* 0x000fe40008ffe43f */
[----:B------:R-:W-:-:S04]  /*02d0*/  @UP0 UIADD3 UR8, UP1, UR6, UR8, URZ ;  /* 0x0000000806080290 */ /* 0x000fc8000ff3e03f */
[----:B------:R-:W-:-:S04]  /*02e0*/  @UP0 UIADD3.X UR26, URZ, UR11, URZ, UP1, !UPT ;  /* 0x0000000b3f1a0290 */ /* 0x000fc80008ffe43f */
[----:B------:R-:W-:Y:S02]  /*02f0*/  @UP0 UIMAD.WIDE.U32 UR18, UR26, UR20, URZ ;  /* 0x000000141a1202a5 */ /* 0x000fe4000f8e003f */
[----:B------:R-:W-:Y:S02]  /*0300*/  @UP0 UIMAD.WIDE.U32 UR12, UR8, UR20, URZ ;  /* 0x00000014080c02a5 */ /* 0x000fe4000f8e003f */
[----:B------:R-:W-:Y:S02]  /*0310*/  @UP0 UIMAD.WIDE.U32 UR18, UP1, UR8, UR21, UR18 ;  /* 0x00000015081202a5 */ /* 0x000fe4000f820012 */
[----:B------:R-:W-:Y:S02]  /*0320*/  UIADD3 UR7, UP2, UR24, UR16, URZ ;  /* 0x0000001018077290 */ /* 0x000fe4000ff5e03f */
[----:B------:R-:W-:Y:S02]  /*0330*/  @UP0 UIADD3.X UR25, URZ, URZ, URZ, UP1, !UPT ;  /* 0x0000003f3f190290 */ /* 0x000fe40008ffe43f */
[----:B------:R-:W-:-:S02]  /*0340*/  @UP0 UIADD3 URZ, UP1, UR13, UR18, URZ ;  /* 0x000000120d3f0290 */ /* 0x000fc4000ff3e03f */
[----:B------:R-:W-:-:S03]  /*0350*/  ULEA.HI.X.SX32 UR8, UR24, UR17, 0x1, UP2 ;  /* 0x0000001118087291 */ /* 0x000fc600090f0e3f */
[----:B------:R-:W-:Y:S02]  /*0360*/  @UP0 UMOV UR24, UR19 ;  /* 0x0000001300180c82 */ /* 0x000fe40008000000 */
[----:B------:R-:W-:Y:S02]  /*0370*/  @UP0 UIMAD.WIDE.U32.X UR12, UR26, UR21, UR24, UP1 ;  /* 0x000000151a0c02a5 */ /* 0x000fe400088e0418 */
[----:B------:R-:W-:-:S04]  /*0380*/  UIADD3 UR19, UP1, UR7, -0x1, URZ ;  /* 0xffffffff07137890 */ /* 0x000fc8000ff3e03f */
[----:B------:R-:W-:Y:S01]  /*0390*/  UIADD3.X UR5, UR8, -0x1, URZ, UP1, !UPT ;  /* 0xffffffff08057890 */ /* 0x000fe20008ffe43f */
[----:B------:R-:W-:Y:S01]  /*03a0*/  @UP0 UMOV UR6, UR12 ;  /* 0x0000000c00060c82 */ /* 0x000fe20008000000 */
[----:B------:R-:W-:Y:S01]  /*03b0*/  @UP0 UMOV UR11, UR13 ;  /* 0x0000000d000b0c82 */ /* 0x000fe20008000000 */
[----:B-1----:R-:W-:Y:S09]  /*03c0*/  @!P0 BRA `(.L_x_0) ;  /* 0x00000000002c8947 */ /* 0x002ff20003800000 */
[----:B------:R-:W-:Y:S02]  /*03d0*/  ULDC UR7, c[0x0][0x8f4] ;  /* 0x00023d0000077ab9 */ /* 0x000fe40000000800 */
[----:B------:R-:W-:-:S04]  /*03e0*/  UIADD3 UR7, UP1, UR19, UR7, URZ ;  /* 0x0000000713077290 */ /* 0x000fc8000ff3e03f */
[----:B------:R-:W-:-:S04]  /*03f0*/  UIADD3.X UR8, URZ, UR5, URZ, UP1, !UPT ;  /* 0x000000053f087290 */ /* 0x000fc80008ffe43f */
[----:B------:R-:W-:-:S04]  /*0400*/  UIMAD.WIDE.U32 UR4, UR8, UR22, URZ ;  /* 0x00000016080472a5 */ /* 0x000fc8000f8e003f */
[----:B------:R-:W-:Y:S02]  /*0410*/  UIMAD.WIDE.U32 UR12, UP1, UR7, UR23, UR4 ;  /* 0x00000017070c72a5 */ /* 0x000fe4000f820004 */
[----:B------:R-:W-:Y:S02]  /*0420*/  UIMAD.WIDE.U32 UR4, UR7, UR22, URZ ;  /* 0x00000016070472a5 */ /* 0x000fe4000f8e003f */
[----:B------:R-:W-:Y:S02]  /*0430*/  UIADD3.X UR19, URZ, URZ, URZ, UP1, !UPT ;  /* 0x0000003f3f137290 */ /* 0x000fe40008ffe43f */
[----:B------:R-:W-:Y:S01]  /*0440*/  UIADD3 URZ, UP1, UR5, UR12, URZ ;  /* 0x0000000c053f7290 */ /* 0x000fe2000ff3e03f */
[----:B------:R-:W-:-:S03]  /*0450*/  UMOV UR18, UR13 ;  /* 0x0000000d00127c82 */ /* 0x000fc60008000000 */
[----:B------:R-:W-:-:S07]  /*0460*/  UIMAD.WIDE.U32.X UR4, UR8, UR23, UR18, UP1 ;  /* 0x00000017080472a5 */ /* 0x000fce00088e0412 */
[----:B------:R-:W-:-:S05]  /*0470*/  UMOV UR19, UR4 ;  /* 0x0000000400137c82 */ /* 0x000fca0008000000 */
.L_x_0:
[----:B------:R-:W-:Y:S01]  /*0480*/  ULDC UR8, c[0x0][0x934] ;  /* 0x00024d0000087ab9 */ /* 0x000fe20000000800 */
[----:B------:R-:W-:Y:S01]  /*0490*/  ULDC UR7, c[0x0][0x904] ;  /* 0x0002410000077ab9 */ /* 0x000fe20000000800 */
[----:B------:R-:W-:Y:S01]  /*04a0*/  ULDC UR4, c[0x0][0x938] ;  /* 0x00024e0000047ab9 */ /* 0x000fe20000000800 */
[----:B------:R-:W-:Y:S01]  /*04b0*/  USHF.L.U32 UR8, UR8, UR7, URZ ;  /* 0x0000000708087299 */ /* 0x000fe2000800063f */
[----:B------:R-:W-:Y:S01]  /*04c0*/  SHF.R.U32.HI R13, RZ, 0x5, R33 ;  /* 0x00000005ff0d7819 */ /* 0x000fe20000011621 */
[----:B------:R-:W-:Y:S01]  /*04d0*/  USHF.L.U32 UR7, UR4, UR7, URZ ;  /* 0x0000000704077299 */ /* 0x000fe2000800063f */
[----:B------:R-:W-:Y:S01]  /*04e0*/  ULDC UR18, c[0x0][0x8d8] ;  /* 0x0002360000127ab9 */ /* 0x000fe20000000800 */
[----:B------:R-:W-:Y:S02]  /*04f0*/  ULDC UR28, c[0x0][0x8f0] ;  /* 0x00023c00001c7ab9 */ /* 0x000fe40000000800 */
[----:B------:R-:W-:Y:S01]  /*0500*/  IMAD.U32 R10, RZ, RZ, UR8 ;  /* 0x00000008ff0a7e24 */ /* 0x000fe2000f8e00ff */
[----:B------:R-:W-:Y:S01]  /*0510*/  USHF.R.U64 UR11, UR6, UR18, UR11 ;  /* 0x00000012060b7299 */ /* 0x000fe2000800120b */
[----:B------:R-:W-:Y:S01]  /*0520*/  IMAD.U32 R11, RZ, RZ, UR7 ;  /* 0x00000007ff0b7e24 */ /* 0x000fe2000f8e00ff */
[----:B------:R-:W-:-:S02]  /*0530*/  USHF.R.U64 UR6, UR19, UR28, UR5 ;  /* 0x0000001c13067299 */ /* 0x000fc40008001205 */
[----:B------:R-:W-:Y:S01]  /*0540*/  IABS R0, R10 ;  /* 0x0000000a00007213 */ /* 0x000fe20000000000 */
[----:B------:R-:W-:Y:S01]  /*0550*/  UIADD3 UR11, UR11, -0x1, UR8 ;  /* 0xffffffff0b0b7890 */ /* 0x000fe2000fffe008 */
[----:B------:R-:W-:Y:S01]  /*0560*/  IABS R2, R11 ;  /* 0x0000000b00027213 */ /* 0x000fe20000000000 */
[----:B------:R-:W-:Y:S01]  /*0570*/  UIADD3 UR6, UR6, -0x1, UR7 ;  /* 0xffffffff06067890 */ /* 0x000fe2000fffe007 */
[----:B------:R-:W-:Y:S01]  /*0580*/  R2UR UR27, R0 ;  /* 0x00000000001b72ca */ /* 0x000fe200000e0000 */
[----:B------:R-:W-:Y:S01]  /*0590*/  UMOV UR4, URZ ;  /* 0x0000003f00047c82 */ /* 0x000fe20008000000 */
[----:B------:R-:W-:Y:S01]  /*05a0*/  UISETP.GE.AND UP5, UPT, UR11, URZ, UPT ;  /* 0x0000003f0b00728c */ /* 0x000fe2000bfa6270 */
[----:B------:R-:W-:Y:S01]  /*05b0*/  IMAD.MOV.U32 R0, RZ, RZ, R2 ;  /* 0x000000ffff007224 */ /* 0x000fe200078e0002 */
[----:B------:R-:W-:Y:S01]  /*05c0*/  UISETP.NE.AND UP4, UPT, UR8, URZ, UPT ;  /* 0x0000003f0800728c */ /* 0x000fe2000bf85270 */
[----:B------:R-:W-:-:S03]  /*05d0*/  UMOV UR54, 0x1 ;  /* 0x0000000100367882 */ /* 0x000fc60000000000 */
[----:B------:R-:W-:-:S05]  /*05e0*/  R2UR UR26, R0 ;  /* 0x00000000001a72ca */ /* 0x000fca00000e0000 */
[----:B------:R-:W1:Y:S08]  /*05f0*/  I2F.RP R0, UR27 ;  /* 0x0000001b00007d06 */ /* 0x000e700008209400 */
[----:B------:R-:W2:Y:S08]  /*0600*/  I2F.RP R4, UR26 ;  /* 0x0000001a00047d06 */ /* 0x000eb00008209400 */
[----:B-1----:R-:W1:Y:S08]  /*0610*/  MUFU.RCP R0, R0 ;  /* 0x0000000000007308 */ /* 0x002e700000001000 */
[----:B--2---:R-:W2:Y:S01]  /*0620*/  MUFU.RCP R4, R4 ;  /* 0x0000000400047308 */ /* 0x004ea20000001000 */
[----:B-1----:R-:W-:-:S02]  /*0630*/  VIADD R2, R0, 0xffffffe ;  /* 0x0ffffffe00027836 */ /* 0x002fc40000000000 */
[----:B------:R-:W-:-:S05]  /*0640*/  IMAD.U32 R0, RZ, RZ, UR11 ;  /* 0x0000000bff007e24 */ /* 0x000fca000f8e00ff */
[----:B------:R-:W1:Y:S01]  /*0650*/  F2I.FTZ.U32.TRUNC.NTZ R2, R2 ;  /* 0x0000000200027305 */ /* 0x000e62000021f000 */
[----:B------:R-:W-:Y:S01]  /*0660*/  IABS R0, R0 ;  /* 0x0000000000007213 */ /* 0x000fe20000000000 */
[----:B--2---:R-:W-:Y:S01]  /*0670*/  VIADD R5, R4, 0xffffffe ;  /* 0x0ffffffe04057836 */ /* 0x004fe20000000000 */
[----:B------:R-:W-:Y:S02]  /*0680*/  IABS R4, R10 ;  /* 0x0000000a00047213 */ /* 0x000fe40000000000 */
[----:B------:R-:W-:-:S03]  /*0690*/  R2UR UR31, R0 ;  /* 0x00000000001f72ca */ /* 0x000fc600000e0000 */
[----:B------:R-:W2:Y:S01]  /*06a0*/  F2I.FTZ.U32.TRUNC.NTZ R5, R5 ;  /* 0x0000000500057305 */ /* 0x000ea2000021f000 */
[----:B------:R-:W-:Y:S01]  /*06b0*/  IMAD.MOV R4, RZ, RZ, -R4 ;  /* 0x000000ffff047224 */ /* 0x000fe200078e0a04 */
[----:B-1----:R-:W-:Y:S01]  /*06c0*/  R2UR UR5, R2 ;  /* 0x00000000020572ca */ /* 0x002fe200000e0000 */
[----:B------:R-:W-:Y:S01]  /*06d0*/  IMAD.U32 R2, RZ, RZ, UR6 ;  /* 0x00000006ff027e24 */ /* 0x000fe2000f8e00ff */
[----:B--2---:R-:W-:-:S04]  /*06e0*/  R2UR UR13, R5 ;  /* 0x00000000050d72ca */ /* 0x004fc800000e0000 */
[----:B------:R-:W-:Y:S01]  /*06f0*/  IABS R5, R2 ;  /* 0x0000000200057213 */ /* 0x000fe20000000000 */
[----:B------:R-:W-:Y:S01]  /*0700*/  IMAD.MOV.U32 R2, RZ, RZ, R4 ;  /* 0x000000ffff027224 */ /* 0x000fe200078e0004 */
[----:B------:R-:W-:-:S05]  /*0710*/  IABS R4, R11 ;  /* 0x0000000b00047213 */ /* 0x000fca0000000000 */
[----:B------:R-:W-:Y:S01]  /*0720*/  UIADD3 UR12, URZ, -UR5, URZ ;  /* 0x800000053f0c7290 */ /* 0x000fe2000fffe03f */
[----:B------:R-:W-:Y:S02]  /*0730*/  MOV R0, R5 ;  /* 0x0000000500007202 */ /* 0x000fe40000000f00 */
[----:B------:R-:W-:Y:S01]  /*0740*/  R2UR UR29, R2 ;  /* 0x00000000021d72ca */ /* 0x000fe200000e0000 */
[----:B------:R-:W-:Y:S01]  /*0750*/  UIMAD UR12, UR12, UR27, URZ ;  /* 0x0000001b0c0c72a4 */ /* 0x000fe2000f8e023f */
[----:B------:R-:W-:Y:S01]  /*0760*/  IMAD.MOV R4, RZ, RZ, -R4 ;  /* 0x000000ffff047224 */ /* 0x000fe200078e0a04 */
[----:B------:R-:W-:Y:S01]  /*0770*/  R2UR UR32, R0 ;  /* 0x00000000002072ca */ /* 0x000fe200000e0000 */
[----:B------:R-:W1:Y:S01]  /*0780*/  SHFL.IDX PT, R2, R13, RZ, 0x1f ;  /* 0x00001fff0d027589 */ /* 0x000e6200000e0000 */
[----:B------:R-:W-:Y:S01]  /*0790*/  UIADD3 UR24, URZ, -UR13, URZ ;  /* 0x8000000d3f187290 */ /* 0x000fe2000fffe03f */
[----:B------:R-:W-:Y:S01]  /*07a0*/  IMAD.MOV.U32 R0, RZ, RZ, R4 ;  /* 0x000000ffff007224 */ /* 0x000fe200078e0004 */
[----:B------:R-:W-:-:S02]  /*07b0*/  UIMAD.WIDE.U32 UR4, UR5, UR12, UR4 ;  /* 0x0000000c050472a5 */ /* 0x000fc4000f8e0004 */
[----:B------:R-:W-:Y:S01]  /*07c0*/  UIMAD UR24, UR24, UR26, URZ ;  /* 0x0000001a181872a4 */ /* 0x000fe2000f8e023f */
[----:B------:R-:W-:Y:S01]  /*07d0*/  UMOV UR12, URZ ;  /* 0x0000003f000c7c82 */ /* 0x000fe20008000000 */
[----:B------:R-:W-:Y:S02]  /*07e0*/  R2UR UR30, R0 ;  /* 0x00000000001e72ca */ /* 0x000fe400000e0000 */
[----:B------:R-:W-:Y:S01]  /*07f0*/  UIMAD.WIDE.U32 UR24, UR13, UR24, UR12 ;  /* 0x000000180d1872a5 */ /* 0x000fe2000f8e000c */
[----:B------:R-:W-:Y:S02]  /*0800*/  SHF.R.U32.HI R0, RZ, 0x7, R33 ;  /* 0x00000007ff007819 */ /* 0x000fe40000011621 */
[----:B------:R-:W-:Y:S02]  /*0810*/  UMOV UR13, UR5 ;  /* 0x00000005000d7c82 */ /* 0x000fe40008000000 */
[----:B------:R-:W-:Y:S02]  /*0820*/  UIMAD.WIDE.U32 UR4, UR13, UR31, URZ ;  /* 0x0000001f0d0472a5 */ /* 0x000fe4000f8e003f */
[----:B------:R-:W-:Y:S01]  /*0830*/  UMOV UR19, UR25 ;  /* 0x0000001900137c82 */ /* 0x000fe20008000000 */
[----:B------:R-:W2:Y:S01]  /*0840*/  SHFL.IDX PT, R0, R0, RZ, 0x1f ;  /* 0x00001fff00007589 */ /* 0x000ea200000e0000 */
[----:B------:R-:W-:-:S02]  /*0850*/  UIMAD UR5, UR5, UR29, UR31 ;  /* 0x0000001d050572a4 */ /* 0x000fc4000f8e021f */
[----:B------:R-:W-:Y:S02]  /*0860*/  UIMAD.WIDE.U32 UR24, UR19, UR32, URZ ;  /* 0x00000020131872a5 */ /* 0x000fe4000f8e003f */
[----:B------:R-:W-:Y:S02]  /*0870*/  UISETP.GT.U32.AND UP1, UPT, UR27, UR5, UPT ;  /* 0x000000051b00728c */ /* 0x000fe4000bf24070 */
[----:B------:R-:W-:Y:S01]  /*0880*/  UIMAD UR25, UR25, UR30, UR32 ;  /* 0x0000001e191972a4 */ /* 0x000fe2000f8e0220 */
[----:B-1----:R-:W-:Y:S01]  /*0890*/  R2UR UR33, R2 ;  /* 0x00000000022172ca */ /* 0x002fe200000e0000 */
[----:B------:R-:W-:Y:S02]  /*08a0*/  ULOP3.LUT UR31, URZ, UR8, URZ, 0x33, !UPT ;  /* 0x000000083f1f7292 */ /* 0x000fe4000f8e333f */
[----:B------:R-:W-:Y:S02]  /*08b0*/  UISETP.GT.U32.AND UP2, UPT, UR26, UR25, UPT ;  /* 0x000000191a00728c */ /* 0x000fe4000bf44070 */
[----:B------:R-:W-:-:S03]  /*08c0*/  ULOP3.LUT UR32, URZ, UR7, URZ, 0x33, !UPT ;  /* 0x000000073f207292 */ /* 0x000fc6000f8e333f */
[----:B------:R-:W-:-:S04]  /*08d0*/  @!UP1 UIADD3 UR5, UR5, -UR27, URZ ;  /* 0x8000001b05059290 */ /* 0x000fc8000fffe03f */
[----:B------:R-:W-:Y:S01]  /*08e0*/  UISETP.GT.U32.AND UP6, UPT, UR27, UR5, UPT ;  /* 0x000000051b00728c */ /* 0x000fe2000bfc4070 */
[----:B------:R-:W-:Y:S01]  /*08f0*/  ISETP.NE.AND P1, PT, RZ, UR33, PT ;  /* 0x00000021ff007c0c */ /* 0x000fe2000bf25270 */
[----:B------:R-:W-:Y:S02]  /*0900*/  @!UP2 UIADD3 UR25, UR25, -UR26, URZ ;  /* 0x8000001a1919a290 */ /* 0x000fe4000fffe03f */
[----:B------:R-:W-:Y:S01]  /*0910*/  USHF.R.S32.HI UR4, URZ, 0x1f, UR33 ;  /* 0x0000001f3f047899 */ /* 0x000fe20008011421 */
[----:B--2---:R-:W-:Y:S01]  /*0920*/  R2UR UR12, R0 ;  /* 0x00000000000c72ca */ /* 0x004fe200000e0000 */
[----:B------:R-:W-:Y:S02]  /*0930*/  UISETP.GT.U32.AND UP1, UPT, UR26, UR25, UPT ;  /* 0x000000191a00728c */ /* 0x000fe4000bf24070 */
[----:B------:R-:W-:Y:S02]  /*0940*/  UISETP.NE.AND UP2, UPT, UR7, URZ, UPT ;  /* 0x0000003f0700728c */ /* 0x000fe4000bf45270 */
[----:B------:R-:W-:-:S02]  /*0950*/  ULEA.HI UR4, UR4, UR33, URZ, 0x2 ;  /* 0x0000002104047291 */ /* 0x000fc4000f8f103f */
[----:B------:R-:W-:Y:S02]  /*0960*/  @!UP6 UIADD3 UR5, UR5, -UR27, URZ ;  /* 0x8000001b0505e290 */ /* 0x000fe4000fffe03f */
[----:B------:R-:W-:Y:S02]  /*0970*/  UISETP.GE.AND UP6, UPT, UR6, URZ, UPT ;  /* 0x0000003f0600728c */ /* 0x000fe4000bfc6270 */
[----:B------:R-:W-:Y:S02]  /*0980*/  @!UP5 UIADD3 UR5, -UR5, URZ, URZ ;  /* 0x0000003f0505d290 */ /* 0x000fe4000fffe13f */
[----:B------:R-:W-:Y:S02]  /*0990*/  @!UP1 UIADD3 UR25, UR25, -UR26, URZ ;  /* 0x8000001a19199290 */ /* 0x000fe4000fffe03f */
[----:B------:R-:W-:Y:S02]  /*09a0*/  USEL UR5, UR31, UR5, !UP4 ;  /* 0x000000051f057287 */ /* 0x000fe4000e000000 */
[----:B------:R-:W-:-:S02]  /*09b0*/  ULOP3.LUT UR4, UR4, 0xfffffffc, URZ, 0xc0, !UPT ;  /* 0xfffffffc04047892 */ /* 0x000fc4000f8ec03f */
[----:B------:R-:W-:Y:S02]  /*09c0*/  UIADD3 UR5, UR11, -UR5, URZ ;  /* 0x800000050b057290 */ /* 0x000fe4000fffe03f */
[----:B------:R-:W-:Y:S02]  /*09d0*/  @!UP6 UIADD3 UR25, -UR25, URZ, URZ ;  /* 0x0000003f1919e290 */ /* 0x000fe4000fffe13f */
[----:B------:R-:W-:Y:S02]  /*09e0*/  UIADD3 UR55, UR33, -UR4, URZ ;  /* 0x8000000421377290 */ /* 0x000fe4000fffe03f */
[----:B------:R-:W-:Y:S02]  /*09f0*/  USEL UR25, UR32, UR25, !UP2 ;  /* 0x0000001920197287 */ /* 0x000fe4000d000000 */
[----:B------:R-:W-:Y:S02]  /*0a00*/  UISETP.NE.AND UP1, UPT, UR12, URZ, UPT ;  /* 0x0000003f0c00728c */ /* 0x000fe4000bf25270 */
[----:B------:R-:W-:-:S02]  /*0a10*/  UIADD3 UR25, UR6, -UR25, URZ ;  /* 0x8000001906197290 */ /* 0x000fc4000fffe03f */
[----:B------:R-:W-:Y:S02]  /*0a20*/  UISETP.EQ.AND UP5, UPT, UR55, 0x3, !UP1 ;  /* 0x000000033700788c */ /* 0x000fe4000cfa2270 */
[----:B------:R-:W-:Y:S02]  /*0a30*/  UIMAD UR24, UR5, UR25, URZ ;  /* 0x00000019051872a4 */ /* 0x000fe4000f8e023f */
[----:B------:R-:W-:Y:S02]  /*0a40*/  USEL UR4, UR25, UR5, !UP3 ;  /* 0x0000000519047287 */ /* 0x000fe4000d800000 */
[----:B------:R-:W-:Y:S02]  /*0a50*/  USHF.R.S32.HI UR25, URZ, 0x1f, UR24 ;  /* 0x0000001f3f197899 */ /* 0x000fe40008011418 */
[----:B------:R-:W-:Y:S01]  /*0a60*/  USHF.R.S32.HI UR5, URZ, 0x1f, UR4 ;  /* 0x0000001f3f057899 */ /* 0x000fe20008011404 */
[----:B------:R-:W-:Y:S01]  /*0a70*/  IMAD.U32 R6, RZ, RZ, UR24 ;  /* 0x00000018ff067e24 */ /* 0x000fe2000f8e00ff */
[----:B------:R-:W-:Y:S01]  /*0a80*/  USEL UR54, UR54, 0x2, UP5 ;  /* 0x0000000236367887 */ /* 0x000fe2000a800000 */
[----:B------:R-:W-:-:S02]  /*0a90*/  IMAD.U32 R4, RZ, RZ, UR4 ;  /* 0x00000004ff047e24 */ /* 0x000fc4000f8e00ff */
[----:B------:R-:W-:Y:S02]  /*0aa0*/  IMAD.U32 R7, RZ, RZ, UR25 ;  /* 0x00000019ff077e24 */ /* 0x000fe4000f8e00ff */
[----:B------:R-:W-:Y:S01]  /*0ab0*/  IMAD.U32 R5, RZ, RZ, UR5 ;  /* 0x00000005ff057e24 */ /* 0x000fe2000f8e00ff */
[----:B------:R-:W-:Y:S06]  /*0ac0*/  @P1 BRA `(.L_x_1) ;  /* 0x0000000000841947 */ /* 0x000fec0003800000 */
[----:B------:R-:W-:Y:S01]  /*0ad0*/  ELECT P1, URZ, PT ;  /* 0x00000000003f782f */ /* 0x000fe20003820000 */
[----:B------:R-:W-:-:S12]  /*0ae0*/  BSSY B0, `(.L_x_1) ;  /* 0x000001f000007945 */ /* 0x000fd80003800000 */
[----:B------:R-:W-:Y:S05]  /*0af0*/  @!P1 BRA `(.L_x_2) ;  /* 0x0000000000749947 */ /* 0x000fea0003800000 */
[----:B------:R-:W1:Y:S01]  /*0b00*/  S2UR UR6, SR_CgaCtaId ;  /* 0x00000000000679c3 */ /* 0x000e620000008800 */
[----:B------:R-:W-:Y:S01]  /*0b10*/  UMOV UR4, 0x400 ;  /* 0x0000040000047882 */ /* 0x000fe20000000000 */
[----:B------:R-:W-:Y:S01]  /*0b20*/  UMOV UR5, 0x1 ;  /* 0x0000000100057882 */ /* 0x000fe20000000000 */
[----:B------:R-:W-:Y:S02]  /*0b30*/  UMOV UR24, 0x140 ;  /* 0x0000014000187882 */ /* 0x000fe40000000000 */
[----:B------:R-:W-:-:S04]  /*0b40*/  UIADD3 UR24, -UR24, 0x100000, URZ ;  /* 0x0010000018187890 */ /* 0x000fc8000fffe13f */
[----:B------:R-:W-:Y:S02]  /*0b50*/  USHF.L.U32 UR25, UR24, 0xb, URZ ;  /* 0x0000000b18197899 */ /* 0x000fe4000800063f */
[----:B------:R-:W-:Y:S02]  /*0b60*/  USHF.L.U32 UR24, UR24, 0x1, URZ ;  /* 0x0000000118187899 */ /* 0x000fe4000800063f */
[----:B-1----:R-:W-:Y:S02]  /*0b70*/  ULEA UR6, UR6, UR4, 0x18 ;  /* 0x0000000406067291 */ /* 0x002fe4000f8ec03f */
[----:B------:R-:W-:-:S04]  /*0b80*/  UIADD3 UR4, -UR5, 0x100000, URZ ;  /* 0x0010000005047890 */ /* 0x000fc8000fffe13f */
[----:B------:R-:W-:Y:S02]  /*0b90*/  USHF.L.U32 UR5, UR4, 0xb, URZ ;  /* 0x0000000b04057899 */ /* 0x000fe4000800063f */
[----:B------:R-:W-:Y:S01]  /*0ba0*/  USHF.L.U32 UR4, UR4, 0x1, URZ ;  /* 0x0000000104047899 */ /* 0x000fe2000800063f */
[----:B------:R-:W1:Y:S11]  /*0bb0*/  FENCE.VIEW.ASYNC.S ;  /* 0x00000000000073c6 */ /* 0x000e760000000000 */
[----:B-1----:R1:W2:Y:S01]  /*0bc0*/  SYNCS.EXCH.64 URZ, [UR6+0x38400], UR4 ;  /* 0x03840004063f75b2 */ /* 0x0022a20008000100 */
[----:B------:R1:W3:Y:S01]  /*0bd0*/  SYNCS.EXCH.64 URZ, [UR6+0x38440], UR24 ;  /* 0x03844018063f75b2 */ /* 0x0002e20008000100 */
[----:B------:R1:W4:Y:S01]  /*0be0*/  SYNCS.EXCH.64 URZ, [UR6+0x38408], UR4 ;  /* 0x03840804063f75b2 */ /* 0x0003220008000100 */
[----:B------:R1:W1:Y:S01]  /*0bf0*/  SYNCS.EXCH.64 URZ, [UR6+0x38448], UR24 ;  /* 0x03844818063f75b2 */ /* 0x0002620008000100 */
        /* <DEDUP_REMOVED lines=12> */
[----:B------:R-:W-:Y:S01]  /*0cc0*/  NOP ;  /* 0x0000000000007918 */ /* 0x000fe20000000000 */
.L_x_2:
[----:B-1----:R-:W-:Y:S05]  /*0cd0*/  BSYNC B0 ;  /* 0x0000000000007941 */ /* 0x002fea0003800000 */
.L_x_1:
[----:B------:R-:W1:Y:S01]  /*0ce0*/  SHFL.IDX PT, R0, R13, RZ, 0x1f ;  /* 0x00001fff0d007589 */ /* 0x000e6200000e0000 */
[----:B------:R-:W-:Y:S01]  /*0cf0*/  UIADD3 UR33, UR12, -0x1, URZ ;  /* 0xffffffff0c217890 */ /* 0x000fe2000fffe03f */
[----:B------:R-:W-:Y:S01]  /*0d00*/  NOP ;  /* 0x0000000000007918 */ /* 0x000fe20000000000 */
[----:B------:R-:W-:Y:S02]  /*0d10*/  UISETP.LT.U32.AND UP6, UPT, UR55, 0x2, !UP1 ;  /* 0x000000023700788c */ /* 0x000fe4000cfc1070 */
[----:B------:R-:W-:Y:S02]  /*0d20*/  UISETP.GE.U32.AND UP5, UPT, UR33, 0x2, UPT ;  /* 0x000000022100788c */ /* 0x000fe4000bfa6070 */
[----:B------:R-:W-:-:S04]  /*0d30*/  USEL UR53, URZ, 0x1, !UP6 ;  /* 0x000000013f357887 */ /* 0x000fc8000f000000 */
[----:B------:R-:W-:Y:S01]  /*0d40*/  USEL UR53, UR53, 0x2, UP5 ;  /* 0x0000000235357887 */ /* 0x000fe2000a800000 */
[----:B-1----:R-:W-:-:S13]  /*0d50*/  ISETP.NE.AND P1, PT, R0, RZ, PT ;  /* 0x000000ff0000720c */ /* 0x002fda0003f25270 */
[----:B------:R-:W-:Y:S05]  /*0d60*/  @P1 BRA `(.L_x_3) ;  /* 0x0000000000581947 */ /* 0x000fea0003800000 */
[----:B------:R-:W1:Y:S01]  /*0d70*/  S2UR UR5, SR_CgaCtaId ;  /* 0x00000000000579c3 */ /* 0x000e620000008800 */
[----:B------:R-:W-:Y:S01]  /*0d80*/  UMOV UR4, 0x400 ;  /* 0x0000040000047882 */ /* 0x000fe20000000000 */
[----:B------:R-:W-:Y:S01]  /*0d90*/  UMOV UR24, 0x1 ;  /* 0x0000000100187882 */ /* 0x000fe20000000000 */
[----:B------:R-:W-:Y:S01]  /*0da0*/  UMOV UR11, 0x100 ;  /* 0x00000100000b7882 */ /* 0x000fe20000000000 */
[----:B------:R-:W-:-:S04]  /*0db0*/  UIADD3 UR24, -UR24, 0x100000, URZ ;  /* 0x0010000018187890 */ /* 0x000fc8000fffe13f */
[----:B------:R-:W-:Y:S02]  /*0dc0*/  USHF.L.U32 UR25, UR24, 0xb, URZ ;  /* 0x0000000b18197899 */ /* 0x000fe4000800063f */
[----:B------:R-:W-:Y:S01]  /*0dd0*/  USHF.L.U32 UR24, UR24, 0x1, URZ ;  /* 0x0000000118187899 */ /* 0x000fe2000800063f */
[----:B------:R-:W-:Y:S01]  /*0de0*/  ELECT P1, URZ, PT ;  /* 0x00000000003f782f */ /* 0x000fe20003820000 */
[----:B-1----:R-:W-:Y:S02]  /*0df0*/  ULEA UR6, UR5, UR4, 0x18 ;  /* 0x0000000405067291 */ /* 0x002fe4000f8ec03f */
[----:B------:R-:W-:-:S04]  /*0e00*/  UIADD3 UR4, -UR11, 0x100000, URZ ;  /* 0x001000000b047890 */ /* 0x000fc8000fffe13f */
[----:B------:R-:W-:Y:S02]  /*0e10*/  USHF.L.U32 UR5, UR4, 0xb, URZ ;  /* 0x0000000b04057899 */ /* 0x000fe4000800063f */
[----:B------:R-:W-:Y:S01]  /*0e20*/  USHF.L.U32 UR4, UR4, 0x1, URZ ;  /* 0x0000000104047899 */ /* 0x000fe2000800063f */
[----:B------:R-:W1:Y:S03]  /*0e30*/  FENCE.VIEW.ASYNC.S ;  /* 0x00000000000073c6 */ /* 0x000e660000000000 */
[----:B-1----:R1:W1:Y:S08]  /*0e40*/  SYNCS.EXCH.64 URZ, [UR6+0x38480], UR24 ;  /* 0x03848018063f75b2 */ /* 0x0022700008000100 */
        /* <DEDUP_REMOVED lines=8> */
.L_x_3:
[----:B------:R-:W2:Y:S01]  /*0ed0*/  SHFL.IDX PT, R0, R13, RZ, 0x1f ;  /* 0x00001fff0d007589 */ /* 0x000ea200000e0000 */
[----:B------:R-:W-:Y:S01]  /*0ee0*/  UISETP.EQ.AND UP6, UPT, UR55, 0x2, !UP1 ;  /* 0x000000023700788c */ /* 0x000fe2000cfc2270 */
[----:B------:R-:W-:-:S03]  /*0ef0*/  NOP ;  /* 0x0000000000007918 */ /* 0x000fc60000000000 */
[----:B------:R-:W-:-:S04]  /*0f00*/  USEL UR52, URZ, 0x1, !UP6 ;  /* 0x000000013f347887 */ /* 0x000fc8000f000000 */
[----:B------:R-:W-:Y:S01]  /*0f10*/  USEL UR52, UR52, 0x2, UP5 ;  /* 0x0000000234347887 */ /* 0x000fe2000a800000 */
[----:B--2---:R-:W-:-:S13]  /*0f20*/  ISETP.NE.AND P1, PT, R0, RZ, PT ;  /* 0x000000ff0000720c */ /* 0x004fda0003f25270 */
[----:B------:R-:W-:Y:S05]  /*0f30*/  @P1 BRA `(.L_x_4) ;  /* 0x0000000000581947 */ /* 0x000fea0003800000 */
[----:B-1----:R-:W1:Y:S01]  /*0f40*/  S2UR UR5, SR_CgaCtaId ;  /* 0x00000000000579c3 */ /* 0x002e620000008800 */
[----:B------:R-:W-:Y:S01]  /*0f50*/  UMOV UR4, 0x400 ;  /* 0x0000040000047882 */ /* 0x000fe20000000000 */
[----:B------:R-:W-:Y:S01]  /*0f60*/  UMOV UR11, 0x20 ;  /* 0x00000020000b7882 */ /* 0x000fe20000000000 */
[----:B------:R-:W-:Y:S01]  /*0f70*/  UMOV UR24, 0x100 ;  /* 0x0000010000187882 */ /* 0x000fe20000000000 */
[----:B------:R-:W-:Y:S01]  /*0f80*/  ELECT P1, URZ, PT ;  /* 0x00000000003f782f */ /* 0x000fe20003820000 */
        /* <DEDUP_REMOVED lines=8> */
[----:B-1----:R2:W1:Y:S01]  /*1010*/  SYNCS.EXCH.64 URZ, [UR6+0x384c0], UR4 ;  /* 0x0384c004063f75b2 */ /* 0x0024620008000100 */
[----:B------:R2:W1:Y:S01]  /*1020*/  SYNCS.EXCH.64 URZ, [UR6+0x384e0], UR24 ;  /* 0x0384e018063f75b2 */ /* 0x0004620008000100 */
[----:B------:R2:W1:Y:S01]  /*1030*/  SYNCS.EXCH.64 URZ, [UR6+0x384c8], UR4 ;  /* 0x0384c804063f75b2 */ /* 0x0004620008000100 */
[----:B------:R2:W1:Y:S01]  /*1040*/  SYNCS.EXCH.64 URZ, [UR6+0x384e8], UR24 ;  /* 0x0384e818063f75b2 */ /* 0x0004620008000100 */
[----:B------:R2:W1:Y:S01]  /*1050*/  SYNCS.EXCH.64 URZ, [UR6+0x384d0], UR4 ;  /* 0x0384d004063f75b2 */ /* 0x0004620008000100 */
[----:B------:R2:W1:Y:S01]  /*1060*/  SYNCS.EXCH.64 URZ, [UR6+0x384f0], UR24 ;  /* 0x0384f018063f75b2 */ /* 0x0004620008000100 */
[----:B------:R2:W1:Y:S01]  /*1070*/  SYNCS.EXCH.64 URZ, [UR6+0x384d8], UR4 ;  /* 0x0384d804063f75b2 */ /* 0x0004620008000100 */
[----:B------:R2:W1:Y:S02]  /*1080*/  SYNCS.EXCH.64 URZ, [UR6+0x384f8], UR24 ;  /* 0x0384f818063f75b2 */ /* 0x0004640008000100 */
[----:B--2---:R-:W-:Y:S01]  /*1090*/  NOP ;  /* 0x0000000000007918 */ /* 0x004fe20000000000 */
.L_x_4:
[----:B------:R-:W2:Y:S01]  /*10a0*/  SHFL.IDX PT, R0, R13, RZ, 0x1f ;  /* 0x00001fff0d007589 */ /* 0x000ea200000e0000 */
[----:B------:R-:W-:Y:S01]  /*10b0*/  ELECT P1, URZ, PT ;  /* 0x00000000003f782f */ /* 0x000fe20003820000 */
[----:B------:R-:W3:Y:S01]  /*10c0*/  LDC.64 R14, c[0x0][0x8f8] ;  /* 0x00023e00ff0e7b82 */ /* 0x000ee20000000a00 */
[----:B-1----:R-:W-:Y:S01]  /*10d0*/  UMOV UR4, 0x20 ;  /* 0x0000002000047882 */ /* 0x002fe20000000000 */
[----:B------:R-:W-:Y:S01]  /*10e0*/  NOP ;  /* 0x0000000000007918 */ /* 0x000fe20000000000 */
[----:B------:R-:W-:Y:S01]  /*10f0*/  ULDC UR41, c[0x0][0xc] ;  /* 0x0000030000297ab9 */ /* 0x000fe20000000800 */
[----:B------:R-:W-:Y:S02]  /*1100*/  IMAD.MOV.U32 R16, RZ, RZ, -0x1 ;  /* 0xffffffffff107424 */ /* 0x000fe400078e00ff */
[----:B------:R-:W-:Y:S02]  /*1110*/  IMAD.MOV.U32 R17, RZ, RZ, -0x1 ;  /* 0xffffffffff117424 */ /* 0x000fe400078e00ff */
[----:B------:R-:W-:Y:S01]  /*1120*/  IMAD.MOV.U32 R18, RZ, RZ, -0x1 ;  /* 0xffffffffff127424 */ /* 0x000fe200078e00ff */
[----:B--2---:R-:W-:Y:S01]  /*1130*/  ISETP.NE.OR P1, PT, R0, RZ, !P1 ;  /* 0x000000ff0000720c */ /* 0x004fe20004f25670 */
[----:B------:R-:W-:-:S12]  /*1140*/  IMAD.U32 R0, RZ, RZ, UR9 ;  /* 0x00000009ff007e24 */ /* 0x000fd8000f8e00ff */
[----:B------:R-:W-:Y:S01]  /*1150*/  VOTEU.ALL UP5, P1 ;  /* 0x00000000003f7886 */ /* 0x000fe200008a0000 */
[----:B------:R-:W-:-:S04]  /*1160*/  VOTEU.ALL UP6, P1 ;  /* 0x00000000003f7886 */ /* 0x000fc800008c0000 */
[----:B------:R-:W1:Y:S01]  /*1170*/  @!UP5 S2UR UR11, SR_CgaCtaId ;  /* 0x00000000000bd9c3 */ /* 0x000e620000008800 */
[----:B------:R-:W-:Y:S01]  /*1180*/  @!UP5 UMOV UR6, 0x400 ;  /* 0x000004000006d882 */ /* 0x000fe20000000000 */
[----:B------:R-:W-:-:S04]  /*1190*/  @!UP5 UIADD3 UR4, -UR4, 0x100000, URZ ;  /* 0x001000000404d890 */ /* 0x000fc8000fffe13f */
[----:B------:R-:W-:Y:S02]  /*11a0*/  @!UP5 USHF.L.U32 UR5, UR4, 0xb, URZ ;  /* 0x0000000b0405d899 */ /* 0x000fe4000800063f */
[----:B------:R-:W-:Y:S02]  /*11b0*/  @!UP5 USHF.L.U32 UR4, UR4, 0x1, URZ ;  /* 0x000000010404d899 */ /* 0x000fe4000800063f */
[----:B-1----:R-:W-:Y:S01]  /*11c0*/  @!UP5 ULEA UR6, UR11, UR6, 0x18 ;  /* 0x000000060b06d291 */ /* 0x002fe2000f8ec03f */
[----:B------:R-:W-:Y:S01]  /*11d0*/  VOTEU.ALL UP5, P1 ;  /* 0x00000000003f7886 */ /* 0x000fe200008a0000 */
[----:B---3--:R-:W-:Y:S01]  /*11e0*/  ISETP.LE.U32.AND P1, PT, R14, UR10, PT ;  /* 0x0000000a0e007c0c */ /* 0x008fe2000bf23070 */
[----:B------:R-:W-:-:S03]  /*11f0*/  UMOV UR11, URZ ;  /* 0x0000003f000b7c82 */ /* 0x000fc60008000000 */
[----:B------:R-:W-:Y:S01]  /*1200*/  ISETP.GE.U32.AND.EX P1, PT, R0, R15, PT, P1 ;  /* 0x0000000f0000720c */ /* 0x000fe20003f26110 */
[----:B------:R-:W1:Y:S05]  /*1210*/  FENCE.VIEW.ASYNC.S ;  /* 0x00000000000073c6 */ /* 0x000e6a0000000000 */
[----:B-1----:R-:W4:Y:S01]  /*1220*/  @!UP5 SYNCS.EXCH.64 URZ, [UR6+0x38500], UR4 ;  /* 0x03850004063fd5b2 */ /* 0x002f220008000100 */
[----:B------:R1:W4:Y:S01]  /*1230*/  @!UP6 SYNCS.EXCH.64 URZ, [UR6+0x38508], UR4 ;  /* 0x03850804063fe5b2 */ /* 0x0003220008000100 */
[----:B------:R-:W-:Y:S01]  /*1240*/  NOP ;  /* 0x0000000000007918 */ /* 0x000fe20000000000 */
[----:B-1----:R-:W-:Y:S01]  /*1250*/  ULDC.U8 UR4, c[0x0][0x900] ;  /* 0x0002400000047ab9 */ /* 0x002fe20000000000 */
[----:B------:R-:W-:Y:S01]  /*1260*/  UMOV UR6, URZ ;  /* 0x0000003f00067c82 */ /* 0x000fe20008000000 */
[----:B----4-:R-:W-:Y:S01]  /*1270*/  BAR.SYNC.DEFER_BLOCKING 0x0 ;  /* 0x0000000000007b1d */ /* 0x010fe20000010000 */
[----:B------:R-:W-:-:S04]  /*1280*/  ISETP.NE.AND P2, PT, RZ, UR4, PT ;  /* 0x00000004ff007c0c */ /* 0x000fc8000bf45270 */
[----:B------:R-:W-:Y:S01]  /*1290*/  P2R R20, PR, RZ, 0x4 ;  /* 0x00000004ff147803 */ /* 0x000fe20000000000 */
[----:B------:R-:W-:Y:S01]  /*12a0*/  UMOV UR5, URZ ;  /* 0x0000003f00057c82 */ /* 0x000fe20008000000 */
[----:B------:R-:W-:-:S07]  /*12b0*/  UMOV UR4, URZ ;  /* 0x0000003f00047c82 */ /* 0x000fce0008000000 */
[----:B------:R-:W-:Y:S05]  /*12c0*/  @P2 BRA P1, `(.L_x_5) ;  /* 0x0000001400f42947 */ /* 0x000fea0000800000 */
[----:B------:R-:W-:Y:S01]  /*12d0*/  ISETP.LE.U32.AND P1, PT, R6, UR10, PT ;  /* 0x0000000a06007c0c */ /* 0x000fe2000bf23070 */
[----:B------:R-:W-:Y:S01]  /*12e0*/  UMOV UR5, URZ ;  /* 0x0000003f00057c82 */ /* 0x000fe20008000000 */
[----:B------:R-:W-:Y:S01]  /*12f0*/  MOV R15, UR9 ;  /* 0x00000009000f7c02 */ /* 0x000fe20008000f00 */
[----:B------:R-:W-:Y:S01]  /*1300*/  UMOV UR4, URZ ;  /* 0x0000003f00047c82 */ /* 0x000fe20008000000 */
[----:B------:R-:W-:Y:S01]  /*1310*/  UMOV UR11, URZ ;  /* 0x0000003f000b7c82 */ /* 0x000fe20008000000 */
[----:B------:R-:W-:Y:S01]  /*1320*/  UMOV UR6, URZ ;  /* 0x0000003f00067c82 */ /* 0x000fe20008000000 */
[----:B------:R-:W-:-:S13]  /*1330*/  ISETP.GE.U32.AND.EX P1, PT, R15, R7, PT, P1 ;  /* 0x000000070f00720c */ /* 0x000fda0003f26110 */
[----:B------:R-:W-:Y:S05]  /*1340*/  @!P1 BRA `(.L_x_6) ;  /* 0x0000001000c09947 */ /* 0x000fea0003800000 */
[----:B------:R-:W-:Y:S02]  /*1350*/  VIADD R2, R34, 0x20 ;  /* 0x0000002022027836 */ /* 0x000fe40000000000 */
[----:B------:R-:W-:Y:S02]  /*1360*/  IMAD.MOV.U32 R0, RZ, RZ, R34 ;  /* 0x000000ffff007224 */ /* 0x000fe400078e0022 */
[----:B-----5:R-:W-:Y:S01]  /*1370*/  IMAD.MOV.U32 R12, RZ, RZ, R8 ;  /* 0x000000ffff0c7224 */ /* 0x020fe200078e0008 */
[----:B------:R-:W-:Y:S01]  /*1380*/  ISETP.GE.AND P1, PT, R2, R3, PT ;  /* 0x000000030200720c */ /* 0x000fe20003f26270 */
[----:B------:R-:W-:-:S12]  /*1390*/  IMAD.MOV.U32 R17, RZ, RZ, R9 ;  /* 0x000000ffff117224 */ /* 0x000fd800078e0009 */
[----:B------:R-:W1:Y:S01]  /*13a0*/  @!P1 LDC.64 R14, c[0x0][0x918] ;  /* 0x00024600ff0e9b82 */ /* 0x000e620000000a00 */
[----:B------:R-:W-:Y:S01]  /*13b0*/  @!P1 VIADD R7, R0, 0x20 ;  /* 0x0000002000079836 */ /* 0x000fe20000000000 */
[----:B------:R-:W-:Y:S02]  /*13c0*/  UIADD3 UR16, UP5, UR16, -0x1, URZ ;  /* 0xffffffff10107890 */ /* 0x000fe4000ffbe03f */
[----:B------:R-:W-:Y:S01]  /*13d0*/  UIADD3 UR14, UP6, UR14, -0x1, URZ ;  /* 0xffffffff0e0e7890 */ /* 0x000fe2000ffde03f */
[----:B------:R-:W-:Y:S01]  /*13e0*/  BSSY B0, `(.L_x_7) ;  /* 0x000004f000007945 */ /* 0x000fe20003800000 */
[----:B------:R-:W-:Y:S01]  /*13f0*/  UIADD3.X UR17, UR17, -0x1, URZ, UP5, !UPT ;  /* 0xffffffff11117890 */ /* 0x000fe2000affe43f */
[----:B-1----:R-:W-:-:S05]  /*1400*/  @!P1 IMAD.WIDE R14, R7, 0xc, R14 ;  /* 0x0000000c070e9825 */ /* 0x002fca00078e020e */
[----:B------:R1:W5:Y:S04]  /*1410*/  @!P1 LDG.E R8, desc[UR58][R14.64] ;  /* 0x0000003a0e089981 */ /* 0x000368000c1e1900 */
[----:B------:R1:W5:Y:S01]  /*1420*/  @!P1 LDG.E R9, desc[UR58][R14.64+0x4] ;  /* 0x0000043a0e099981 */ /* 0x000362000c1e1900 */
[----:B------:R-:W-:Y:S01]  /*1430*/  ISETP.GE.AND P1, PT, R0, R3, PT ;  /* 0x000000030000720c */ /* 0x000fe20003f26270 */
[----:B------:R-:W-:Y:S01]  /*1440*/  UIADD3.X UR15, UR15, -0x1, URZ, UP6, !UPT ;  /* 0xffffffff0f0f7890 */ /* 0x000fe2000b7fe43f */
[----:B------:R-:W-:Y:S01]  /*1450*/  CS2R R6, SRZ ;  /* 0x0000000000067805 */ /* 0x000fe2000001ff00 */
[----:B------:R-:W-:Y:S01]  /*1460*/  UIADD3 UR4, UR8, -0x1, URZ ;  /* 0xffffffff08047890 */ /* 0x000fe2000fffe03f */
[----:B------:R-:W-:Y:S01]  /*1470*/  IMAD.MOV.U32 R27, RZ, RZ, 0x7fffffff ;  /* 0x7fffffffff1b7424 */ /* 0x000fe200078e00ff */
[----:B------:R-:W-:Y:S01]  /*1480*/  UIADD3 UR5, UR7, -0x1, URZ ;  /* 0xffffffff07057890 */ /* 0x000fe2000fffe03f */
[----:B------:R-:W-:-:S07]  /*1490*/  IMAD.MOV.U32 R29, RZ, RZ, RZ ;  /* 0x000000ffff1d7224 */ /* 0x000fce00078e00ff */
[----:B-1----:R-:W-:Y:S05]  /*14a0*/  @P1 BRA `(.L_x_8) ;  /* 0x0000000400081947 */ /* 0x002fea0003800000 */
[----:B------:R-:W-:Y:S02]  /*14b0*/  PLOP3.LUT P3, PT, PT, PT, UP0, 0x80, 0x0 ;  /* 0x000000000000781c */ /* 0x000fe40003f6f008 */
[C---:B------:R-:W-:Y:S02]  /*14c0*/  IADD3 R21, P2, R17.reuse, UR16, RZ ;  /* 0x0000001011157c10 */ /* 0x040fe4000ff5e0ff */
[C---:B------:R-:W-:Y:S02]  /*14d0*/  IADD3 R23, P1, R12.reuse, UR14, RZ ;  /* 0x0000000e0c177c10 */ /* 0x040fe4000ff3e0ff */
[----:B------:R-:W-:Y:S02]  /*14e0*/  LEA.HI.X.SX32 R22, R17, UR17, 0x1, P2 ;  /* 0x0000001111167c11 */ /* 0x000fe400090f0eff */
[----:B------:R-:W-:-:S05]  /*14f0*/  LEA.HI.X.SX32 R12, R12, UR15, 0x1, P1 ;  /* 0x0000000f0c0c7c11 */ /* 0x000fca00088f0eff */
[----:B------:R-:W-:Y:S05]  /*1500*/  @!P3 BRA `(.L_x_9) ;  /* 0x000000000030b947 */ /* 0x000fea0003800000 */
[----:B------:R-:W-:Y:S02]  /*1510*/  ULDC UR6, c[0x0][0x8dc] ;  /* 0x0002370000067ab9 */ /* 0x000fe40000000800 */
[----:B------:R-:W-:-:S05]  /*1520*/  IADD3 R17, P1, R23, UR6, RZ ;  /* 0x0000000617117c10 */ /* 0x000fca000ff3e0ff */
[----:B------:R-:W-:-:S04]  /*1530*/  IMAD.X R23, RZ, RZ, R12, P1 ;  /* 0x000000ffff177224 */ /* 0x000fc800008e060c */
[----:B------:R-:W-:-:S04]  /*1540*/  IMAD.WIDE.U32 R4, R23, UR20, RZ ;  /* 0x0000001417047c25 */ /* 0x000fc8000f8e00ff */
[----:B------:R-:W-:-:S04]  /*1550*/  IMAD.WIDE.U32 R14, P1, R17, UR21, R4 ;  /* 0x00000015110e7c25 */ /* 0x000fc8000f820004 */
[----:B------:R-:W-:-:S04]  /*1560*/  IMAD.WIDE.U32 R4, R17, UR20, RZ ;  /* 0x0000001411047c25 */ /* 0x000fc8000f8e00ff */
[----:B------:R-:W-:Y:S01]  /*1570*/  IMAD.X R19, RZ, RZ, RZ, P1 ;  /* 0x000000ffff137224 */ /* 0x000fe200008e06ff */
[----:B------:R-:W-:Y:S01]  /*1580*/  IADD3 RZ, P1, R5, R14, RZ ;  /* 0x0000000e05ff7210 */ /* 0x000fe20007f3e0ff */
[----:B------:R-:W-:-:S04]  /*1590*/  IMAD.MOV.U32 R18, RZ, RZ, R15 ;  /* 0x000000ffff127224 */ /* 0x000fc800078e000f */
[----:B------:R-:W-:-:S04]  /*15a0*/  IMAD.WIDE.U32.X R4, R23, UR21, R18, P1 ;  /* 0x0000001517047c25 */ /* 0x000fc800088e0412 */
[----:B------:R-:W-:Y:S01]  /*15b0*/  IMAD.MOV.U32 R12, RZ, RZ, R5 ;  /* 0x000000ffff0c7224 */ /* 0x000fe200078e0005 */
[----:B------:R-:W-:-:S07]  /*15c0*/  MOV R23, R4 ;  /* 0x0000000400177202 */ /* 0x000fce0000000f00 */
.L_x_9:
        /* <DEDUP_REMOVED lines=11> */
[----:B------:R-:W-:Y:S02]  /*1680*/  IMAD.MOV.U32 R21, RZ, RZ, R4 ;  /* 0x000000ffff157224 */ /* 0x000fe400078e0004 */
[----:B------:R-:W-:-:S07]  /*1690*/  IMAD.MOV.U32 R22, RZ, RZ, R5 ;  /* 0x000000ffff167224 */ /* 0x000fce00078e0005 */
.L_x_10:
[----:B------:R-:W-:Y:S02]  /*16a0*/  SHF.R.U64 R5, R23, UR18, R12 ;  /* 0x0000001217057c19 */ /* 0x000fe4000800120c */
[----:B------:R-:W-:-:S03]  /*16b0*/  SHF.R.U64 R4, R21, UR28, R22 ;  /* 0x0000001c15047c19 */ /* 0x000fc60008001216 */
[----:B------:R-:W-:Y:S02]  /*16c0*/  VIADD R17, R5, UR4 ;  /* 0x0000000405117c36 */ /* 0x000fe40008000000 */
[----:B------:R-:W-:-:S03]  /*16d0*/  VIADD R14, R4, UR5 ;  /* 0x00000005040e7c36 */ /* 0x000fc60008000000 */
[----:B------:R-:W-:Y:S02]  /*16e0*/  IABS R15, R17 ;  /* 0x00000011000f7213 */ /* 0x000fe40000000000 */
[----:B------:R-:W-:-:S03]  /*16f0*/  IABS R12, R14 ;  /* 0x0000000e000c7213 */ /* 0x000fc60000000000 */
[----:B------:R-:W-:-:S04]  /*1700*/  IMAD.HI.U32 R4, R15, UR13, RZ ;  /* 0x0000000d0f047c27 */ /* 0x000fc8000f8e00ff */
[----:B------:R-:W-:-:S04]  /*1710*/  IMAD.HI.U32 R5, R12, UR19, RZ ;  /* 0x000000130c057c27 */ /* 0x000fc8000f8e00ff */
[----:B------:R-:W-:Y:S02]  /*1720*/  IMAD R4, R4, UR29, R15 ;  /* 0x0000001d04047c24 */ /* 0x000fe4000f8e020f */
[----:B------:R-:W-:Y:S02]  /*1730*/  IMAD R5, R5, UR30, R12 ;  /* 0x0000001e05057c24 */ /* 0x000fe4000f8e020c */
[----:B------:R-:W-:Y:S01]  /*1740*/  IMAD.U32 R15, RZ, RZ, UR31 ;  /* 0x0000001fff0f7e24 */ /* 0x000fe2000f8e00ff */
[----:B------:R-:W-:Y:S01]  /*1750*/  ISETP.LT.U32.AND P1, PT, R4, UR27, PT ;  /* 0x0000001b04007c0c */ /* 0x000fe2000bf21070 */
[----:B------:R-:W-:Y:S01]  /*1760*/  IMAD.U32 R12, RZ, RZ, UR32 ;  /* 0x00000020ff0c7e24 */ /* 0x000fe2000f8e00ff */
[----:B------:R-:W-:-:S11]  /*1770*/  ISETP.LT.U32.AND P2, PT, R5, UR26, PT ;  /* 0x0000001a05007c0c */ /* 0x000fd6000bf41070 */
[----:B------:R-:W-:Y:S01]  /*1780*/  @!P1 VIADD R4, R4, -UR27 ;  /* 0x8000001b04049c36 */ /* 0x000fe20008000000 */
[----:B------:R-:W-:Y:S01]  /*1790*/  ISETP.GE.AND P1, PT, R14, RZ, PT ;  /* 0x000000ff0e00720c */ /* 0x000fe20003f26270 */
[----:B------:R-:W-:Y:S01]  /*17a0*/  @!P2 VIADD R5, R5, -UR26 ;  /* 0x8000001a0505ac36 */ /* 0x000fe20008000000 */
[----:B------:R-:W-:Y:S02]  /*17b0*/  ISETP.GE.AND P2, PT, R17, RZ, PT ;  /* 0x000000ff1100720c */ /* 0x000fe40003f46270 */
[----:B------:R-:W-:Y:S02]  /*17c0*/  ISETP.LT.U32.AND P3, PT, R4, UR27, PT ;  /* 0x0000001b04007c0c */ /* 0x000fe4000bf61070 */
[----:B------:R-:W-:-:S11]  /*17d0*/  ISETP.LT.U32.AND P4, PT, R5, UR26, PT ;  /* 0x0000001a05007c0c */ /* 0x000fd6000bf81070 */
[----:B------:R-:W-:Y:S02]  /*17e0*/  @!P3 IADD3 R4, R4, -UR27, RZ ;  /* 0x8000001b0404bc10 */ /* 0x000fe4000fffe0ff */
[----:B------:R-:W-:Y:S01]  /*17f0*/  @!P4 VIADD R5, R5, -UR26 ;  /* 0x8000001a0505cc36 */ /* 0x000fe20008000000 */
[----:B------:R-:W-:Y:S02]  /*1800*/  PLOP3.LUT P3, PT, PT, PT, UP4, 0x80, 0x0 ;  /* 0x000000000000781c */ /* 0x000fe40003f6f048 */
[----:B------:R-:W-:Y:S01]  /*1810*/  @!P2 IMAD.MOV R4, RZ, RZ, -R4 ;  /* 0x000000ffff04a224 */ /* 0x000fe200078e0a04 */
[----:B------:R-:W-:Y:S01]  /*1820*/  PLOP3.LUT P4, PT, PT, PT, UP2, 0x80, 0x0 ;  /* 0x000000000000781c */ /* 0x000fe20003f8f028 */
[----:B------:R-:W-:Y:S01]  /*1830*/  @!P1 IMAD.MOV R5, RZ, RZ, -R5 ;  /* 0x000000ffff059224 */ /* 0x000fe200078e0a05 */
[----:B------:R-:W-:Y:S02]  /*1840*/  PLOP3.LUT P1, PT, PT, PT, UP3, 0x80, 0x0 ;  /* 0x000000000000781c */ /* 0x000fe40003f2f038 */
[----:B------:R-:W-:-:S02]  /*1850*/  SEL R4, R15, R4, !P3 ;  /* 0x000000040f047207 */ /* 0x000fc40005800000 */
[----:B------:R-:W-:-:S03]  /*1860*/  SEL R5, R12, R5, !P4 ;  /* 0x000000050c057207 */ /* 0x000fc60006000000 */
[----:B------:R-:W-:Y:S02]  /*1870*/  IMAD.IADD R12, R17, 0x1, -R4 ;  /* 0x00000001110c7824 */ /* 0x000fe400078e0a04 */
[----:B------:R-:W-:-:S04]  /*1880*/  IMAD.IADD R5, R14, 0x1, -R5 ;  /* 0x000000010e057824 */ /* 0x000fc800078e0a05 */
[----:B------:R-:W-:Y:S01]  /*1890*/  IMAD R27, R12, R5, RZ ;  /* 0x000000050c1b7224 */ /* 0x000fe200078e02ff */
[----:B------:R-:W-:-:S04]  /*18a0*/  SEL R4, R5, R12, !P1 ;  /* 0x0000000c05047207 */ /* 0x000fc80004800000 */
[----:B------:R-:W-:Y:S02]  /*18b0*/  SHF.R.S32.HI R5, RZ, 0x1f, R4 ;  /* 0x0000001fff057819 */ /* 0x000fe40000011404 */
[----:B------:R-:W-:-:S07]  /*18c0*/  SHF.R.S32.HI R29, RZ, 0x1f, R27 ;  /* 0x0000001fff1d7819 */ /* 0x000fce000001141b */
.L_x_8:
[----:B------:R-:W-:Y:S05]  /*18d0*/  BSYNC B0 ;  /* 0x0000000000007941 */ /* 0x000fea0003800000 */
.L_x_7:
[----:B------:R-:W1:Y:S01]  /*18e0*/  SHFL.UP PT, R14, R27, 0x1, RZ ;  /* 0x042000001b0e7989 */ /* 0x000e6200000e00ff */
[C---:B------:R-:W-:Y:S02]  /*18f0*/  ISETP.NE.AND P2, PT, R34.reuse, RZ, PT ;  /* 0x000000ff2200720c */ /* 0x040fe40003f45270 */
[C---:B------:R-:W-:Y:S01]  /*1900*/  ISETP.GE.U32.AND P3, PT, R34.reuse, 0x2, PT ;  /* 0x000000022200780c */ /* 0x040fe20003f66070 */
[----:B------:R-:W2:Y:S01]  /*1910*/  SHFL.UP PT, R12, R29, 0x1, RZ ;  /* 0x042000001d0c7989 */ /* 0x000ea200000e00ff */
[C---:B------:R-:W-:Y:S02]  /*1920*/  ISETP.GE.U32.AND P4, PT, R34.reuse, 0x4, PT ;  /* 0x000000042200780c */ /* 0x040fe40003f86070 */
[C---:B------:R-:W-:Y:S02]  /*1930*/  ISETP.GE.U32.AND P5, PT, R34.reuse, 0x8, PT ;  /* 0x000000082200780c */ /* 0x040fe40003fa6070 */
[----:B------:R-:W-:Y:S02]  /*1940*/  ISETP.GE.U32.AND P6, PT, R34, 0x10, PT ;  /* 0x000000102200780c */ /* 0x000fe40003fc6070 */
[----:B-1----:R-:W-:-:S02]  /*1950*/  SEL R14, R14, RZ, P2 ;  /* 0x000000ff0e0e7207 */ /* 0x002fc40001000000 */
[----:B--2---:R-:W-:Y:S02]  /*1960*/  SEL R12, R12, RZ, P2 ;  /* 0x000000ff0c0c7207 */ /* 0x004fe40001000000 */
[----:B------:R-:W-:-:S05]  /*1970*/  IADD3 R19, P1, R14, R27, RZ ;  /* 0x0000001b0e137210 */ /* 0x000fca0007f3e0ff */
[----:B------:R-:W-:Y:S01]  /*1980*/  IMAD.X R21, R12, 0x1, R29, P1 ;  /* 0x000000010c157824 */ /* 0x000fe200008e061d */
[----:B------:R-:W1:Y:S04]  /*1990*/  SHFL.UP PT, R14, R19, 0x2, RZ ;  /* 0x04400000130e7989 */ /* 0x000e6800000e00ff */
[----:B------:R-:W2:Y:S01]  /*19a0*/  SHFL.UP PT, R12, R21, 0x2, RZ ;  /* 0x04400000150c7989 */ /* 0x000ea200000e00ff */
[----:B-1----:R-:W-:-:S04]  /*19b0*/  SEL R14, R14, RZ, P3 ;  /* 0x000000ff0e0e7207 */ /* 0x002fc80001800000 */
[----:B------:R-:W-:Y:S02]  /*19c0*/  IADD3 R15, P1, R14, R19, RZ ;  /* 0x000000130e0f7210 */ /* 0x000fe40007f3e0ff */
[----:B--2---:R-:W-:-:S03]  /*19d0*/  SEL R12, R12, RZ, P3 ;  /* 0x000000ff0c0c7207 */ /* 0x004fc60001800000 */
[----:B------:R-:W1:Y:S02]  /*19e0*/  SHFL.UP PT, R14, R15, 0x4, RZ ;  /* 0x048000000f0e7989 */ /* 0x000e6400000e00ff */
[----:B------:R-:W-:-:S05]  /*19f0*/  IMAD.X R17, R12, 0x1, R21, P1 ;  /* 0x000000010c117824 */ /* 0x000fca00008e0615 */
        /* <DEDUP_REMOVED lines=10> */
[----:B------:R-:W1:Y:S01]  /*1aa0*/  SHFL.UP PT, R14, R15, 0x10, RZ ;  /* 0x060000000f0e7989 */ /* 0x000e6200000e00ff */
[----:B------:R-:W-:-:S05]  /*1ab0*/  IADD3.X R17, R12, R21, RZ, P1, !PT ;  /* 0x000000150c117210 */ /* 0x000fca0000ffe4ff */
[----:B------:R-:W2:Y:S01]  /*1ac0*/  SHFL.UP PT, R12, R17, 0x10, RZ ;  /* 0x06000000110c7989 */ /* 0x000ea200000e00ff */
[----:B-1----:R-:W-:-:S04]  /*1ad0*/  SEL R14, R14, RZ, P6 ;  /* 0x000000ff0e0e7207 */ /* 0x002fc80003000000 */
[----:B------:R-:W-:Y:S02]  /*1ae0*/  IADD3 R18, P1, R14, R15, RZ ;  /* 0x0000000f0e127210 */ /* 0x000fe40007f3e0ff */
[----:B--2---:R-:W-:-:S05]  /*1af0*/  SEL R12, R12, RZ, P6 ;  /* 0x000000ff0c0c7207 */ /* 0x004fca0003000000 */
[----:B------:R-:W-:Y:S01]  /*1b00*/  IMAD.X R19, R12, 0x1, R17, P1 ;  /* 0x000000010c137824 */ /* 0x000fe200008e0611 */
[----:B------:R-:W-:-:S04]  /*1b10*/  ISETP.GT.U32.AND P1, PT, R18, UR10, PT ;  /* 0x0000000a12007c0c */ /* 0x000fc8000bf24070 */
[----:B------:R-:W-:-:S13]  /*1b20*/  ISETP.GT.U32.AND.EX P1, PT, R19, UR9, PT, P1 ;  /* 0x0000000913007c0c */ /* 0x000fda000bf24110 */
[----:B------:R-:W-:-:S04]  /*1b30*/  VOTE.ANY R12, PT, P1 ;  /* 0x00000000000c7806 */ /* 0x000fc800008e0100 */
[----:B------:R-:W-:-:S13]  /*1b40*/  ISETP.NE.AND P1, PT, R12, RZ, PT ;  /* 0x000000ff0c00720c */ /* 0x000fda0003f25270 */
[----:B------:R-:W-:Y:S05]  /*1b50*/  @P1 BRA `(.L_x_11) ;  /* 0x00000008006c1947 */ /* 0x000fea0003800000 */
[----:B------:R-:W1:Y:S01]  /*1b60*/  LDC R3, c[0x0][0x910] ;  /* 0x00024400ff037b82 */ /* 0x000e620000000800 */
[----:B------:R-:W-:Y:S01]  /*1b70*/  ULDC UR13, c[0x0][0x8f4] ;  /* 0x00023d00000d7ab9 */ /* 0x000fe20000000800 */
[----:B------:R-:W-:Y:S01]  /*1b80*/  ULDC UR6, c[0x0][0x8dc] ;  /* 0x0002370000067ab9 */ /* 0x000fe20000000800 */
[----:B------:R-:W-:Y:S01]  /*1b90*/  ULDC UR22, c[0x0][0x8d8] ;  /* 0x0002360000167ab9 */ /* 0x000fe20000000800 */
[----:B------:R-:W-:Y:S01]  /*1ba0*/  ULDC UR23, c[0x0][0x8f0] ;  /* 0x00023c0000177ab9 */ /* 0x000fe20000000800 */
[----:B------:R-:W-:Y:S01]  /*1bb0*/  ULDC.64 UR18, c[0x0][0x8d0] ;  /* 0x0002340000127ab9 */ /* 0x000fe20000000a00 */
[----:B------:R-:W-:-:S05]  /*1bc0*/  ULDC.64 UR20, c[0x0][0x8e8] ;  /* 0x00023a0000147ab9 */ /* 0x000fca0000000a00 */
.L_x_16:
[----:B------:R-:W-:Y:S02]  /*1bd0*/  IMAD.MOV.U32 R0, RZ, RZ, R2 ;  /* 0x000000ffff007224 */ /* 0x000fe400078e0002 */
[----:B------:R-:W-:Y:S02]  /*1be0*/  VIADD R2, R2, 0x20 ;  /* 0x0000002002027836 */ /* 0x000fe40000000000 */
[----:B-----5:R-:W-:Y:S02]  /*1bf0*/  IMAD.MOV.U32 R12, RZ, RZ, R8 ;  /* 0x000000ffff0c7224 */ /* 0x020fe400078e0008 */
[----:B------:R-:W-:Y:S01]  /*1c00*/  IMAD.MOV.U32 R17, RZ, RZ, R9 ;  /* 0x000000ffff117224 */ /* 0x000fe200078e0009 */
[----:B-1----:R-:W-:-:S13]  /*1c10*/  ISETP.GE.AND P1, PT, R2, R3, PT ;  /* 0x000000030200720c */ /* 0x002fda0003f26270 */
[----:B------:R-:W1:Y:S01]  /*1c20*/  @!P1 LDC.64 R6, c[0x0][0x918] ;  /* 0x00024600ff069b82 */ /* 0x000e620000000a00 */
[----:B------:R-:W-:Y:S01]  /*1c30*/  @!P1 VIADD R15, R0, 0x20 ;  /* 0x00000020000f9836 */ /* 0x000fe20000000000 */
[----:B------:R-:W-:Y:S01]  /*1c40*/  BSSY B0, `(.L_x_12) ;  /* 0x0000065000007945 */ /* 0x000fe20003800000 */
[----:B------:R-:W-:Y:S02]  /*1c50*/  IMAD.MOV.U32 R27, RZ, RZ, 0x7fffffff ;  /* 0x7fffffffff1b7424 */ /* 0x000fe400078e00ff */
[----:B-1----:R-:W-:-:S05]  /*1c60*/  @!P1 IMAD.WIDE R14, R15, 0xc, R6 ;  /* 0x0000000c0f0e9825 */ /* 0x002fca00078e0206 */
[----:B------:R1:W5:Y:S04]  /*1c70*/  @!P1 LDG.E R8, desc[UR58][R14.64] ;  /* 0x0000003a0e089981 */ /* 0x000368000c1e1900 */
[----:B------:R1:W5:Y:S01]  /*1c80*/  @!P1 LDG.E R9, desc[UR58][R14.64+0x4] ;  /* 0x0000043a0e099981 */ /* 0x000362000c1e1900 */
[----:B------:R-:W-:Y:S01]  /*1c90*/  ISETP.GE.AND P1, PT, R0, R3, PT ;  /* 0x000000030000720c */ /* 0x000fe20003f26270 */
[----:B------:R-:W-:Y:S02]  /*1ca0*/  IMAD.MOV.U32 R29, RZ, RZ, RZ ;  /* 0x000000ffff1d7224 */ /* 0x000fe400078e00ff */
[----:B------:R1:W2:Y:S04]  /*1cb0*/  SHFL.IDX PT, R6, R19, 0x1f, 0x1f ;  /* 0x03e01f0013067f89 */ /* 0x0002a800000e0000 */
[----:B------:R1:W3:Y:S06]  /*1cc0*/  SHFL.IDX PT, R7, R18, 0x1f, 0x1f ;  /* 0x03e01f0012077f89 */ /* 0x0002ec00000e0000 */
[----:B------:R-:W-:Y:S05]  /*1cd0*/  @P1 BRA `(.L_x_13) ;  /* 0x00000004006c1947 */ /* 0x000fea0003800000 */
[----:B------:R-:W-:Y:S02]  /*1ce0*/  IABS R25, R11 ;  /* 0x0000000b00197213 */ /* 0x000fe40000000000 */
[C---:B------:R-:W-:Y:S02]  /*1cf0*/  IADD3 R21, P1, R12.reuse, UR14, RZ ;  /* 0x0000000e0c157c10 */ /* 0x040fe4000ff3e0ff */
[----:B------:R-:W4:Y:S02]  /*1d00*/  I2F.RP R4, R25 ;  /* 0x0000001900047306 */ /* 0x000f240000209400 */
[----:B------:R-:W-:Y:S02]  /*1d10*/  LEA.HI.X.SX32 R22, R12, UR15, 0x1, P1 ;  /* 0x0000000f0c167c11 */ /* 0x000fe400088f0eff */
[----:B------:R-:W-:-:S04]  /*1d20*/  IADD3 R12, P1, R17, UR16, RZ ;  /* 0x00000010110c7c10 */ /* 0x000fc8000ff3e0ff */
[----:B------:R-:W-:Y:S02]  /*1d30*/  LEA.HI.X.SX32 R17, R17, UR17, 0x1, P1 ;  /* 0x0000001111117c11 */ /* 0x000fe400088f0eff */
[----:B------:R-:W-:Y:S01]  /*1d40*/  PLOP3.LUT P1, PT, PT, PT, UP0, 0x80, 0x0 ;  /* 0x000000000000781c */ /* 0x000fe20003f2f008 */
[----:B----4-:R-:W4:Y:S02]  /*1d50*/  MUFU.RCP R4, R4 ;  /* 0x0000000400047308 */ /* 0x010f240000001000 */
[----:B----4-:R-:W-:-:S06]  /*1d60*/  VIADD R5, R4, 0xffffffe ;  /* 0x0ffffffe04057836 */ /* 0x010fcc0000000000 */
[----:B------:R-:W4:Y:S02]  /*1d70*/  F2I.FTZ.U32.TRUNC.NTZ R27, R5 ;  /* 0x00000005001b7305 */ /* 0x000f24000021f000 */
[----:B----4-:R-:W-:Y:S02]  /*1d80*/  IMAD.MOV R24, RZ, RZ, -R27 ;  /* 0x000000ffff187224 */ /* 0x010fe400078e0a1b */
[----:B------:R-:W-:Y:S05]  /*1d90*/  @!P1 BRA `(.L_x_14) ;  /* 0x00000000002c9947 */ /* 0x000fea0003800000 */
[----:B------:R-:W-:-:S04]  /*1da0*/  IADD3 R21, P1, R21, UR6, RZ ;  /* 0x0000000615157c10 */ /* 0x000fc8000ff3e0ff */
[----:B------:R-:W-:-:S05]  /*1db0*/  IADD3.X R23, RZ, R22, RZ, P1, !PT ;  /* 0x00000016ff177210 */ /* 0x000fca0000ffe4ff */
[----:B------:R-:W-:-:S04]  /*1dc0*/  IMAD.WIDE.U32 R4, R23, UR18, RZ ;  /* 0x0000001217047c25 */ /* 0x000fc8000f8e00ff */
[----:B-1----:R-:W-:-:S04]  /*1dd0*/  IMAD.WIDE.U32 R14, P1, R21, UR19, R4 ;  /* 0x00000013150e7c25 */ /* 0x002fc8000f820004 */
[----:B------:R-:W-:-:S04]  /*1de0*/  IMAD.WIDE.U32 R4, R21, UR18, RZ ;  /* 0x0000001215047c25 */ /* 0x000fc8000f8e00ff */
[----:B------:R-:W-:Y:S01]  /*1df0*/  IMAD.X R19, RZ, RZ, RZ, P1 ;  /* 0x000000ffff137224 */ /* 0x000fe200008e06ff */
[----:B------:R-:W-:Y:S01]  /*1e00*/  IADD3 RZ, P1, R5, R14, RZ ;  /* 0x0000000e05ff7210 */ /* 0x000fe20007f3e0ff */
[----:B------:R-:W-:-:S04]  /*1e10*/  IMAD.MOV.U32 R18, RZ, RZ, R15 ;  /* 0x000000ffff127224 */ /* 0x000fc800078e000f */
[----:B------:R-:W-:-:S04]  /*1e20*/  IMAD.WIDE.U32.X R4, R23, UR19, R18, P1 ;  /* 0x0000001317047c25 */ /* 0x000fc800088e0412 */
[----:B------:R-:W-:Y:S02]  /*1e30*/  IMAD.MOV.U32 R21, RZ, RZ, R4 ;  /* 0x000000ffff157224 */ /* 0x000fe400078e0004 */
[----:B------:R-:W-:-:S07]  /*1e40*/  IMAD.MOV.U32 R22, RZ, RZ, R5 ;  /* 0x000000ffff167224 */ /* 0x000fce00078e0005 */
.L_x_14:
[----:B------:R-:W-:Y:S05]  /*1e50*/  @!P0 BRA `(.L_x_15) ;  /* 0x00000000002c8947 */ /* 0x000fea0003800000 */
[----:B------:R-:W-:-:S05]  /*1e60*/  IADD3 R23, P1, R12, UR13, RZ ;  /* 0x0000000d0c177c10 */ /* 0x000fca000ff3e0ff */
[----:B------:R-:W-:-:S04]  /*1e70*/  IMAD.X R17, RZ, RZ, R17, P1 ;  /* 0x000000ffff117224 */ /* 0x000fc800008e0611 */
        /* <DEDUP_REMOVED lines=9> */
.L_x_15:
[----:B------:R-:W-:Y:S01]  /*1f10*/  SHF.R.U64 R12, R12, UR23, R17 ;  /* 0x000000170c0c7c19 */ /* 0x000fe20008001211 */
[----:B------:R-:W-:Y:S01]  /*1f20*/  IMAD.MOV.U32 R4, RZ, RZ, R24 ;  /* 0x000000ffff047224 */ /* 0x000fe200078e0018 */
[----:B------:R-:W-:Y:S02]  /*1f30*/  IABS R5, R11 ;  /* 0x0000000b00057213 */ /* 0x000fe40000000000 */
[----:B-1----:R-:W-:Y:S01]  /*1f40*/  IADD3 R15, R12, UR5, RZ ;  /* 0x000000050c0f7c10 */ /* 0x002fe2000fffe0ff */
[----:B------:R-:W-:Y:S01]  /*1f50*/  IMAD R12, R4, R25, RZ ;  /* 0x00000019040c7224 */ /* 0x000fe200078e02ff */
[-C--:B------:R-:W-:Y:S01]  /*1f60*/  IABS R18, R10.reuse ;  /* 0x0000000a00127213 */ /* 0x080fe20000000000 */
[----:B------:R-:W-:Y:S01]  /*1f70*/  IMAD.MOV R17, RZ, RZ, -R5 ;  /* 0x000000ffff117224 */ /* 0x000fe200078e0a05 */
[----:B------:R-:W-:Y:S01]  /*1f80*/  IABS R14, R15 ;  /* 0x0000000f000e7213 */ /* 0x000fe20000000000 */
[----:B------:R-:W-:Y:S01]  /*1f90*/  IMAD.MOV.U32 R4, RZ, RZ, RZ ;  /* 0x000000ffff047224 */ /* 0x000fe200078e00ff */
[----:B------:R-:W-:Y:S01]  /*1fa0*/  SHF.R.U64 R21, R21, UR22, R22 ;  /* 0x0000001615157c19 */ /* 0x000fe20008001216 */
[----:B------:R-:W-:Y:S01]  /*1fb0*/  IMAD.MOV.U32 R5, RZ, RZ, R27 ;  /* 0x000000ffff057224 */ /* 0x000fe200078e001b */
[----:B------:R-:W-:Y:S01]  /*1fc0*/  IABS R23, R10 ;  /* 0x0000000a00177213 */ /* 0x000fe20000000000 */
[----:B------:R-:W-:-:S04]  /*1fd0*/  IMAD.HI.U32 R4, R27, R12, R4 ;  /* 0x0000000c1b047227 */ /* 0x000fc800078e0004 */
[----:B------:R-:W-:Y:S02]  /*1fe0*/  IMAD.MOV.U32 R12, RZ, RZ, R17 ;  /* 0x000000ffff0c7224 */ /* 0x000fe400078e0011 */
[----:B------:R-:W1:Y:S01]  /*1ff0*/  I2F.RP R17, R18 ;  /* 0x0000001200117306 */ /* 0x000e620000209400 */
[----:B------:R-:W-:Y:S02]  /*2000*/  IMAD.MOV.U32 R5, RZ, RZ, R14 ;  /* 0x000000ffff057224 */ /* 0x000fe400078e000e */
[----:B------:R-:W-:Y:S02]  /*2010*/  VIADD R14, R21, UR4 ;  /* 0x00000004150e7c36 */ /* 0x000fe40008000000 */
[----:B------:R-:W-:-:S03]  /*2020*/  IMAD.HI.U32 R4, R4, R5, RZ ;  /* 0x0000000504047227 */ /* 0x000fc600078e00ff */
[----:B------:R-:W-:Y:S01]  /*2030*/  IABS R21, R14 ;  /* 0x0000000e00157213 */ /* 0x000fe20000000000 */
[----:B------:R-:W-:-:S05]  /*2040*/  IMAD R12, R4, R12, R5 ;  /* 0x0000000c040c7224 */ /* 0x000fca00078e0205 */
[----:B------:R-:W-:Y:S01]  /*2050*/  ISETP.GT.U32.AND P1, PT, R25, R12, PT ;  /* 0x0000000c1900720c */ /* 0x000fe20003f24070 */
[----:B-1----:R-:W1:-:S12]  /*2060*/  MUFU.RCP R17, R17 ;  /* 0x0000001100117308 */ /* 0x002e580000001000 */
[----:B------:R-:W-:Y:S02]  /*2070*/  @!P1 IMAD.IADD R12, R12, 0x1, -R25 ;  /* 0x000000010c0c9824 */ /* 0x000fe400078e0a19 */
[----:B-1----:R-:W-:Y:S01]  /*2080*/  VIADD R4, R17, 0xffffffe ;  /* 0x0ffffffe11047836 */ /* 0x002fe20000000000 */
[----:B------:R-:W-:-:S03]  /*2090*/  IADD3 R17, RZ, -R23, RZ ;  /* 0x80000017ff117210 */ /* 0x000fc60007ffe0ff */
[----:B------:R1:W4:Y:S02]  /*20a0*/  F2I.FTZ.U32.TRUNC.NTZ R5, R4 ;  /* 0x0000000400057305 */ /* 0x000324000021f000 */
[----:B-1----:R-:W-:Y:S02]  /*20b0*/  IMAD.MOV.U32 R4, RZ, RZ, RZ ;  /* 0x000000ffff047224 */ /* 0x002fe400078e00ff */
[----:B----4-:R-:W-:-:S04]  /*20c0*/  IMAD.MOV R19, RZ, RZ, -R5 ;  /* 0x000000ffff137224 */ /* 0x010fc800078e0a05 */
[----:B------:R-:W-:-:S04]  /*20d0*/  IMAD R19, R19, R18, RZ ;  /* 0x0000001213137224 */ /* 0x000fc800078e02ff */
[----:B------:R-:W-:-:S04]  /*20e0*/  IMAD.HI.U32 R22, R5, R19, R4 ;  /* 0x0000001305167227 */ /* 0x000fc800078e0004 */
[----:B------:R-:W-:-:S04]  /*20f0*/  IMAD.MOV.U32 R5, RZ, RZ, R21 ;  /* 0x000000ffff057224 */ /* 0x000fc800078e0015 */
[----:B------:R-:W-:-:S04]  /*2100*/  IMAD.HI.U32 R4, R22, R5, RZ ;  /* 0x0000000516047227 */ /* 0x000fc800078e00ff */
[----:B------:R-:W-:-:S05]  /*2110*/  IMAD R5, R4, R17, R5 ;  /* 0x0000001104057224 */ /* 0x000fca00078e0205 */
[----:B------:R-:W-:-:S13]  /*2120*/  ISETP.GT.U32.AND P1, PT, R18, R5, PT ;  /* 0x000000051200720c */ /* 0x000fda0003f24070 */
[----:B------:R-:W-:Y:S01]  /*2130*/  @!P1 IMAD.IADD R5, R5, 0x1, -R18 ;  /* 0x0000000105059824 */ /* 0x000fe200078e0a12 */
[----:B------:R-:W-:-:S13]  /*2140*/  ISETP.GT.U32.AND P1, PT, R25, R12, PT ;  /* 0x0000000c1900720c */ /* 0x000fda0003f24070 */
[----:B------:R-:W-:Y:S01]  /*2150*/  @!P1 IMAD.IADD R12, R12, 0x1, -R25 ;  /* 0x000000010c0c9824 */ /* 0x000fe200078e0a19 */
[----:B------:R-:W-:-:S03]  /*2160*/  ISETP.GT.U32.AND P1, PT, R18, R5, PT ;  /* 0x000000051200720c */ /* 0x000fc60003f24070 */
[----:B------:R-:W-:-:S10]  /*2170*/  IMAD.MOV.U32 R4, RZ, RZ, R12 ;  /* 0x000000ffff047224 */ /* 0x000fd400078e000c */
[----:B------:R-:W-:Y:S01]  /*2180*/  @!P1 IMAD.IADD R5, R5, 0x1, -R18 ;  /* 0x0000000105059824 */ /* 0x000fe200078e0a12 */
[----:B------:R-:W-:-:S13]  /*2190*/  ISETP.GE.AND P1, PT, R15, RZ, PT ;  /* 0x000000ff0f00720c */ /* 0x000fda0003f26270 */
[----:B------:R-:W-:Y:S01]  /*21a0*/  @!P1 IMAD.MOV R4, RZ, RZ, -R4 ;  /* 0x000000ffff049224 */ /* 0x000fe200078e0a04 */
[----:B------:R-:W-:-:S13]  /*21b0*/  ISETP.GE.AND P1, PT, R14, RZ, PT ;  /* 0x000000ff0e00720c */ /* 0x000fda0003f26270 */
[----:B------:R-:W-:Y:S01]  /*21c0*/  @!P1 IMAD.MOV R5, RZ, RZ, -R5 ;  /* 0x000000ffff059224 */ /* 0x000fe200078e0a05 */
[----:B------:R-:W-:-:S13]  /*21d0*/  ISETP.NE.AND P1, PT, RZ, UR7, PT ;  /* 0x00000007ff007c0c */ /* 0x000fda000bf25270 */
[----:B------:R-:W-:Y:S02]  /*21e0*/  @!P1 LOP3.LUT R4, RZ, UR7, RZ, 0x33, !PT ;  /* 0x00000007ff049c12 */ /* 0x000fe4000f8e33ff */
[----:B------:R-:W-:-:S03]  /*21f0*/  ISETP.NE.AND P1, PT, RZ, UR8, PT ;  /* 0x00000008ff007c0c */ /* 0x000fc6000bf25270 */
[----:B------:R-:W-:-:S10]  /*2200*/  IMAD.IADD R4, R15, 0x1, -R4 ;  /* 0x000000010f047824 */ /* 0x000fd400078e0a04 */
[----:B------:R-:W-:Y:S02]  /*2210*/  @!P1 LOP3.LUT R5, RZ, UR8, RZ, 0x33, !PT ;  /* 0x00000008ff059c12 */ /* 0x000fe4000f8e33ff */
[----:B------:R-:W-:-:S03]  /*2220*/  PLOP3.LUT P1, PT, PT, PT, UP3, 0x80, 0x0 ;  /* 0x000000000000781c */ /* 0x000fc60003f2f038 */
[----:B------:R-:W-:-:S04]  /*2230*/  IMAD.IADD R5, R14, 0x1, -R5 ;  /* 0x000000010e057824 */ /* 0x000fc800078e0a05 */
[CC--:B------:R-:W-:Y:S01]  /*2240*/  IMAD R27, R4.reuse, R5.reuse, RZ ;  /* 0x00000005041b7224 */ /* 0x0c0fe200078e02ff */
[----:B------:R-:W-:-:S04]  /*2250*/  SEL R15, R4, R5, !P1 ;  /* 0x00000005040f7207 */ /* 0x000fc80004800000 */
[--C-:B------:R-:W-:Y:S01]  /*2260*/  SHF.R.S32.HI R5, RZ, 0x1f, R15.reuse ;  /* 0x0000001fff057819 */ /* 0x100fe2000001140f */
[----:B------:R-:W-:Y:S01]  /*2270*/  IMAD.MOV.U32 R4, RZ, RZ, R15 ;  /* 0x000000ffff047224 */ /* 0x000fe200078e000f */
[----:B------:R-:W-:-:S07]  /*2280*/  SHF.R.S32.HI R29, RZ, 0x1f, R27 ;  /* 0x0000001fff1d7819 */ /* 0x000fce000001141b */
.L_x_13:
[----:B------:R-:W-:Y:S05]  /*2290*/  BSYNC B0 ;  /* 0x0000000000007941 */ /* 0x000fea0003800000 */
.L_x_12:
[----:B-1----:R-:W1:Y:S04]  /*22a0*/  SHFL.UP PT, R14, R27, 0x1, RZ ;  /* 0x042000001b0e7989 */ /* 0x002e6800000e00ff */
[----:B------:R-:W4:Y:S01]  /*22b0*/  SHFL.UP PT, R12, R29, 0x1, RZ ;  /* 0x042000001d0c7989 */ /* 0x000f2200000e00ff */
[----:B-1----:R-:W-:Y:S02]  /*22c0*/  SEL R14, R14, RZ, P2 ;  /* 0x000000ff0e0e7207 */ /* 0x002fe40001000000 */
[----:B----4-:R-:W-:Y:S02]  /*22d0*/  SEL R12, R12, RZ, P2 ;  /* 0x000000ff0c0c7207 */ /* 0x010fe40001000000 */
[----:B------:R-:W-:-:S04]  /*22e0*/  IADD3 R17, P1, R14, R27, RZ ;  /* 0x0000001b0e117210 */ /* 0x000fc80007f3e0ff */
[----:B------:R-:W-:Y:S01]  /*22f0*/  IADD3.X R25, R12, R29, RZ, P1, !PT ;  /* 0x0000001d0c197210 */ /* 0x000fe20000ffe4ff */
[----:B------:R-:W1:Y:S04]  /*2300*/  SHFL.UP PT, R14, R17, 0x2, RZ ;  /* 0x04400000110e7989 */ /* 0x000e6800000e00ff */
[----:B------:R-:W4:Y:S01]  /*2310*/  SHFL.UP PT, R12, R25, 0x2, RZ ;  /* 0x04400000190c7989 */ /* 0x000f2200000e00ff */
[----:B-1----:R-:W-:Y:S02]  /*2320*/  SEL R14, R14, RZ, P3 ;  /* 0x000000ff0e0e7207 */ /* 0x002fe40001800000 */
[----:B----4-:R-:W-:Y:S02]  /*2330*/  SEL R12, R12, RZ, P3 ;  /* 0x000000ff0c0c7207 */ /* 0x010fe40001800000 */
[----:B------:R-:W-:-:S05]  /*2340*/  IADD3 R19, P1, R14, R17, RZ ;  /* 0x000000110e137210 */ /* 0x000fca0007f3e0ff */
[----:B------:R-:W-:Y:S01]  /*2350*/  IMAD.X R23, R12, 0x1, R25, P1 ;  /* 0x000000010c177824 */ /* 0x000fe200008e0619 */
        /* <DEDUP_REMOVED lines=18> */
[----:B---3--:R-:W-:-:S05]  /*2480*/  IADD3 R18, P1, R14, R7, RZ ;  /* 0x000000070e127210 */ /* 0x008fca0007f3e0ff */
[----:B--2---:R-:W-:Y:S01]  /*2490*/  IMAD.X R19, R15, 0x1, R6, P1 ;  /* 0x000000010f137824 */ /* 0x004fe200008e0606 */
[----:B------:R-:W-:-:S04]  /*24a0*/  ISETP.GT.U32.AND P1, PT, R18, UR10, PT ;  /* 0x0000000a12007c0c */ /* 0x000fc8000bf24070 */
[----:B------:R-:W-:-:S13]  /*24b0*/  ISETP.GT.U32.AND.EX P1, PT, R19, UR9, PT, P1 ;  /* 0x0000000913007c0c */ /* 0x000fda000bf24110 */
[----:B------:R-:W-:-:S04]  /*24c0*/  VOTE.ANY R12, PT, P1 ;  /* 0x00000000000c7806 */ /* 0x000fc800008e0100 */
[----:B------:R-:W-:-:S13]  /*24d0*/  ISETP.NE.AND P1, PT, R12, RZ, PT ;  /* 0x000000ff0c00720c */ /* 0x000fda0003f25270 */
[----:B------:R-:W-:Y:S05]  /*24e0*/  @!P1 BRA `(.L_x_16) ;  /* 0xfffffff400b89947 */ /* 0x000fea000383ffff */
[----:B------:R-:W-:Y:S02]  /*24f0*/  IMAD.MOV.U32 R18, RZ, RZ, R14 ;  /* 0x000000ffff127224 */ /* 0x000fe400078e000e */
[----:B------:R-:W-:-:S07]  /*2500*/  IMAD.MOV.U32 R19, RZ, RZ, R15 ;  /* 0x000000ffff137224 */ /* 0x000fce00078e000f */
.L_x_11:
[----:B------:R-:W1:Y:S08]  /*2510*/  BREV R12, R12 ;  /* 0x0000000c000c7301 */ /* 0x000e700000000000 */
[----:B-1----:R-:W1:Y:S02]  /*2520*/  FLO.U32.SH R17, R12 ;  /* 0x0000000c00117300 */ /* 0x002e6400000e0400 */
[----:B-1----:R-:W1:Y:S02]  /*2530*/  SHFL.IDX PT, R0, R0, R17, 0x1f ;  /* 0x00001f1100007589 */ /* 0x002e6400000e0000 */
[----:B-1----:R-:W-:-:S13]  /*2540*/  R2UR UR6, R0 ;  /* 0x00000000000672ca */ /* 0x002fda00000e0000 */
[----:B------:R-:W-:-:S05]  /*2550*/  VIADD R2, R34, UR6 ;  /* 0x0000000622027c36 */ /* 0x000fca0008000000 */
[----:B------:R-:W-:-:S13]  /*2560*/  ISETP.GE.AND P1, PT, R2, R3, PT ;  /* 0x000000030200720c */ /* 0x000fda0003f26270 */
[----:B------:R-:W1:Y:S02]  /*2570*/  @!P1 LDC.64 R14, c[0x0][0x918] ;  /* 0x00024600ff0e9b82 */ /* 0x000e640000000a00 */
[----:B-1----:R-:W-:-:S05]  /*2580*/  @!P1 IMAD.WIDE R14, R2, 0xc, R14 ;  /* 0x0000000c020e9825 */ /* 0x002fca00078e020e */
[----:B-----5:R1:W5:Y:S04]  /*2590*/  @!P1 LDG.E R8, desc[UR58][R14.64] ;  /* 0x0000003a0e089981 */ /* 0x020368000c1e1900 */
[----:B------:R1:W5:Y:S01]  /*25a0*/  @!P1 LDG.E R9, desc[UR58][R14.64+0x4] ;  /* 0x0000043a0e099981 */ /* 0x000362000c1e1900 */
[----:B------:R-:W-:-:S03]  /*25b0*/  IADD3 R2, P1, P2, R18, R7, -R27 ;  /* 0x0000000712027210 */ /* 0x000fc60007a3e81b */
[----:B------:R-:W-:Y:S01]  /*25c0*/  SHFL.IDX PT, R7, R29, R17, 0x1f ;  /* 0x00001f111d077589 */ /* 0x000fe200000e0000 */
[----:B------:R-:W-:-:S03]  /*25d0*/  IADD3.X R18, R19, R6, ~R29, P1, P2 ;  /* 0x0000000613127210 */ /* 0x000fc60000fe4c1d */
[----:B------:R-:W2:Y:S04]  /*25e0*/  SHFL.IDX PT, R2, R2, R17, 0x1f ;  /* 0x00001f1102027589 */ /* 0x000ea800000e0000 */
[----:B------:R-:W3:Y:S04]  /*25f0*/  SHFL.IDX PT, R18, R18, R17, 0x1f ;  /* 0x00001f1112127589 */ /* 0x000ee800000e0000 */
[----:B------:R1:W4:Y:S04]  /*2600*/  SHFL.IDX PT, R6, R27, R17, 0x1f ;  /* 0x00001f111b067589 */ /* 0x00032800000e0000 */
[----:B------:R1:W1:Y:S04]  /*2610*/  SHFL.IDX PT, R5, R5, R17, 0x1f ;  /* 0x00001f1105057589 */ /* 0x00026800000e0000 */
[----:B------:R1:W1:Y:S01]  /*2620*/  SHFL.IDX PT, R4, R4, R17, 0x1f ;  /* 0x00001f1104047589 */ /* 0x00026200000e0000 */
[----:B--2---:R-:W-:-:S02]  /*2630*/  R2UR UR5, R2 ;  /* 0x00000000020572ca */ /* 0x004fc400000e0000 */
[----:B---3--:R-:W-:-:S15]  /*2640*/  R2UR UR4, R18 ;  /* 0x00000000120472ca */ /* 0x008fde00000e0000 */
.L_x_6:
[----:B------:R-:W-:Y:S01]  /*2650*/  ISETP.LE.AND P1, PT, R3, UR6, PT ;  /* 0x0000000603007c0c */ /* 0x000fe2000bf23270 */
[----:B-1----:R-:W-:Y:S01]  /*2660*/  IMAD.MOV.U32 R17, RZ, RZ, -0x1 ;  /* 0xffffffffff117424 */ /* 0x002fe200078e00ff */
[----:B------:R-:W-:-:S11]  /*2670*/  MOV R18, 0xffffffff ;  /* 0xffffffff00127802 */ /* 0x000fd60000000f00 */
[----:B------:R-:W-:Y:S05]  /*2680*/  @P1 BRA `(.L_x_5) ;  /* 0x0000000400041947 */ /* 0x000fea0003800000 */
[----:B------:R-:W-:Y:S01]  /*2690*/  UIADD3 UR15, UP2, -UR5, UR10, URZ ;  /* 0x0000000a050f7290 */ /* 0x000fe2000ff5e13f */
[----:B------:R-:W1:Y:S01]  /*26a0*/  S2UR UR18, SR_CTAID.Y ;  /* 0x00000000001279c3 */ /* 0x000e620000002600 */
[----:B------:R-:W-:Y:S01]  /*26b0*/  ULDC UR17, c[0x0][0x8c0] ;  /* 0x0002300000117ab9 */ /* 0x000fe20000000800 */
[----:B------:R-:W-:Y:S01]  /*26c0*/  ULDC UR20, c[0x0][0x8b0] ;  /* 0x00022c0000147ab9 */ /* 0x000fe20000000800 */
[----:B------:R-:W-:Y:S01]  /*26d0*/  UIADD3.X UR11, ~UR4, UR9, URZ, UP2, !UPT ;  /* 0x00000009040b7290 */ /* 0x000fe200097fe53f */
[--C-:B------:R-:W-:Y:S01]  /*26e0*/  SHF.R.U32.HI R23, RZ, UR20, R5.reuse ;  /* 0x00000014ff177c19 */ /* 0x100fe20008011605 */
[----:B------:R-:W-:Y:S01]  /*26f0*/  ULDC UR19, c[0x0][0x904] ;  /* 0x0002410000137ab9 */ /* 0x000fe20000000800 */
[----:B------:R-:W-:Y:S01]  /*2700*/  ULDC UR13, c[0x0][0x8a8] ;  /* 0x00022a00000d7ab9 */ /* 0x000fe20000000800 */
[----:B------:R-:W-:Y:S01]  /*2710*/  USHF.R.U32.HI UR16, URZ, UR17, UR11 ;  /* 0x000000113f107299 */ /* 0x000fe2000801160b */
[----:B------:R-:W-:Y:S01]  /*2720*/  SHF.R.U64 R16, R4, UR20, R5 ;  /* 0x0000001404107c19 */ /* 0x000fe20008001205 */
[----:B------:R-:W-:-:S02]  /*2730*/  USHF.R.U64 UR15, UR15, UR17, UR11 ;  /* 0x000000110f0f7299 */ /* 0x000fc4000800120b */
[----:B------:R-:W-:Y:S02]  /*2740*/  USHF.R.U32.HI UR14, URZ, UR20, UR16 ;  /* 0x000000143f0e7299 */ /* 0x000fe40008011610 */
[----:B------:R-:W-:Y:S02]  /*2750*/  UIADD3 UR13, UR13, -0x1, URZ ;  /* 0xffffffff0d0d7890 */ /* 0x000fe4000fffe03f */
[----:B------:R-:W-:Y:S02]  /*2760*/  USHF.R.U32.HI UR21, URZ, UR19, UR14 ;  /* 0x000000133f157299 */ /* 0x000fe4000801160e */
[----:B------:R-:W-:Y:S02]  /*2770*/  USHF.R.U64 UR16, UR15, UR20, UR16 ;  /* 0x000000140f107299 */ /* 0x000fe40008001210 */
[----:B------:R-:W-:Y:S02]  /*2780*/  ULOP3.LUT UR15, UR15, UR13, URZ, 0xc0, !UPT ;  /* 0x0000000d0f0f7292 */ /* 0x000fe4000f8ec03f */
[----:B------:R-:W-:Y:S01]  /*2790*/  LOP3.LUT R0, R23, UR21, RZ, 0xfc, !PT ;  /* 0x0000001517007c12 */ /* 0x000fe2000f8efcff */
[----:B------:R-:W-:-:S02]  /*27a0*/  USHF.R.U64 UR14, UR16, UR19, UR14 ;  /* 0x00000013100e7299 */ /* 0x000fc4000800120e */
[----:B-1----:R-:W-:Y:S01]  /*27b0*/  USEL UR11, UR40, UR18, !UP3 ;  /* 0x00000012280b7287 */ /* 0x002fe2000d800000 */
[----:B------:R-:W-:-:S13]  /*27c0*/  ISETP.NE.U32.AND P1, PT, R0, RZ, PT ;  /* 0x000000ff0000720c */ /* 0x000fda0003f25070 */
[----:B------:R-:W-:Y:S05]  /*27d0*/  @!P1 BRA `(.L_x_17) ;  /* 0x0000000000149947 */ /* 0x000fea0003800000 */
[----:B------:R-:W-:-:S07]  /*27e0*/  MOV R12, 0x2800 ;  /* 0x00002800000c7802 */ /* 0x000fce0000000f00 */
[----:B----45:R-:W-:Y:S05]  /*27f0*/  CALL.REL.NOINC `($__internal_0_$__cuda_sm20_div_u64) ;  /* 0x000000c800547944 */ /* 0x030fea0003c00000 */
[----:B------:R-:W-:-:S04]  /*2800*/  IMAD.MOV R12, RZ, RZ, -R0 ;  /* 0x000000ffff0c7224 */ /* 0x000fc800078e0a00 */
[----:B------:R-:W-:Y:S01]  /*2810*/  IMAD R12, R16, R12, UR14 ;  /* 0x0000000e100c7e24 */ /* 0x000fe2000f8e020c */
[----:B------:R-:W-:Y:S06]  /*2820*/  BRA `(.L_x_18) ;  /* 0x0000000000507947 */ /* 0x000fec0003800000 */
.L_x_17:
[----:B------:R-:W1:Y:S01]  /*2830*/  I2F.U32.RP R0, R16 ;  /* 0x0000001000007306 */ /* 0x000e620000209000 */
[----:B------:R-:W-:-:S07]  /*2840*/  ISETP.NE.U32.AND P3, PT, R16, RZ, PT ;  /* 0x000000ff1000720c */ /* 0x000fce0003f65070 */
[----:B-1----:R-:W1:Y:S02]  /*2850*/  MUFU.RCP R0, R0 ;  /* 0x0000000000007308 */ /* 0x002e640000001000 */
[----:B-1----:R-:W-:-:S06]  /*2860*/  VIADD R2, R0, 0xffffffe ;  /* 0x0ffffffe00027836 */ /* 0x002fcc0000000000 */
[----:B------:R1:W2:Y:S02]  /*2870*/  F2I.FTZ.U32.TRUNC.NTZ R3, R2 ;  /* 0x0000000200037305 */ /* 0x0002a4000021f000 */
[----:B-1----:R-:W-:Y:S02]  /*2880*/  IMAD.MOV.U32 R2, RZ, RZ, RZ ;  /* 0x000000ffff027224 */ /* 0x002fe400078e00ff */
[----:B--2---:R-:W-:-:S04]  /*2890*/  IMAD.MOV R15, RZ, RZ, -R3 ;  /* 0x000000ffff0f7224 */ /* 0x004fc800078e0a03 */
[----:B------:R-:W-:-:S04]  /*28a0*/  IMAD R15, R15, R16, RZ ;  /* 0x000000100f0f7224 */ /* 0x000fc800078e02ff */
[----:B------:R-:W-:-:S06]  /*28b0*/  IMAD.HI.U32 R3, R3, R15, R2 ;  /* 0x0000000f03037227 */ /* 0x000fcc00078e0002 */
[----:B------:R-:W-:-:S04]  /*28c0*/  IMAD.HI.U32 R0, R3, UR14, RZ ;  /* 0x0000000e03007c27 */ /* 0x000fc8000f8e00ff */
[----:B------:R-:W-:-:S04]  /*28d0*/  IMAD.MOV R3, RZ, RZ, -R0 ;  /* 0x000000ffff037224 */ /* 0x000fc800078e0a00 */
[----:B------:R-:W-:-:S05]  /*28e0*/  IMAD R3, R16, R3, UR14 ;  /* 0x0000000e10037e24 */ /* 0x000fca000f8e0203 */
[----:B------:R-:W-:-:S13]  /*28f0*/  ISETP.GE.U32.AND P1, PT, R3, R16, PT ;  /* 0x000000100300720c */ /* 0x000fda0003f26070 */
[----:B------:R-:W-:Y:S02]  /*2900*/  @P1 IMAD.IADD R3, R3, 0x1, -R16 ;  /* 0x0000000103031824 */ /* 0x000fe400078e0a10 */
[----:B------:R-:W-:-:S03]  /*2910*/  @P1 VIADD R0, R0, 0x1 ;  /* 0x0000000100001836 */ /* 0x000fc60000000000 */
[----:B------:R-:W-:-:S13]  /*2920*/  ISETP.GE.U32.AND P2, PT, R3, R16, PT ;  /* 0x000000100300720c */ /* 0x000fda0003f46070 */
[----:B------:R-:W-:Y:S01]  /*2930*/  @P2 VIADD R0, R0, 0x1 ;  /* 0x0000000100002836 */ /* 0x000fe20000000000 */
[----:B------:R-:W-:-:S05]  /*2940*/  @!P3 LOP3.LUT R0, RZ, R16, RZ, 0x33, !PT ;  /* 0x00000010ff00b212 */ /* 0x000fca00078e33ff */
[----:B------:R-:W-:-:S04]  /*2950*/  IMAD.MOV R12, RZ, RZ, -R0 ;  /* 0x000000ffff0c7224 */ /* 0x000fc800078e0a00 */
[----:B------:R-:W-:-:S07]  /*2960*/  IMAD R12, R16, R12, UR14 ;  /* 0x0000000e100c7e24 */ /* 0x000fce000f8e020c */
.L_x_18:
[----:B------:R-:W1:Y:S01]  /*2970*/  LDC R15, c[0x0][0x8a8] ;  /* 0x00022a00ff0f7b82 */ /* 0x000e620000000800 */
[----:B------:R-:W-:Y:S01]  /*2980*/  ULDC UR14, c[0x0][0x904] ;  /* 0x00024100000e7ab9 */ /* 0x000fe20000000800 */
[----:B------:R-:W-:Y:S01]  /*2990*/  UMOV UR13, 0xffffffff ;  /* 0xffffffff000d7882 */ /* 0x000fe20000000000 */
[----:B------:R-:W-:Y:S01]  /*29a0*/  PLOP3.LUT P1, PT, PT, PT, UP3, 0x80, 0x0 ;  /* 0x000000000000781c */ /* 0x000fe20003f2f038 */
[----:B------:R-:W-:-:S04]  /*29b0*/  USHF.L.U32 UR13, UR13, UR14, URZ ;  /* 0x0000000e0d0d7299 */ /* 0x000fc8000800063f */
[----:B------:R-:W2:Y:S02]  /*29c0*/  LDC R17, c[0x0][0x8b8] ;  /* 0x00022e00ff117b82 */ /* 0x000ea40000000800 */
[----:B------:R-:W-:Y:S01]  /*29d0*/  LOP3.LUT R2, RZ, UR13, RZ, 0x33, !PT ;  /* 0x0000000dff027c12 */ /* 0x000fe2000f8e33ff */
[----:B------:R-:W-:Y:S02]  /*29e0*/  UMOV UR13, 0x1 ;  /* 0x00000001000d7882 */ /* 0x000fe40000000000 */
[----:B------:R-:W-:Y:S01]  /*29f0*/  USHF.L.U32 UR13, UR13, UR14, URZ ;  /* 0x0000000e0d0d7299 */ /* 0x000fe2000800063f */
[----:B------:R-:W-:Y:S02]  /*2a00*/  LOP3.LUT R3, R2, UR16, RZ, 0xc0, !PT ;  /* 0x0000001002037c12 */ /* 0x000fe4000f8ec0ff */
[----:B------:R-:W-:Y:S01]  /*2a10*/  @P1 MOV R18, UR6 ;  /* 0x0000000600121c02 */ /* 0x000fe20008000f00 */
[----:B------:R-:W-:Y:S02]  /*2a20*/  @!P1 IMAD.U32 R18, RZ, RZ, UR6 ;  /* 0x00000006ff129e24 */ /* 0x000fe4000f8e00ff */
[----:B------:R-:W-:-:S02]  /*2a30*/  IMAD R0, R0, UR13, R3 ;  /* 0x0000000d00007c24 */ /* 0x000fc4000f8e0203 */
[----:B-1----:R-:W-:-:S04]  /*2a40*/  IMAD R12, R12, R15, UR15 ;  /* 0x0000000f0c0c7e24 */ /* 0x002fc8000f8e020f */
[----:B------:R-:W-:Y:S02]  /*2a50*/  @P1 IMAD.MOV.U32 R16, RZ, RZ, R12 ;  /* 0x000000ffff101224 */ /* 0x000fe400078e000c */
[----:B--2---:R-:W-:Y:S01]  /*2a60*/  IMAD R17, R0, R17, UR11 ;  /* 0x0000000b00117e24 */ /* 0x004fe2000f8e0211 */
[----:B------:R-:W-:-:S03]  /*2a70*/  UMOV UR11, 0x1 ;  /* 0x00000001000b7882 */ /* 0x000fc60000000000 */
[----:B------:R-:W-:Y:S02]  /*2a80*/  @!P1 IMAD.MOV.U32 R16, RZ, RZ, R17 ;  /* 0x000000ffff109224 */ /* 0x000fe400078e0011 */
[----:B------:R-:W-:-:S07]  /*2a90*/  @!P1 IMAD.MOV.U32 R17, RZ, RZ, R12 ;  /* 0x000000ffff119224 */ /* 0x000fce00078e000c */
.L_x_5:
[----:B------:R-:W-:-:S13]  /*2aa0*/  ISETP.NE.AND P1, PT, RZ, UR11, PT ;  /* 0x0000000bff007c0c */ /* 0x000fda000bf25270 */
[----:B------:R-:W-:Y:S05]  /*2ab0*/  @!P1 EXIT ;  /* 0x000000000000994d */ /* 0x000fea0003800000 */
[----:B------:R-:W1:Y:S02]  /*2ac0*/  LDC.64 R14, c[0x0][0x290] ;  /* 0x0000a400ff0e7b82 */ /* 0x000e640000000a00 */
[----:B-1----:R-:W-:-:S05]  /*2ad0*/  IMAD.WIDE R14, R18, 0xc, R14 ;  /* 0x0000000c120e7825 */ /* 0x002fca00078e020e */
[----:B------:R1:W5:Y:S04]  /*2ae0*/  LDG.E R2, desc[UR58][R14.64] ;  /* 0x0000003a0e027981 */ /* 0x000368000c1e1900 */
[----:B------:R1:W5:Y:S04]  /*2af0*/  LDG.E R0, desc[UR58][R14.64+0x4] ;  /* 0x0000043a0e007981 */ /* 0x000368000c1e1900 */
[----:B------:R1:W5:Y:S01]  /*2b00*/  LDG.E R19, desc[UR58][R14.64+0x8] ;  /* 0x0000083a0e137981 */ /* 0x000362000c1e1900 */
[----:B------:R-:W-:Y:S01]  /*2b10*/  PLOP3.LUT P1, PT, PT, PT, UP1, 0x80, 0x0 ;  /* 0x000000000000781c */ /* 0x000fe20003f2f018 */
[----:B------:R-:W2:Y:S01]  /*2b20*/  S2UR UR42, SR_CgaCtaId ;  /* 0x00000000002a79c3 */ /* 0x000ea20000008800 */
[----:B------:R-:W-:-:S11]  /*2b30*/  SHF.R.S32.HI R3, RZ, 0x1f, R18 ;  /* 0x0000001fff037819 */ /* 0x000fd60000011412 */
[----:B-1----:R-:W-:Y:S05]  /*2b40*/  @!P1 BRA `(.L_x_19) ;  /* 0x0000005800309947 */ /* 0x002fea0003800000 */
[----:B------:R-:W-:-:S06]  /*2b50*/  UISETP.GT.U32.AND UP0, UPT, UR33, 0x1, UPT ;  /* 0x000000012100788c */ /* 0x000fcc000bf04070 */
[----:B------:R-:W-:-:S13]  /*2b60*/  PLOP3.LUT P0, PT, PT, PT, UP0, 0x80, 0x0 ;  /* 0x000000000000781c */ /* 0x000fda0003f0f008 */
[----:B--2---:R-:W-:Y:S05]  /*2b70*/  @P0 EXIT ;  /* 0x000000000000094d */ /* 0x004fea0003800000 */
.L_x_20:
[----:B------:R-:W-:-:S08]  /*2b80*/  NOP ;  /* 0x0000000000007918 */ /* 0x000fd00000000000 */
[----:B------:R-:W1:Y:S02]  /*2b90*/  USETMAXREG.TRY_ALLOC.CTAPOOL UP0, 0xe8 ;  /* 0x000000e8000079c8 */ /* 0x000e640008000600 */
[----:B-1----:R-:W-:-:S13]  /*2ba0*/  PLOP3.LUT P0, PT, PT, PT, UP0, 0x80, 0x0 ;  /* 0x000000000000781c */ /* 0x002fda0003f0f008 */
[----:B------:R-:W-:Y:S05]  /*2bb0*/  @!P0 BRA `(.L_x_20) ;  /* 0xfffffffc00f08947 */ /* 0x000fea000383ffff */
[----:B------:R-:W1:Y:S01]  /*2bc0*/  SHFL.IDX PT, R13, R13, RZ, 0x1f ;  /* 0x00001fff0d0d7589 */ /* 0x000e6200000e0000 */
[----:B------:R-:W2:Y:S01]  /*2bd0*/  S2UR UR4, SR_CTAID.Y ;  /* 0x00000000000479c3 */ /* 0x000ea20000002600 */
[----:B------:R-:W-:Y:S01]  /*2be0*/  UMOV UR60, URZ ;  /* 0x0000003f003c7c82 */ /* 0x000fe20008000000 */
[----:B------:R-:W-:Y:S01]  /*2bf0*/  UMOV UR61, URZ ;  /* 0x0000003f003d7c82 */ /* 0x000fe20008000000 */
[----:B-1----:R-:W-:Y:S01]  /*2c00*/  LOP3.LUT P0, RZ, R13, 0x3, RZ, 0xc0, !PT ;  /* 0x000000030dff7812 */ /* 0x002fe2000780c0ff */
[----:B--2---:R-:W-:-:S12]  /*2c10*/  UIMAD UR4, UR4, UR41, UR40 ;  /* 0x00000029040472a4 */ /* 0x004fd8000f8e0228 */
[----:B------:R-:W-:Y:S05]  /*2c20*/  @P0 BRA `(.L_x_21) ;  /* 0x0000000000a40947 */ /* 0x000fea0003800000 */
[----:B------:R-:W-:Y:S01]  /*2c30*/  ELECT P0, URZ, PT ;  /* 0x00000000003f782f */ /* 0x000fe20003800000 */
[----:B------:R-:W-:-:S12]  /*2c40*/  BSSY B0, `(.L_x_22) ;  /* 0x0000020000007945 */ /* 0x000fd80003800000 */
[----:B------:R-:W-:Y:S05]  /*2c50*/  @!P0 BRA `(.L_x_23) ;  /* 0x0000000000788947 */ /* 0x000fea0003800000 */
[----:B------:R-:W1:Y:S01]  /*2c60*/  S2UR UR6, SR_CgaCtaId ;  /* 0x00000000000679c3 */ /* 0x000e620000008800 */
[----:B------:R-:W-:Y:S01]  /*2c70*/  UISETP.NE.AND UP0, UPT, UR12, 0x1, UPT ;  /* 0x000000010c00788c */ /* 0x000fe2000bf05270 */
[----:B------:R-:W-:-:S06]  /*2c80*/  UMOV UR5, 0x400 ;  /* 0x0000040000057882 */ /* 0x000fcc0000000000 */
[----:B------:R-:W2:Y:S08]  /*2c90*/  LDC.64 R4, c[0x0][0x700] ;  /* 0x0001c000ff047b82 */ /* 0x000eb00000000a00 */
[----:B----4-:R-:W2:Y:S08]  /*2ca0*/  LDC.64 R6, c[0x0][0x708] ;  /* 0x0001c200ff067b82 */ /* 0x010eb00000000a00 */
[----:B-----5:R-:W3:Y:S01]  /*2cb0*/  LDC.64 R8, c[0x0][0x710] ;  /* 0x0001c400ff087b82 */ /* 0x020ee20000000a00 */
[----:B-1----:R-:W-:-:S04]  /*2cc0*/  ULEA UR5, UR6, UR5, 0x18 ;  /* 0x0000000506057291 */ /* 0x002fc8000f8ec03f */
[----:B------:R-:W-:Y:S02]  /*2cd0*/  UIADD3 UR6, UR5, 0x80, URZ ;  /* 0x0000008005067890 */ /* 0x000fe4000fffe03f */
[----:B------:R-:W-:Y:S01]  /*2ce0*/  @!UP0 UIADD3 UR6, UR5, URZ, URZ ;  /* 0x0000003f05068290 */ /* 0x000fe2000fffe03f */
[----:B------:R-:W3:Y:S08]  /*2cf0*/  LDC.64 R10, c[0x0][0x718] ;  /* 0x0001c600ff0a7b82 */ /* 0x000ef00000000a00 */
[----:B------:R-:W1:Y:S01]  /*2d00*/  LDC.64 R12, c[0x0][0x720] ;  /* 0x0001c800ff0c7b82 */ /* 0x000e620000000a00 */
[----:B--2---:R2:W-:Y:S07]  /*2d10*/  STS.128 [UR6+0x38780], R4 ;  /* 0x03878004ff007988 */ /* 0x0045ee0008000c06 */
[----:B------:R-:W1:Y:S08]  /*2d20*/  LDC.64 R14, c[0x0][0x728] ;  /* 0x0001ca00ff0e7b82 */ /* 0x000e700000000a00 */
[----:B------:R-:W4:Y:S01]  /*2d30*/  LDC.64 R20, c[0x0][0x730] ;  /* 0x0001cc00ff147b82 */ /* 0x000f220000000a00 */
[----:B---3--:R2:W-:Y:S07]  /*2d40*/  STS.128 [UR6+0x38790], R8 ;  /* 0x03879008ff007988 */ /* 0x0085ee0008000c06 */
[----:B------:R-:W4:Y:S08]  /*2d50*/  LDC.64 R22, c[0x0][0x738] ;  /* 0x0001ce00ff167b82 */ /* 0x000f300000000a00 */
[----:B------:R-:W3:Y:S01]  /*2d60*/  LDC.64 R24, c[0x0][0x740] ;  /* 0x0001d000ff187b82 */ /* 0x000ee20000000a00 */
[----:B-1----:R2:W-:Y:S07]  /*2d70*/  STS.128 [UR6+0x387a0], R12 ;  /* 0x0387a00cff007988 */ /* 0x0025ee0008000c06 */
[----:B------:R-:W3:Y:S08]  /*2d80*/  LDC.64 R26, c[0x0][0x748] ;  /* 0x0001d200ff1a7b82 */ /* 0x000ef00000000a00 */
[----:B------:R-:W1:Y:S01]  /*2d90*/  LDC.64 R28, c[0x0][0x750] ;  /* 0x0001d400ff1c7b82 */ /* 0x000e620000000a00 */
[----:B----4-:R2:W-:Y:S07]  /*2da0*/  STS.128 [UR6+0x387b0], R20 ;  /* 0x0387b014ff007988 */ /* 0x0105ee0008000c06 */
[----:B------:R-:W1:Y:S08]  /*2db0*/  LDC.64 R30, c[0x0][0x758] ;  /* 0x0001d600ff1e7b82 */ /* 0x000e700000000a00 */
[----:B------:R-:W4:Y:S01]  /*2dc0*/  LDC.64 R36, c[0x0][0x760] ;  /* 0x0001d800ff247b82 */ /* 0x000f220000000a00 */
[----:B---3--:R2:W-:Y:S07]  /*2dd0*/  STS.128 [UR6+0x387c0], R24 ;  /* 0x0387c018ff007988 */ /* 0x0085ee0008000c06 */
[----:B------:R-:W4:Y:S08]  /*2de0*/  LDC.64 R38, c[0x0][0x768] ;  /* 0x0001da00ff267b82 */ /* 0x000f300000000a00 */
[----:B------:R-:W3:Y:S01]  /*2df0*/  LDC.64 R40, c[0x0][0x770] ;  /* 0x0001dc00ff287b82 */ /* 0x000ee20000000a00 */
[----:B-1----:R2:W-:Y:S07]  /*2e00*/  STS.128 [UR6+0x387d0], R28 ;  /* 0x0387d01cff007988 */ /* 0x0025ee0008000c06 */
[----:B------:R-:W3:Y:S01]  /*2e10*/  LDC.64 R42, c[0x0][0x778] ;  /* 0x0001de00ff2a7b82 */ /* 0x000ee20000000a00 */
[----:B----4-:R2:W-:Y:S04]  /*2e20*/  STS.128 [UR6+0x387e0], R36 ;  /* 0x0387e024ff007988 */ /* 0x0105e80008000c06 */
[----:B---3--:R2:W-:Y:S02]  /*2e30*/  STS.128 [UR6+0x387f0], R40 ;  /* 0x0387f028ff007988 */ /* 0x0085e40008000c06 */
.L_x_23:
[----:B------:R-:W-:Y:S05]  /*2e40*/  BSYNC B0 ;  /* 0x0000000000007941 */ /* 0x000fea0003800000 */
.L_x_22:
[----:B------:R-:W-:Y:S01]  /*2e50*/  UISETP.NE.AND UP0, UPT, UR12, 0x1, UPT ;  /* 0x000000010c00788c */ /* 0x000fe2000bf05270 */
[----:B------:R-:W-:Y:S01]  /*2e60*/  NOP ;  /* 0x0000000000007918 */ /* 0x000fe20000000000 */
[----:B------:R-:W-:Y:S01]  /*2e70*/  ULDC UR5, c[0x0][0x884] ;  /* 0x0002210000057ab9 */ /* 0x000fe20000000800 */
[----:B------:R-:W-:Y:S01]  /*2e80*/  ULDC.64 UR60, c[0x0][0x800] ;  /* 0x00020000003c7ab9 */ /* 0x000fe20000000a00 */
[----:B------:R-:W-:-:S04]  /*2e90*/  USEL UR5, UR5, URZ, UP0 ;  /* 0x0000003f05057287 */ /* 0x000fc80008000000 */
[----:B------:R-:W-:-:S04]  /*2ea0*/  UIADD3 UR5, UR4, UR5, URZ ;  /* 0x0000000504057290 */ /* 0x000fc8000fffe03f */
[----:B------:R-:W-:-:S12]  /*2eb0*/  UIMAD.WIDE UR60, UR5, 0x80, UR60 ;  /* 0x00000080053c78a5 */ /* 0x000fd8000f8e023c */
.L_x_21:
[----:B------:R-:W-:-:S13]  /*2ec0*/  ISETP.NE.AND P0, PT, RZ, UR55, PT ;  /* 0x00000037ff007c0c */ /* 0x000fda000bf05270 */
[----:B------:R-:W-:Y:S05]  /*2ed0*/  @P0 BRA `(.L_x_24) ;  /* 0x00000004001c0947 */ /* 0x000fea0003800000 */
[----:B------:R-:W-:Y:S01]  /*2ee0*/  ELECT P0, URZ, PT ;  /* 0x00000000003f782f */ /* 0x000fe20003800000 */
[----:B------:R-:W-:-:S12]  /*2ef0*/  BSSY B0, `(.L_x_25) ;  /* 0x0000030000007945 */ /* 0x000fd80003800000 */
[----:B------:R-:W-:Y:S05]  /*2f00*/  @!P0 BRA `(.L_x_26) ;  /* 0x0000000000b88947 */ /* 0x000fea0003800000 */
[C---:B--2---:R-:W-:Y:S01]  /*2f10*/  IMAD.SHL.U32 R4, R18.reuse, 0x8, RZ ;  /* 0x0000000812047824 */ /* 0x044fe200078e00ff */
[----:B------:R-:W-:Y:S01]  /*2f20*/  ULDC.64 UR4, c[0x0][0x820] ;  /* 0x0002080000047ab9 */ /* 0x000fe20000000a00 */
[----:B------:R-:W-:-:S03]  /*2f30*/  SHF.L.U64.HI R3, R18, 0x3, R3 ;  /* 0x0000000312037819 */ /* 0x000fc60000010203 */
[----:B----4-:R-:W-:-:S04]  /*2f40*/  IADD3 R6, P0, R4, UR4, RZ ;  /* 0x0000000404067c10 */ /* 0x010fc8000ff1e0ff */
[----:B------:R-:W-:Y:S01]  /*2f50*/  IADD3.X R7, R3, UR5, RZ, P0, !PT ;  /* 0x0000000503077c10 */ /* 0x000fe200087fe4ff */
[----:B------:R-:W-:-:S05]  /*2f60*/  ULDC.64 UR4, c[0x0][0x818] ;  /* 0x0002060000047ab9 */ /* 0x000fca0000000a00 */
[----:B------:R-:W2:Y:S01]  /*2f70*/  LDG.E.64 R6, desc[UR58][R6.64] ;  /* 0x0000003a06067981 */ /* 0x000ea2000c1e1b00 */
[----:B------:R-:W-:-:S04]  /*2f80*/  IADD3 R4, P0, R4, UR4, RZ ;  /* 0x0000000404047c10 */ /* 0x000fc8000ff1e0ff */
[----:B------:R-:W-:-:S06]  /*2f90*/  IADD3.X R5, R3, UR5, RZ, P0, !PT ;  /* 0x0000000503057c10 */ /* 0x000fcc00087fe4ff */
[----:B------:R-:W3:Y:S01]  /*2fa0*/  LDG.E.64 R4, desc[UR58][R4.64] ;  /* 0x0000003a04047981 */ /* 0x000ee2000c1e1b00 */
[----:B------:R-:W1:Y:S01]  /*2fb0*/  S2UR UR5, SR_CgaCtaId ;  /* 0x00000000000579c3 */ /* 0x000e620000008800 */
[----:B------:R-:W-:Y:S01]  /*2fc0*/  UISETP.NE.AND UP0, UPT, UR12, 0x1, UPT ;  /* 0x000000010c00788c */ /* 0x000fe2000bf05270 */
[----:B-----5:R-:W-:Y:S01]  /*2fd0*/  VIADD R9, R0, 0xffffffff ;  /* 0xffffffff00097836 */ /* 0x020fe20000000000 */
[----:B------:R-:W-:Y:S01]  /*2fe0*/  UMOV UR4, 0x400 ;  /* 0x0000040000047882 */ /* 0x000fe20000000000 */
[----:B------:R-:W-:Y:S01]  /*2ff0*/  CS2R R10, SRZ ;  /* 0x00000000000a7805 */ /* 0x000fe2000001ff00 */
[----:B-1----:R-:W-:-:S04]  /*3000*/  ULEA UR4, UR5, UR4, 0x18 ;  /* 0x0000000405047291 */ /* 0x002fc8000f8ec03f */
[----:B------:R-:W-:-:S03]  /*3010*/  UIADD3 UR5, UR4, 0x80, URZ ;  /* 0x0000008004057890 */ /* 0x000fc6000fffe03f */
[----:B------:R-:W-:-:S04]  /*3020*/  @!UP0 UIADD3 UR5, UR4, URZ, URZ ;  /* 0x0000003f04058290 */ /* 0x000fc8000fffe03f */
[----:B------:R-:W-:-:S05]  /*3030*/  UIADD3 UR4, UR5, 0x38780, URZ ;  /* 0x0003878005047890 */ /* 0x000fca000fffe03f */
[----:B------:R-:W1:Y:S01]  /*3040*/  LDS R3, [UR5+0x3879c] ;  /* 0x03879c05ff037984 */ /* 0x000e620008000800 */
[----:B------:R-:W-:-:S03]  /*3050*/  IMAD.U32 R14, RZ, RZ, UR4 ;  /* 0x00000004ff0e7e24 */ /* 0x000fc6000f8e00ff */
[----:B------:R-:W-:Y:S02]  /*3060*/  STS [UR5+0x387b0], RZ ;  /* 0x0387b0ffff007988 */ /* 0x000fe40008000805 */
[----:B------:R-:W-:-:S05]  /*3070*/  SHF.R.U64 R14, R14, 0x4, RZ ;  /* 0x000000040e0e7819 */ /* 0x000fca00000012ff */
[----:B------:R-:W-:Y:S04]  /*3080*/  STS [UR5+0x38790], R14 ;  /* 0x0387900eff007988 */ /* 0x000fe80008000805 */
[----:B------:R-:W-:Y:S01]  /*3090*/  STS [UR5+0x38794], R14 ;  /* 0x0387940eff007988 */ /* 0x000fe20008000805 */
[C---:B--2---:R-:W-:Y:S01]  /*30a0*/  SHF.L.U64.HI R13, R6.reuse, 0x1, R7 ;  /* 0x00000001060d7819 */ /* 0x044fe20000010207 */
[----:B------:R-:W-:-:S03]  /*30b0*/  IMAD.SHL.U32 R6, R6, 0x2, RZ ;  /* 0x0000000206067824 */ /* 0x000fc600078e00ff */
[----:B------:R-:W-:Y:S02]  /*30c0*/  LOP3.LUT R13, R13, 0x1fffffff, RZ, 0xc0, !PT ;  /* 0x1fffffff0d0d7812 */ /* 0x000fe400078ec0ff */
[----:B------:R-:W-:Y:S02]  /*30d0*/  LOP3.LUT R0, R6, 0xfffffffe, RZ, 0xc0, !PT ;  /* 0xfffffffe06007812 */ /* 0x000fe400078ec0ff */
[--C-:B------:R-:W-:Y:S02]  /*30e0*/  SHF.R.U32.HI R8, RZ, 0x4, R13.reuse ;  /* 0x00000004ff087819 */ /* 0x100fe4000001160d */
[----:B------:R-:W-:Y:S01]  /*30f0*/  SHF.R.U64 R0, R0, 0x4, R13 ;  /* 0x0000000400007819 */ /* 0x000fe2000000120d */
[----:B---3--:R-:W-:Y:S01]  /*3100*/  STS.64 [UR5+0x38780], R4 ;  /* 0x03878004ff007988 */ /* 0x008fe20008000a05 */
[----:B-1----:R-:W-:-:S03]  /*3110*/  LOP3.LUT R3, R3, 0xf, R8, 0xb8, !PT ;  /* 0x0000000f03037812 */ /* 0x002fc600078eb808 */
[----:B------:R-:W-:Y:S04]  /*3120*/  STS [UR5+0x3878c], R0 ;  /* 0x03878c00ff007988 */ /* 0x000fe80008000805 */
[----:B------:R-:W-:Y:S04]  /*3130*/  STS [UR5+0x3879c], R3 ;  /* 0x03879c03ff007988 */ /* 0x000fe80008000805 */
[----:B------:R-:W1:Y:S02]  /*3140*/  LDS R7, [UR5+0x3879c] ;  /* 0x03879c05ff077984 */ /* 0x000e640008000800 */
[----:B-1----:R-:W-:-:S05]  /*3150*/  LOP3.LUT R7, R7, 0xf0, RZ, 0xb8, !PT ;  /* 0x000000f007077812 */ /* 0x002fca00078eb8ff */
[----:B------:R-:W-:Y:S04]  /*3160*/  STS [UR5+0x3879c], R7 ;  /* 0x03879c07ff007988 */ /* 0x000fe80008000805 */
[----:B------:R-:W1:Y:S02]  /*3170*/  LDS R8, [UR5+0x3879c] ;  /* 0x03879c05ff087984 */ /* 0x000e640008000800 */
[----:B-1----:R-:W-:Y:S01]  /*3180*/  LOP3.LUT R15, R8, 0xf00, RZ, 0xb8, !PT ;  /* 0x00000f00080f7812 */ /* 0x002fe200078eb8ff */
[----:B------:R-:W-:-:S04]  /*3190*/  VIADD R8, R2, 0xffffffff ;  /* 0xffffffff02087836 */ /* 0x000fc80000000000 */
[----:B------:R-:W-:Y:S04]  /*31a0*/  STS.64 [UR5+0x38798], R14 ;  /* 0x0387980eff007988 */ /* 0x000fe80008000a05 */
[----:B------:R-:W1:Y:S04]  /*31b0*/  LDS R12, [UR5+0x3879c] ;  /* 0x03879c05ff0c7984 */ /* 0x000e680008000800 */
[----:B------:R3:W-:Y:S01]  /*31c0*/  STS.128 [UR5+0x387a0], R8 ;  /* 0x0387a008ff007988 */ /* 0x0007e20008000c05 */
[----:B-1----:R-:W-:-:S05]  /*31d0*/  LOP3.LUT R12, R12, 0xf000, RZ, 0xb8, !PT ;  /* 0x0000f0000c0c7812 */ /* 0x002fca00078eb8ff */
[----:B------:R3:W-:Y:S02]  /*31e0*/  STS [UR5+0x3879c], R12 ;  /* 0x03879c0cff007988 */ /* 0x0007e40008000805 */
.L_x_26:
[----:B------:R-:W-:Y:S05]  /*31f0*/  BSYNC B0 ;  /* 0x0000000000007941 */ /* 0x000fea0003800000 */
.L_x_25:
[----:B------:R-:W-:Y:S01]  /*3200*/  ELECT P0, URZ, PT ;  /* 0x00000000003f782f */ /* 0x000fe20003800000 */
[----:B------:R-:W-:Y:S01]  /*3210*/  NOP ;  /* 0x0000000000007918 */ /* 0x000fe20000000000 */
[----:B------:R-:W-:Y:S11]  /*3220*/  BSSY B0, `(.L_x_27) ;  /* 0x0000004000007945 */ /* 0x000ff60003800000 */
[----:B------:R-:W-:Y:S05]  /*3230*/  @!P0 BRA `(.L_x_28) ;  /* 0x0000000000088947 */ /* 0x000fea0003800000 */
[----:B------:R0:W-:Y:S01]  /*3240*/  UTMACMDFLUSH ;  /* 0x00000000000079b7 */ /* 0x0001e20000000000 */
[----:B------:R-:W-:-:S04]  /*3250*/  DEPBAR.LE SB0, 0x0 ;  /* 0x000080000000791a */ /* 0x000fc80000000000 */
.L_x_28:
[----:B------:R-:W-:Y:S05]  /*3260*/  BSYNC B0 ;  /* 0x0000000000007941 */ /* 0x000fea0003800000 */
.L_x_27:
[----:B------:R-:W1:Y:S01]  /*3270*/  S2UR UR5, SR_CgaCtaId ;  /* 0x00000000000579c3 */ /* 0x000e620000008800 */
[----:B-----5:R-:W2:Y:S01]  /*3280*/  S2R R0, SR_LANEID ;  /* 0x0000000000007919 */ /* 0x020ea20000000000 */
[----:B------:R-:W-:Y:S01]  /*3290*/  UISETP.NE.AND UP0, UPT, UR12, 0x1, UPT ;  /* 0x000000010c00788c */ /* 0x000fe2000bf05270 */
[----:B------:R-:W-:Y:S02]  /*32a0*/  UMOV UR4, 0x400 ;  /* 0x0000040000047882 */ /* 0x000fe40000000000 */
[----:B-1----:R-:W-:-:S04]  /*32b0*/  ULEA UR4, UR5, UR4, 0x18 ;  /* 0x0000000405047291 */ /* 0x002fc8000f8ec03f */
[----:B------:R-:W-:-:S04]  /*32c0*/  UIADD3 UR5, UR4, 0x80, URZ ;  /* 0x0000008004057890 */ /* 0x000fc8000fffe03f */
[----:B------:R-:W-:Y:S01]  /*32d0*/  @!UP0 UIADD3 UR5, UR4, URZ, URZ ;  /* 0x0000003f04058290 */ /* 0x000fe2000fffe03f */
[----:B--2---:R-:W-:-:S05]  /*32e0*/  SHF.L.U32 R0, R0, 0x2, RZ ;  /* 0x0000000200007819 */ /* 0x004fca00000006ff */
[----:B------:R-:W-:Y:S01]  /*32f0*/  IMAD.U32 R3, RZ, RZ, UR5 ;  /* 0x00000005ff037e24 */ /* 0x000fe2000f8e00ff */
[----:B------:R-:W-:-:S04]  /*3300*/  IADD3 R2, P0, R0, UR60, RZ ;  /* 0x0000003c00027c10 */ /* 0x000fc8000ff1e0ff */
[----:B------:R-:W-:Y:S01]  /*3310*/  IADD3 R4, R0, 0x38780, R3 ;  /* 0x0003878000047810 */ /* 0x000fe20007ffe003 */
[----:B------:R-:W-:-:S04]  /*3320*/  IMAD.X R3, RZ, RZ, UR61, P0 ;  /* 0x0000003dff037e24 */ /* 0x000fc800080e06ff */
[----:B------:R-:W1:Y:S04]  /*3330*/  LDS R5, [R4] ;  /* 0x0000000004057984 */ /* 0x000e680000000800 */
[----:B-1----:R1:W5:Y:S02]  /*3340*/  ATOMG.E.EXCH.STRONG.GPU PT, RZ, [R2], R5 ;  /* 0x0000000502ff73a8 */ /* 0x00236400041ee100 */
.L_x_24:
[----:B-----5:R-:W-:Y:S01]  /*3350*/  SHF.R.S32.HI R0, RZ, 0x1f, R33 ;  /* 0x0000001fff007819 */ /* 0x020fe20000011421 */
[----:B------:R-:W3:Y:S01]  /*3360*/  S2UR UR43, SR_CgaCtaId ;  /* 0x00000000002b79c3 */ /* 0x000ee20000008800 */
[----:B------:R-:W-:Y:S01]  /*3370*/  UISETP.NE.AND UP0, UPT, UR12, 0x1, UPT ;  /* 0x000000010c00788c */ /* 0x000fe2000bf05270 */
[----:B------:R-:W-:Y:S01]  /*3380*/  IMAD.MOV.U32 R154, RZ, RZ, RZ ;  /* 0x000000ffff9a7224 */ /* 0x000fe200078e00ff */
[----:B------:R-:W-:Y:S01]  /*3390*/  LEA.HI R0, R0, R33, RZ, 0x8 ;  /* 0x0000002100007211 */ /* 0x000fe200078f40ff */
[----:B------:R-:W-:Y:S01]  /*33a0*/  UMOV UR47, 0x400 ;  /* 0x00000400002f7882 */ /* 0x000fe20000000000 */
[----:B------:R-:W-:Y:S02]  /*33b0*/  ULOP3.LUT UR51, UR53, 0x1, URZ, 0xfc, !UPT ;  /* 0x0000000135337892 */ /* 0x000fe4000f8efc3f */
[----:B------:R-:W-:Y:S01]  /*33c0*/  LOP3.LUT R0, R0, 0xffffff00, RZ, 0xc0, !PT ;  /* 0xffffff0000007812 */ /* 0x000fe200078ec0ff */
[----:B------:R-:W-:Y:S02]  /*33d0*/  ULOP3.LUT UR50, UR54, 0x1, URZ, 0xfc, !UPT ;  /* 0x0000000136327892 */ /* 0x000fe4000f8efc3f */
[----:B------:R-:W-:-:S02]  /*33e0*/  ULOP3.LUT UR48, UR52, 0x1, URZ, 0xfc, !UPT ;  /* 0x0000000134307892 */ /* 0x000fc4000f8efc3f */
[----:B------:R-:W-:Y:S01]  /*33f0*/  IMAD.IADD R0, R33, 0x1, -R0 ;  /* 0x0000000121007824 */ /* 0x000fe200078e0a00 */
[----:B------:R-:W-:Y:S01]  /*3400*/  UMOV UR36, URZ ;  /* 0x0000003f00247c82 */ /* 0x000fe20008000000 */
[----:B------:R-:W-:Y:S01]  /*3410*/  UMOV UR56, URZ ;  /* 0x0000003f00387c82 */ /* 0x000fe20008000000 */
[----:B------:R-:W-:Y:S01]  /*3420*/  UMOV UR37, URZ ;  /* 0x0000003f00257c82 */ /* 0x000fe20008000000 */
[C---:B-12---:R-:W-:Y:S01]  /*3430*/  IMAD.SHL.U32 R5, R0.reuse, 0x40, RZ ;  /* 0x0000004000057824 */ /* 0x046fe200078e00ff */
[----:B------:R-:W-:Y:S01]  /*3440*/  SHF.R.S32.HI R3, RZ, 0x1f, R0 ;  /* 0x0000001fff037819 */ /* 0x000fe20000011400 */
[C---:B------:R-:W-:Y:S01]  /*3450*/  VIADD R152, R0.reuse, 0x1f ;  /* 0x0000001f00987836 */ /* 0x040fe20000000000 */
[-C--:B------:R-:W-:Y:S01]  /*3460*/  LEA.HI R2, R0, R0.reuse, RZ, 0x1 ;  /* 0x0000000000027211 */ /* 0x080fe200078f08ff */
[----:B------:R-:W-:Y:S01]  /*3470*/  UMOV UR38, URZ ;  /* 0x0000003f00267c82 */ /* 0x000fe20008000000 */
[----:B------:R-:W-:Y:S01]  /*3480*/  LEA.HI R4, R3, R0, RZ, 0x5 ;  /* 0x0000000003047211 */ /* 0x000fe200078f28ff */
[----:B------:R-:W-:Y:S01]  /*3490*/  UMOV UR39, URZ ;  /* 0x0000003f00277c82 */ /* 0x000fe20008000000 */
[----:B------:R-:W-:Y:S01]  /*34a0*/  SHF.R.S32.HI R2, RZ, 0x1, R2 ;  /* 0x00000001ff027819 */ /* 0x000fe20000011402 */
[----:B---3--:R-:W-:Y:S01]  /*34b0*/  ULEA UR47, UR43, UR47, 0x18 ;  /* 0x0000002f2b2f7291 */ /* 0x008fe2000f8ec03f */
[----:B------:R-:W-:-:S02]  /*34c0*/  SHF.R.S32.HI R4, RZ, 0x5, R4 ;  /* 0x00000005ff047819 */ /* 0x000fc40000011404 */
[-C--:B------:R-:W-:Y:S01]  /*34d0*/  LEA.HI R7, R3, R0.reuse, RZ, 0x4 ;  /* 0x0000000003077211 */ /* 0x080fe200078f20ff */
[----:B------:R-:W-:Y:S01]  /*34e0*/  UIADD3 UR49, UR47, 0x80, URZ ;  /* 0x000000802f317890 */ /* 0x000fe2000fffe03f */
[----:B------:R-:W-:Y:S01]  /*34f0*/  LOP3.LUT R5, R5, 0x40, RZ, 0xc0, !PT ;  /* 0x0000004005057812 */ /* 0x000fe200078ec0ff */
[----:B----4-:R-:W-:Y:S01]  /*3500*/  IMAD.SHL.U32 R6, R4, 0x10, RZ ;  /* 0x0000001004067824 */ /* 0x010fe200078e00ff */
[----:B------:R-:W-:Y:S01]  /*3510*/  SHF.R.S32.HI R8, RZ, 0x4, R7 ;  /* 0x00000004ff087819 */ /* 0x000fe20000011407 */
[----:B------:R-:W-:Y:S01]  /*3520*/  IMAD.SHL.U32 R4, R2, 0x80, RZ ;  /* 0x0000008002047824 */ /* 0x000fe200078e00ff */
[----:B------:R-:W-:Y:S01]  /*3530*/  LEA.HI R2, R3, R0, RZ, 0x3 ;  /* 0x0000000003027211 */ /* 0x000fe200078f18ff */
[----:B------:R-:W-:Y:S01]  /*3540*/  @!UP0 UIADD3 UR49, UR47, URZ, URZ ;  /* 0x0000003f2f318290 */ /* 0x000fe2000fffe03f */
[----:B------:R-:W-:Y:S02]  /*3550*/  LEA.HI R9, R7, R8, RZ, 0x1 ;  /* 0x0000000807097211 */ /* 0x000fe400078f08ff */
[----:B------:R-:W-:Y:S01]  /*3560*/  LOP3.LUT R4, R4, 0x180, RZ, 0xc0, !PT ;  /* 0x0000018004047812 */ /* 0x000fe200078ec0ff */
[----:B------:R-:W-:Y:S01]  /*3570*/  UIADD3 UR49, UR49, 0x38780, URZ ;  /* 0x0003878031317890 */ /* 0x000fe2000fffe03f */
[----:B------:R-:W-:-:S02]  /*3580*/  LOP3.LUT R7, R5, 0x30, R6, 0xf8, !PT ;  /* 0x0000003005077812 */ /* 0x000fc400078ef806 */
[----:B------:R-:W-:Y:S02]  /*3590*/  LOP3.LUT R9, R9, 0x7ffffe, RZ, 0xc0, !PT ;  /* 0x007ffffe09097812 */ /* 0x000fe400078ec0ff */
[----:B------:R-:W-:Y:S02]  /*35a0*/  LOP3.LUT R5, R4, R5, RZ, 0xfc, !PT ;  /* 0x0000000504057212 */ /* 0x000fe400078efcff */
[----:B------:R-:W-:Y:S01]  /*35b0*/  LEA.HI R22, R3, R0, RZ, 0x7 ;  /* 0x0000000003167211 */ /* 0x000fe200078f38ff */
[----:B------:R-:W-:Y:S01]  /*35c0*/  IMAD.IADD R9, R8, 0x1, -R9 ;  /* 0x0000000108097824 */ /* 0x000fe200078e0a09 */
[----:B------:R-:W-:Y:S02]  /*35d0*/  LOP3.LUT R7, R7, 0x8, R2, 0xf8, !PT ;  /* 0x0000000807077812 */ /* 0x000fe400078ef802 */
[----:B------:R-:W-:Y:S02]  /*35e0*/  SHF.R.U32.HI R5, RZ, 0x3, R5 ;  /* 0x00000003ff057819 */ /* 0x000fe40000011605 */
[----:B------:R-:W-:-:S02]  /*35f0*/  SHF.R.S32.HI R22, RZ, 0x7, R22 ;  /* 0x00000007ff167819 */ /* 0x000fc40000011416 */
[----:B------:R-:W-:Y:S02]  /*3600*/  LOP3.LUT R5, R5, R7, R4, 0x1e, !PT ;  /* 0x0000000705057212 */ /* 0x000fe400078e1e04 */
[----:B------:R-:W-:Y:S01]  /*3610*/  MOV R4, 0x1 ;  /* 0x0000000100047802 */ /* 0x000fe20000000f00 */
[----:B------:R-:W-:-:S04]  /*3620*/  IMAD R2, R22, 0x4, R9 ;  /* 0x0000000416027824 */ /* 0x000fc800078e0209 */
[----:B------:R-:W-:-:S07]  /*3630*/  IMAD.U32 R23, R2, 0x200, R5 ;  /* 0x0000020002177824 */ /* 0x000fce00078e0005 */
.L_x_109:
[----:B--23--:R-:W1:Y:S02]  /*3640*/  LDC.64 R2, c[0x0][0x290] ;  /* 0x0000a400ff027b82 */ /* 0x00ce640000000a00 */
[----:B-1----:R-:W-:-:S05]  /*3650*/  IMAD.WIDE R2, R18, 0xc, R2 ;  /* 0x0000000c12027825 */ /* 0x002fca00078e0202 */
[----:B------:R-:W2:Y:S01]  /*3660*/  LDG.E R153, desc[UR58][R2.64+0x8] ;  /* 0x0000083a02997981 */ /* 0x000ea2000c1e1900 */
[----:B------:R-:W-:Y:S01]  /*3670*/  UMOV UR8, URZ ;  /* 0x0000003f00087c82 */ /* 0x000fe20008000000 */
[----:B------:R-:W-:Y:S01]  /*3680*/  UMOV UR10, UR37 ;  /* 0x00000025000a7c82 */ /* 0x000fe20008000000 */
[--C-:B------:R-:W-:Y:S01]  /*3690*/  IMAD.MOV.U32 R155, RZ, RZ, R18.reuse ;  /* 0x000000ffff9b7224 */ /* 0x100fe200078e0012 */
[----:B-----5:R-:W1:Y:S01]  /*36a0*/  SHFL.IDX PT, R0, R22, RZ, 0x1f ;  /* 0x00001fff16007589 */ /* 0x020e6200000e0000 */
[----:B------:R-:W-:Y:S02]  /*36b0*/  SHF.R.S32.HI R19, RZ, 0x1f, R18 ;  /* 0x0000001fff137819 */ /* 0x000fe40000011412 */
[----:B------:R-:W-:Y:S02]  /*36c0*/  CS2R R150, SRZ ;  /* 0x0000000000967805 */ /* 0x000fe4000001ff00 */
[----:B------:R-:W-:Y:S02]  /*36d0*/  CS2R R24, SRZ ;  /* 0x0000000000187805 */ /* 0x000fe4000001ff00 */
[----:B------:R-:W-:-:S02]  /*36e0*/  CS2R R26, SRZ ;  /* 0x00000000001a7805 */ /* 0x000fc4000001ff00 */
[----:B------:R-:W-:Y:S02]  /*36f0*/  CS2R R28, SRZ ;  /* 0x00000000001c7805 */ /* 0x000fe4000001ff00 */
[----:B------:R-:W-:Y:S02]  /*3700*/  CS2R R30, SRZ ;  /* 0x00000000001e7805 */ /* 0x000fe4000001ff00 */
[----:B------:R-:W-:Y:S02]  /*3710*/  CS2R R32, SRZ ;  /* 0x0000000000207805 */ /* 0x000fe4000001ff00 */
        /* <DEDUP_REMOVED lines=16> */
[----:B-1----:R-:W-:Y:S01]  /*3820*/  R2UR UR4, R0 ;  /* 0x00000000000472ca */ /* 0x002fe200000e0000 */
[----:B------:R-:W-:Y:S01]  /*3830*/  IMAD.U32 R0, RZ, RZ, UR38 ;  /* 0x00000026ff007e24 */ /* 0x000fe2000f8e00ff */
        /* <DEDUP_REMOVED lines=10> */
[----:B------:R-:W-:Y:S01]  /*38e0*/  CS2R R86, SRZ ;  /* 0x0000000000567805 */ /* 0x000fe2000001ff00 */
[----:B------:R-:W-:Y:S01]  /*38f0*/  ULEA.HI UR5, UR4, UR4, URZ, 0x1 ;  /* 0x0000000404057291 */ /* 0x000fe2000f8f083f */
[----:B------:R-:W-:Y:S02]  /*3900*/  CS2R R88, SRZ ;  /* 0x0000000000587805 */ /* 0x000fe4000001ff00 */
[----:B------:R-:W-:Y:S02]  /*3910*/  CS2R R90, SRZ ;  /* 0x00000000005a7805 */ /* 0x000fe4000001ff00 */
[----:B------:R-:W-:Y:S01]  /*3920*/  CS2R R92, SRZ ;  /* 0x00000000005c7805 */ /* 0x000fe2000001ff00 */
[----:B------:R-:W-:Y:S01]  /*3930*/  ULOP3.LUT UR5, UR5, 0x1e, URZ, 0xc0, !UPT ;  /* 0x0000001e05057892 */ /* 0x000fe2000f8ec03f */
[----:B------:R-:W-:Y:S02]  /*3940*/  CS2R R94, SRZ ;  /* 0x00000000005e7805 */ /* 0x000fe4000001ff00 */
[----:B------:R-:W-:-:S02]  /*3950*/  CS2R R96, SRZ ;  /* 0x0000000000607805 */ /* 0x000fc4000001ff00 */
[----:B------:R-:W-:Y:S01]  /*3960*/  CS2R R98, SRZ ;  /* 0x0000000000627805 */ /* 0x000fe2000001ff00 */
[----:B------:R-:W-:Y:S01]  /*3970*/  UIADD3 UR5, UR4, -UR5, URZ ;  /* 0x8000000504057290 */ /* 0x000fe2000fffe03f */
[----:B------:R-:W-:Y:S02]  /*3980*/  CS2R R100, SRZ ;  /* 0x0000000000647805 */ /* 0x000fe4000001ff00 */
[----:B------:R-:W-:Y:S02]  /*3990*/  CS2R R102, SRZ ;  /* 0x0000000000667805 */ /* 0x000fe4000001ff00 */
[----:B------:R-:W-:Y:S01]  /*39a0*/  CS2R R104, SRZ ;  /* 0x0000000000687805 */ /* 0x000fe2000001ff00 */
[----:B------:R-:W-:Y:S01]  /*39b0*/  ULEA UR5, UR5, UR47, 0xd ;  /* 0x0000002f05057291 */ /* 0x000fe2000f8e683f */
[----:B------:R-:W-:Y:S02]  /*39c0*/  CS2R R106, SRZ ;  /* 0x00000000006a7805 */ /* 0x000fe4000001ff00 */
[----:B------:R-:W-:-:S02]  /*39d0*/  CS2R R108, SRZ ;  /* 0x00000000006c7805 */ /* 0x000fc4000001ff00 */
[----:B------:R-:W-:Y:S01]  /*39e0*/  CS2R R110, SRZ ;  /* 0x00000000006e7805 */ /* 0x000fe2000001ff00 */
[----:B------:R-:W-:Y:S01]  /*39f0*/  USHF.R.U32.HI UR5, URZ, 0x4, UR5 ;  /* 0x000000043f057899 */ /* 0x000fe20008011605 */
[----:B------:R-:W-:Y:S02]  /*3a00*/  CS2R R112, SRZ ;  /* 0x0000000000707805 */ /* 0x000fe4000001ff00 */
[----:B------:R-:W-:Y:S02]  /*3a10*/  CS2R R114, SRZ ;  /* 0x0000000000727805 */ /* 0x000fe4000001ff00 */
[----:B------:R-:W-:Y:S01]  /*3a20*/  CS2R R116, SRZ ;  /* 0x0000000000747805 */ /* 0x000fe2000001ff00 */
[----:B------:R-:W-:Y:S01]  /*3a30*/  ULOP3.LUT UR9, UR5, 0x3fff, URZ, 0xc0, !UPT ;  /* 0x00003fff05097892 */ /* 0x000fe2000f8ec03f */
        /* <DEDUP_REMOVED lines=16> */
[----:B--2---:R-:W-:-:S13]  /*3b40*/  ISETP.GE.AND P0, PT, R153, 0x1, PT ;  /* 0x000000019900780c */ /* 0x004fda0003f06270 */
[----:B------:R-:W-:Y:S05]  /*3b50*/  @!P0 BRA `(.L_x_29) ;  /* 0x0000000000e48947 */ /* 0x000fea0003800000 */
[----:B------:R-:W-:-:S06]  /*3b60*/  UISETP.NE.AND UP0, UPT, UR51, 0x3, UPT ;  /* 0x000000033300788c */ /* 0x000fcc000bf05270 */
[----:B------:R-:W-:-:S13]  /*3b70*/  PLOP3.LUT P1, PT, PT, PT, UP0, 0x80, 0x0 ;  /* 0x000000000000781c */ /* 0x000fda0003f2f008 */
[----:B------:R-:W-:Y:S05]  /*3b80*/  @!P1 BRA `(.L_x_30) ;  /* 0x0000000000049947 */ /* 0x000fea0003800000 */
[----:B------:R-:W-:Y:S01]  /*3b90*/  BPT.TRAP 0x1 ;  /* 0x000000040000795c */ /* 0x000fe20000300000 */
.L_x_30:
[----:B------:R-:W-:Y:S01]  /*3ba0*/  ULEA UR4, UR37, UR47, 0x3 ;  /* 0x0000002f25047291 */ /* 0x000fe2000f8e183f */
[----:B------:R-:W-:-:S05]  /*3bb0*/  IMAD.U32 R0, RZ, RZ, UR38 ;  /* 0x00000026ff007e24 */ /* 0x000fca000f8e00ff */
[----:B------:R-:W-:-:S04]  /*3bc0*/  SHF.L.U32 R0, R0, 0x1f, RZ ;  /* 0x0000001f00007819 */ /* 0x000fc800000006ff */
[----:B------:R1:W2:Y:S01]  /*3bd0*/  SYNCS.PHASECHK.TRANS64.TRYWAIT P0, [UR4+0x38480], R0 ;  /* 0x03848000ff0075a7 */ /* 0x0002a20008000144 */
[----:B------:R-:W-:Y:S05]  /*3be0*/  @!P1 BRA `(.L_x_31) ;  /* 0x0000000000049947 */ /* 0x000fea0003800000 */
[----:B------:R-:W-:Y:S01]  /*3bf0*/  BPT.TRAP 0x1 ;  /* 0x000000040000795c */ /* 0x000fe20000300000 */
.L_x_31:
[----:B--2---:R-:W-:Y:S05]  /*3c00*/  @P0 BRA `(.L_x_32) ;  /* 0x0000000000080947 */ /* 0x004fea0003800000 */
[----:B------:R-:W2:Y:S02]  /*3c10*/  SYNCS.PHASECHK.TRANS64.TRYWAIT P0, [UR4+0x38480], R0 ;  /* 0x03848000ff0075a7 */ /* 0x000ea40008000144 */
[----:B--2---:R-:W-:Y:S05]  /*3c20*/  @!P0 BRA `(.L_x_33) ;  /* 0x000000a4005c8947 */ /* 0x004fea0003800000 */
.L_x_32:
[----:B------:R-:W-:Y:S01]  /*3c30*/  UIADD3 UR4, UR47, 0x10000, URZ ;  /* 0x000100002f047890 */ /* 0x000fe2000fffe03f */
[----:B------:R-:W-:Y:S01]  /*3c40*/  WARPGROUP.ARRIVE ;  /* 0x00000000000079c5 */ /* 0x000fe20000000000 */
[----:B------:R-:W-:Y:S02]  /*3c50*/  ULOP3.LUT UR8, UR9, 0x10000, URZ, 0xfc, !UPT ;  /* 0x0001000009087892 */ /* 0x000fe4000f8efc3f */
[----:B------:R-:W-:Y:S02]  /*3c60*/  USHF.R.U32.HI UR4, URZ, 0x4, UR4 ;  /* 0x000000043f047899 */ /* 0x000fe40008011604 */
[----:B------:R-:W-:Y:S02]  /*3c70*/  ULEA UR8, UR37, UR8, 0xa ;  /* 0x0000000825087291 */ /* 0x000fe4000f8e503f */
[----:B------:R-:W-:Y:S01]  /*3c80*/  ULOP3.LUT UR4, UR4, 0x3fff, URZ, 0xc0, !UPT ;  /* 0x00003fff04047892 */ /* 0x000fe2000f8ec03f */
[----:B------:R-:W-:Y:S01]  /*3c90*/  UMOV UR5, 0x40000040 ;  /* 0x4000004000057882 */ /* 0x000fe20000000000 */
[----:B------:R-:W-:-:S02]  /*3ca0*/  UMOV UR7, 0x40000040 ;  /* 0x4000004000077882 */ /* 0x000fc40000000000 */
[----:B------:R-:W-:-:S04]  /*3cb0*/  ULOP3.LUT UR4, UR4, 0x10000, URZ, 0xfc, !UPT ;  /* 0x0001000004047892 */ /* 0x000fc8000f8efc3f */
[----:B------:R-:W-:-:S03]  /*3cc0*/  ULEA UR10, UR37, UR4, 0xb ;  /* 0x00000004250a7291 */ /* 0x000fc6000f8e583f */
[----:B------:R-:W-:-:S04]  /*3cd0*/  UMOV UR4, UR8 ;  /* 0x0000000800047c82 */ /* 0x000fc80008000000 */
[----:B------:R-:W-:Y:S02]  /*3ce0*/  UMOV UR6, UR10 ;  /* 0x0000000a00067c82 */ /* 0x000fe40008000000 */
[----:B------:R-:W-:Y:S01]  /*3cf0*/  QGMMA.64x256x32.F32.E4M3.E4M3 R24, gdesc[UR4], RZ, !UPT, gsb0 ;  /* 0x03e00000041879f3 */ /* 0x000fe2000c0008ff */
[----:B------:R-:W-:Y:S02]  /*3d00*/  UIADD3 UR4, UR8, 0x2, URZ ;  /* 0x0000000208047890 */ /* 0x000fe4000fffe03f */
[----:B------:R-:W-:Y:S01]  /*3d10*/  UIADD3 UR6, UR10, 0x2, URZ ;  /* 0x000000020a067890 */ /* 0x000fe2000fffe03f */
[----:B------:R-:W-:Y:S01]  /*3d20*/  UMOV UR5, 0x40000040 ;  /* 0x4000004000057882 */ /* 0x000fe20000000000 */
[----:B------:R-:W-:Y:S01]  /*3d30*/  UMOV UR7, 0x40000040 ;  /* 0x4000004000077882 */ /* 0x000fe20000000000 */
[----:B------:R-:W-:Y:S02]  /*3d40*/  WARPGROUP.DEPBAR.LE gsb0, 0x0 ;  /* 0x00008000000079c5 */ /* 0x000fe40000010000 */
[----:B------:R-:W-:-:S15]  /*3d50*/  WARPGROUP.ARRIVE ;  /* 0x00000000000079c5 */ /* 0x000fde0000000000 */
[----:B------:R-:W-:-:S05]  /*3d60*/  NOP ;  /* 0x0000000000007918 */ /* 0x000fca0000000000 */
[----:B------:R-:W-:Y:S01]  /*3d70*/  QGMMA.64x256x32.F32.E4M3.E4M3 R24, gdesc[UR4], R24, gsb0 ;  /* 0x03e00000041879f3 */ /* 0x000fe20008000818 */
        /* <DEDUP_REMOVED lines=12> */
[----:B------:R-:W-:Y:S01]  /*3e40*/  UIADD3 UR10, UR37, 0x1, URZ ;  /* 0x00000001250a7890 */ /* 0x000fe2000fffe03f */
[----:B------:R-:W-:-:S03]  /*3e50*/  UMOV UR8, 0x1 ;  /* 0x0000000100087882 */ /* 0x000fc60000000000 */
[----:B------:R-:W-:-:S04]  /*3e60*/  UISETP.NE.AND UP0, UPT, UR10, 0x4, UPT ;  /* 0x000000040a00788c */ /* 0x000fc8000bf05270 */
[----:B------:R-:W-:Y:S01]  /*3e70*/  USEL UR10, UR10, URZ, UP0 ;  /* 0x0000003f0a0a7287 */ /* 0x000fe20008000000 */
[----:B------:R-:W-:Y:S02]  /*3e80*/  WARPGROUP.DEPBAR.LE gsb0, 0x0 ;  /* 0x00008000000079c5 */ /* 0x000fe40000010000 */
[----:B------:R-:W-:-:S11]  /*3e90*/  WARPGROUP.ARRIVE ;  /* 0x00000000000079c5 */ /* 0x000fd60000000000 */
[----:B------:R-:W-:Y:S01]  /*3ea0*/  QGMMA.64x256x32.F32.E4M3.E4M3 R24, gdesc[UR4], R24, gsb0 ;  /* 0x03e00000041879f3 */ /* 0x000fe20008000818 */
[----:B------:R-:W-:-:S04]  /*3eb0*/  USEL UR4, URZ, 0x1, UP0 ;  /* 0x000000013f047887 */ /* 0x000fc80008000000 */
[----:B------:R-:W-:-:S06]  /*3ec0*/  ULOP3.LUT UR4, UR38, UR4, URZ, 0x3c, !UPT ;  /* 0x0000000426047292 */ /* 0x000fcc000f8e3c3f */
[----:B-12---:R-:W-:Y:S01]  /*3ed0*/  IMAD.U32 R0, RZ, RZ, UR4 ;  /* 0x00000004ff007e24 */ /* 0x006fe2000f8e00ff */
[----:B------:R-:W-:-:S06]  /*3ee0*/  WARPGROUP.DEPBAR.LE gsb0, 0x0 ;  /* 0x00008000000079c5 */ /* 0x000fcc0000010000 */
.L_x_29:
[----:B------:R-:W-:-:S13]  /*3ef0*/  R2UR UR4, R153 ;  /* 0x00000000990472ca */ /* 0x000fda00000e0000 */
[----:B------:R-:W-:-:S04]  /*3f00*/  UIADD3 UR4, UR4, 0x7f, URZ ;  /* 0x0000007f04047890 */ /* 0x000fc8000fffe03f */
[----:B------:R-:W-:-:S04]  /*3f10*/  USHF.R.S32.HI UR5, URZ, 0x1f, UR4 ;  /* 0x0000001f3f057899 */ /* 0x000fc80008011404 */
[----:B------:R-:W-:-:S04]  /*3f20*/  ULEA.HI UR5, UR5, UR4, URZ, 0x7 ;  /* 0x0000000405057291 */ /* 0x000fc8000f8f383f */
[----:B------:R-:W-:-:S04]  /*3f30*/  USHF.R.S32.HI UR5, URZ, 0x7, UR5 ;  /* 0x000000073f057899 */ /* 0x000fc80008011405 */
[----:B------:R-:W-:-:S04]  /*3f40*/  UISETP.LT.AND UP0, UPT, UR5, 0x1, UPT ;  /* 0x000000010500788c */ /* 0x000fc8000bf01270 */
[----:B------:R-:W-:-:S04]  /*3f50*/  USEL UR11, UR5, 0x1, UP0 ;  /* 0x00000001050b7887 */ /* 0x000fc80008000000 */
[----:B------:R-:W-:-:S04]  /*3f60*/  UIADD3 UR11, UR5, -UR11, URZ ;  /* 0x8000000b050b7290 */ /* 0x000fc8000fffe03f */
[----:B------:R-:W-:-:S06]  /*3f70*/  UISETP.GE.AND UP0, UPT, UR11, 0x1, UPT ;  /* 0x000000010b00788c */ /* 0x000fcc000bf06270 */
[----:B------:R-:W-:-:S13]  /*3f80*/  PLOP3.LUT P0, PT, PT, PT, UP0, 0x80, 0x0 ;  /* 0x000000000000781c */ /* 0x000fda0003f0f008 */
[----:B------:R-:W-:Y:S05]  /*3f90*/  @!P0 BRA `(.L_x_34) ;  /* 0x0000000400288947 */ /* 0x000fea0003800000 */
[----:B------:R-:W-:Y:S01]  /*3fa0*/  IMAD.U32 R2, RZ, RZ, UR11 ;  /* 0x0000000bff027e24 */ /* 0x000fe2000f8e00ff */
[----:B------:R-:W-:-:S06]  /*3fb0*/  UMOV UR12, UR37 ;  /* 0x00000025000c7c82 */ /* 0x000fcc0008000000 */
.L_x_41:
[----:B------:R-:W-:-:S06]  /*3fc0*/  UISETP.NE.AND UP0, UPT, UR51, 0x3, UPT ;  /* 0x000000033300788c */ /* 0x000fcc000bf05270 */
[----:B------:R-:W-:-:S13]  /*3fd0*/  PLOP3.LUT P1, PT, PT, PT, UP0, 0x80, 0x0 ;  /* 0x000000000000781c */ /* 0x000fda0003f2f008 */
[----:B-12---:R-:W-:Y:S05]  /*3fe0*/  @!P1 BRA `(.L_x_35) ;  /* 0x0000000000049947 */ /* 0x006fea0003800000 */
[----:B------:R-:W-:Y:S01]  /*3ff0*/  BPT.TRAP 0x1 ;  /* 0x000000040000795c */ /* 0x000fe20000300000 */
.L_x_35:
[----:B------:R-:W-:Y:S01]  /*4000*/  ULEA UR4, UR10, UR47, 0x3 ;  /* 0x0000002f0a047291 */ /* 0x000fe2000f8e183f */
[----:B------:R-:W-:-:S08]  /*4010*/  SHF.L.U32 R3, R0, 0x1f, RZ ;  /* 0x0000001f00037819 */ /* 0x000fd000000006ff */
[----:B------:R1:W2:Y:S01]  /*4020*/  SYNCS.PHASECHK.TRANS64.TRYWAIT P0, [UR4+0x38480], R3 ;  /* 0x03848003ff0075a7 */ /* 0x0002a20008000144 */
[----:B------:R-:W-:Y:S05]  /*4030*/  @!P1 BRA `(.L_x_36) ;  /* 0x0000000000049947 */ /* 0x000fea0003800000 */
[----:B------:R-:W-:Y:S01]  /*4040*/  BPT.TRAP 0x1 ;  /* 0x000000040000795c */ /* 0x000fe20000300000 */
.L_x_36:
[----:B--2---:R-:W-:Y:S05]  /*4050*/  @P0 BRA `(.L_x_37) ;  /* 0x0000000000080947 */ /* 0x004fea0003800000 */
[----:B------:R-:W2:Y:S02]  /*4060*/  SYNCS.PHASECHK.TRANS64.TRYWAIT P0, [UR4+0x38480], R3 ;  /* 0x03848003ff0075a7 */ /* 0x000ea40008000144 */
[----:B--2---:R-:W-:Y:S05]  /*4070*/  @!P0 BRA `(.L_x_38) ;  /* 0x000000a000608947 */ /* 0x004fea0003800000 */
.L_x_37:
[----:B------:R-:W-:Y:S01]  /*4080*/  UIADD3 UR4, UR47, 0x10000, URZ ;  /* 0x000100002f047890 */ /* 0x000fe2000fffe03f */
[----:B------:R-:W-:Y:S01]  /*4090*/  WARPGROUP.ARRIVE ;  /* 0x00000000000079c5 */ /* 0x000fe20000000000 */
[----:B------:R-:W-:Y:S02]  /*40a0*/  ULOP3.LUT UR13, UR9, 0x10000, URZ, 0xfc, !UPT ;  /* 0x00010000090d7892 */ /* 0x000fe4000f8efc3f */
[----:B------:R-:W-:Y:S02]  /*40b0*/  USHF.R.U32.HI UR4, URZ, 0x4, UR4 ;  /* 0x000000043f047899 */ /* 0x000fe40008011604 */
[----:B------:R-:W-:Y:S02]  /*40c0*/  UISETP.NE.U32.AND UP0, UPT, UR8, URZ, UPT ;  /* 0x0000003f0800728c */ /* 0x000fe4000bf05070 */
[----:B------:R-:W-:Y:S02]  /*40d0*/  ULOP3.LUT UR4, UR4, 0x3fff, URZ, 0xc0, !UPT ;  /* 0x00003fff04047892 */ /* 0x000fe4000f8ec03f */
[----:B------:R-:W-:-:S02]  /*40e0*/  ULEA UR13, UR10, UR13, 0xa ;  /* 0x0000000d0a0d7291 */ /* 0x000fc4000f8e503f */
[----:B------:R-:W-:Y:S01]  /*40f0*/  ULOP3.LUT UR4, UR4, 0x10000, URZ, 0xfc, !UPT ;  /* 0x0001000004047892 */ /* 0x000fe2000f8efc3f */
[----:B------:R-:W-:Y:S01]  /*4100*/  UMOV UR5, 0x40000040 ;  /* 0x4000004000057882 */ /* 0x000fe20000000000 */
[----:B------:R-:W-:Y:S02]  /*4110*/  UMOV UR7, 0x40000040 ;  /* 0x4000004000077882 */ /* 0x000fe40000000000 */
[----:B------:R-:W-:-:S03]  /*4120*/  ULEA UR14, UR10, UR4, 0xb ;  /* 0x000000040a0e7291 */ /* 0x000fc6000f8e583f */
[----:B------:R-:W-:-:S04]  /*4130*/  UMOV UR4, UR13 ;  /* 0x0000000d00047c82 */ /* 0x000fc80008000000 */
[----:B------:R-:W-:Y:S02]  /*4140*/  UMOV UR6, UR14 ;  /* 0x0000000e00067c82 */ /* 0x000fe40008000000 */
[----:B------:R-:W-:Y:S01]  /*4150*/  QGMMA.64x256x32.F32.E4M3.E4M3 R24, gdesc[UR4], R24, UP0, gsb0 ;  /* 0x03e00000041879f3 */ /* 0x000fe2000b800818 */
[----:B------:R-:W-:Y:S02]  /*4160*/  UIADD3 UR4, UR13, 0x2, URZ ;  /* 0x000000020d047890 */ /* 0x000fe4000fffe03f */
[----:B------:R-:W-:Y:S01]  /*4170*/  UIADD3 UR6, UR14, 0x2, URZ ;  /* 0x000000020e067890 */ /* 0x000fe2000fffe03f */
[----:B------:R-:W-:Y:S01]  /*4180*/  UMOV UR5, 0x40000040 ;  /* 0x4000004000057882 */ /* 0x000fe20000000000 */
[----:B------:R-:W-:Y:S01]  /*4190*/  UMOV UR7, 0x40000040 ;  /* 0x4000004000077882 */ /* 0x000fe20000000000 */
[----:B------:R-:W-:Y:S02]  /*41a0*/  WARPGROUP.DEPBAR.LE gsb0, 0x0 ;  /* 0x00008000000079c5 */ /* 0x000fe40000010000 */
[----:B------:R-:W-:-:S15]  /*41b0*/  WARPGROUP.ARRIVE ;  /* 0x00000000000079c5 */ /* 0x000fde0000000000 */
[----:B------:R-:W-:-:S05]  /*41c0*/  NOP ;  /* 0x0000000000007918 */ /* 0x000fca0000000000 */
        /* <DEDUP_REMOVED lines=16> */
[----:B------:R-:W-:Y:S03]  /*42d0*/  QGMMA.64x256x32.F32.E4M3.E4M3 R24, gdesc[UR4], R24, UP0, gsb0 ;  /* 0x03e00000041879f3 */ /* 0x000fe6000b800818 */
[----:B------:R-:W-:Y:S02]  /*42e0*/  WARPGROUP.DEPBAR.LE gsb0, 0x0 ;  /* 0x00008000000079c5 */ /* 0x000fe40000010000 */
[----:B------:R-:W-:Y:S05]  /*42f0*/  @!P1 BRA `(.L_x_39) ;  /* 0x0000000000049947 */ /* 0x000fea0003800000 */
[----:B------:R-:W-:Y:S01]  /*4300*/  BPT.TRAP 0x1 ;  /* 0x000000040000795c */ /* 0x000fe20000300000 */
.L_x_39:
[----:B------:R-:W-:Y:S02]  /*4310*/  UISETP.GT.U32.AND UP0, UPT, UR53, 0x1, UPT ;  /* 0x000000013500788c */ /* 0x000fe4000bf04070 */
[----:B------:R-:W-:-:S04]  /*4320*/  ULEA UR4, UR12, UR47, 0x3 ;  /* 0x0000002f0c047291 */ /* 0x000fc8000f8e183f */
[----:B------:R-:W-:Y:S01]  /*4330*/  UIADD3 UR4, UR4, 0x384a0, URZ ;  /* 0x000384a004047890 */ /* 0x000fe2000fffe03f */
[----:B------:R-:W-:-:S03]  /*4340*/  PLOP3.LUT P0, PT, PT, PT, UP0, 0x80, 0x0 ;  /* 0x000000000000781c */ /* 0x000fc60003f0f008 */
[----:B------:R-:W-:-:S09]  /*4350*/  UPRMT UR4, URZ, 0x654, UR4 ;  /* 0x000006543f047896 */ /* 0x000fd20008000004 */
[----:B------:R-:W-:Y:S01]  /*4360*/  SYNCS.ARRIVE.TRANS64.RED.A1T0 RZ, [UR4], RZ ;  /* 0x000000ffffff79a7 */ /* 0x000fe20008100404 */
[----:B------:R-:W-:Y:S05]  /*4370*/  @P0 BRA `(.L_x_40) ;  /* 0x0000000000040947 */ /* 0x000fea0003800000 */
[----:B------:R-:W-:Y:S01]  /*4380*/  BPT.TRAP 0x1 ;  /* 0x000000040000795c */ /* 0x000fe20000300000 */
.L_x_40:
[----:B------:R-:W-:Y:S01]  /*4390*/  UIADD3 UR10, UR10, 0x1, URZ ;  /* 0x000000010a0a7890 */ /* 0x000fe2000fffe03f */
[C---:B------:R-:W-:Y:S01]  /*43a0*/  ISETP.GT.AND P0, PT, R2.reuse, 0x1, PT ;  /* 0x000000010200780c */ /* 0x040fe20003f04270 */
[----:B------:R-:W-:Y:S01]  /*43b0*/  UIADD3 UR12, UR12, 0x1, URZ ;  /* 0x000000010c0c7890 */ /* 0x000fe2000fffe03f */
[----:B------:R-:W-:Y:S01]  /*43c0*/  VIADD R2, R2, 0xffffffff ;  /* 0xffffffff02027836 */ /* 0x000fe20000000000 */
[----:B------:R-:W-:Y:S02]  /*43d0*/  UISETP.NE.AND UP0, UPT, UR10, 0x4, UPT ;  /* 0x000000040a00788c */ /* 0x000fe4000bf05270 */
[----:B------:R-:W-:Y:S02]  /*43e0*/  UISETP.NE.AND UP1, UPT, UR12, 0x4, UPT ;  /* 0x000000040c00788c */ /* 0x000fe4000bf25270 */
[----:B------:R-:W-:Y:S02]  /*43f0*/  USEL UR4, URZ, 0x1, UP0 ;  /* 0x000000013f047887 */ /* 0x000fe40008000000 */
[----:B------:R-:W-:-:S02]  /*4400*/  USEL UR10, UR10, URZ, UP0 ;  /* 0x0000003f0a0a7287 */ /* 0x000fc40008000000 */
[----:B------:R-:W-:Y:S02]  /*4410*/  USEL UR12, UR12, URZ, UP1 ;  /* 0x0000003f0c0c7287 */ /* 0x000fe40008800000 */
[----:B------:R-:W-:Y:S01]  /*4420*/  LOP3.LUT R0, R0, UR4, RZ, 0x3c, !PT ;  /* 0x0000000400007c12 */ /* 0x000fe2000f8e3cff */
[----:B------:R-:W-:Y:S09]  /*4430*/  @P0 BRA `(.L_x_41) ;  /* 0xfffffff800e00947 */ /* 0x000ff2000383ffff */
.L_x_34:
[----:B------:R-:W-:-:S13]  /*4440*/  ISETP.GE.AND P0, PT, R153, 0x1, PT ;  /* 0x000000019900780c */ /* 0x000fda0003f06270 */
[----:B------:R-:W-:Y:S05]  /*4450*/  @!P0 BRA `(.L_x_42) ;  /* 0x0000000000388947 */ /* 0x000fea0003800000 */
[----:B------:R-:W-:-:S06]  /*4460*/  UISETP.NE.AND UP0, UPT, UR51, 0x3, UPT ;  /* 0x000000033300788c */ /* 0x000fcc000bf05270 */
[----:B------:R-:W-:-:S13]  /*4470*/  PLOP3.LUT P0, PT, PT, PT, UP0, 0x80, 0x0 ;  /* 0x000000000000781c */ /* 0x000fda0003f0f008 */
[----:B------:R-:W-:Y:S05]  /*4480*/  @!P0 BRA `(.L_x_43) ;  /* 0x0000000000048947 */ /* 0x000fea0003800000 */
[----:B------:R-:W-:Y:S01]  /*4490*/  BPT.TRAP 0x1 ;  /* 0x000000040000795c */ /* 0x000fe20000300000 */
.L_x_43:
[----:B------:R-:W-:Y:S02]  /*44a0*/  UIADD3 UR11, UR11, UR37, URZ ;  /* 0x000000250b0b7290 */ /* 0x000fe4000fffe03f */
[----:B------:R-:W-:Y:S02]  /*44b0*/  UISETP.GT.U32.AND UP0, UPT, UR53, 0x1, UPT ;  /* 0x000000013500788c */ /* 0x000fe4000bf04070 */
[----:B------:R-:W-:-:S04]  /*44c0*/  USHF.L.U32 UR11, UR11, 0x3, URZ ;  /* 0x000000030b0b7899 */ /* 0x000fc8000800063f */
[----:B------:R-:W-:Y:S01]  /*44d0*/  ULOP3.LUT UR11, UR11, 0x18, URZ, 0xc0, !UPT ;  /* 0x000000180b0b7892 */ /* 0x000fe2000f8ec03f */
[----:B------:R-:W-:-:S03]  /*44e0*/  PLOP3.LUT P0, PT, PT, PT, UP0, 0x80, 0x0 ;  /* 0x000000000000781c */ /* 0x000fc60003f0f008 */
[----:B------:R-:W-:-:S04]  /*44f0*/  UIADD3 UR11, UR47, 0x384a0, UR11 ;  /* 0x000384a02f0b7890 */ /* 0x000fc8000fffe00b */
[----:B------:R-:W-:-:S09]  /*4500*/  UPRMT UR11, URZ, 0x654, UR11 ;  /* 0x000006543f0b7896 */ /* 0x000fd2000800000b */
[----:B------:R-:W-:Y:S01]  /*4510*/  SYNCS.ARRIVE.TRANS64.RED.A1T0 RZ, [UR11], RZ ;  /* 0x000000ffffff79a7 */ /* 0x000fe2000810040b */
[----:B------:R-:W-:Y:S05]  /*4520*/  @P0 BRA `(.L_x_42) ;  /* 0x0000000000040947 */ /* 0x000fea0003800000 */
[----:B------:R-:W-:Y:S01]  /*4530*/  BPT.TRAP 0x1 ;  /* 0x000000040000795c */ /* 0x000fe20000300000 */
.L_x_42:
[----:B------:R-:W-:Y:S01]  /*4540*/  R2UR UR45, R16 ;  /* 0x00000000102d72ca */ /* 0x000fe200000e0000 */
[----:B------:R-:W-:Y:S01]  /*4550*/  UIADD3 UR4, UR47, 0x30000, URZ ;  /* 0x000300002f047890 */ /* 0x000fe2000fffe03f */
[----:B------:R-:W-:Y:S02]  /*4560*/  R2UR UR46, R17 ;  /* 0x00000000112e72ca */ /* 0x000fe400000e0000 */
[----:B------:R-:W-:Y:S01]  /*4570*/  LOP3.LUT P0, RZ, R4, 0xff, RZ, 0xc0, !PT ;  /* 0x000000ff04ff7812 */ /* 0x000fe2000780c0ff */
[----:B------:R-:W-:-:S06]  /*4580*/  ULOP3.LUT UP0, URZ, UR4, 0x3ff, URZ, 0xc0, !UPT ;  /* 0x000003ff043f7892 */ /* 0x000fcc000f80c03f */
[----:B------:R-:W-:Y:S02]  /*4590*/  PLOP3.LUT P1, PT, PT, PT, UP0, 0x80, 0x0 ;  /* 0x000000000000781c */ /* 0x000fe40003f2f008 */
[----:B------:R-:W-:Y:S02]  /*45a0*/  USHF.L.U32 UR45, UR45, 0x7, URZ ;  /* 0x000000072d2d7899 */ /* 0x000fe4000800063f */
[----:B------:R-:W-:Y:S02]  /*45b0*/  USHF.L.U32 UR46, UR46, 0x8, URZ ;  /* 0x000000082e2e7899 */ /* 0x000fe4000800063f */
[----:B------:R-:W-:Y:S10]  /*45c0*/  @!P0 BRA `(.L_x_44) ;  /* 0x00000000000c8947 */ /* 0x000ff40003800000 */
[----:B------:R-:W-:-:S04]  /*45d0*/  DEPBAR {5,4,3,2,1,0} ;  /* 0x0000003f0000791a */ /* 0x000fc80000000000 */
[----:B------:R3:W-:Y:S02]  /*45e0*/  UTMACCTL.IV [UR60] ;  /* 0x000000003c0079b9 */ /* 0x0007e40008000000 */
[----:B---3--:R-:W-:Y:S01]  /*45f0*/  NOP ;  /* 0x0000000000007918 */ /* 0x008fe20000000000 */
.L_x_44:
[----:B------:R-:W-:Y:S05]  /*4600*/  @!P1 BRA `(.L_x_45) ;  /* 0x00000000007c9947 */ /* 0x000fea0003800000 */
[----:B------:R-:W-:Y:S01]  /*4610*/  MOV R2, 0x0 ;  /* 0x0000000000027802 */ /* 0x000fe20000000f00 */
[----:B------:R-:W-:Y:S01]  /*4620*/  ULDC.64 UR4, c[0x4][0x68] ;  /* 0x01001a0000047ab9 */ /* 0x000fe20000000a00 */
[----:B------:R-:W-:Y:S01]  /*4630*/  ULDC.64 UR6, c[0x4][0x8] ;  /* 0x0100020000067ab9 */ /* 0x000fe20000000a00 */
[----:B------:R-:W-:Y:S01]  /*4640*/  IMAD.U32 R4, RZ, RZ, UR4 ;  /* 0x00000004ff047e24 */ /* 0x000fe2000f8e00ff */
[----:B------:R3:W4:Y:S01]  /*4650*/  LDC.64 R14, c[0x4][R2] ;  /* 0x01000000020e7b82 */ /* 0x0007220000000a00 */
[----:B------:R-:W-:Y:S01]  /*4660*/  MOV R5, UR5 ;  /* 0x0000000500057c02 */ /* 0x000fe20008000f00 */
[----:B------:R-:W-:Y:S01]  /*4670*/  ULDC.64 UR4, c[0x4][0x70] ;  /* 0x01001c0000047ab9 */ /* 0x000fe20000000a00 */
[----:B------:R-:W-:Y:S02]  /*4680*/  IMAD.U32 R10, RZ, RZ, UR6 ;  /* 0x00000006ff0a7e24 */ /* 0x000fe4000f8e00ff */
[----:B--2---:R-:W-:Y:S02]  /*4690*/  IMAD.U32 R6, RZ, RZ, UR4 ;  /* 0x00000004ff067e24 */ /* 0x004fe4000f8e00ff */
[----:B------:R-:W-:-:S02]  /*46a0*/  IMAD.U32 R7, RZ, RZ, UR5 ;  /* 0x00000005ff077e24 */ /* 0x000fc4000f8e00ff */
[----:B------:R-:W-:Y:S02]  /*46b0*/  IMAD.U32 R11, RZ, RZ, UR7 ;  /* 0x00000007ff0b7e24 */ /* 0x000fe4000f8e00ff */
[----:B------:R-:W-:Y:S02]  /*46c0*/  IMAD.MOV.U32 R8, RZ, RZ, 0x70 ;  /* 0x00000070ff087424 */ /* 0x000fe400078e00ff */
[----:B------:R-:W-:Y:S02]  /*46d0*/  IMAD.MOV.U32 R12, RZ, RZ, 0x1 ;  /* 0x00000001ff0c7424 */ /* 0x000fe400078e00ff */
[----:B---3--:R-:W-:-:S07]  /*46e0*/  IMAD.MOV.U32 R13, RZ, RZ, RZ ;  /* 0x000000ffff0d7224 */ /* 0x008fce00078e00ff */
[----:B------:R-:W-:-:S07]  /*46f0*/  LEPC R20, `(.L_x_46) ;  /* 0x000000001014794e */ /* 0x000fce0000000000 */
[----:B-1--4-:R-:W-:Y:S05]  /*4700*/  CALL.ABS.NOINC R14 ;  /* 0x000000000e007343 */ /* 0x012fea0003c00000 */
.L_x_46:
[----:B------:R-:W1:Y:S01]  /*4710*/  LDC.64 R2, c[0x4][R2] ;  /* 0x0100000002027b82 */ /* 0x000e620000000a00 */
[----:B------:R-:W-:Y:S01]  /*4720*/  ULDC.64 UR4, c[0x4][0x68] ;  /* 0x01001a0000047ab9 */ /* 0x000fe20000000a00 */
[----:B------:R-:W-:Y:S01]  /*4730*/  ULDC.64 UR6, c[0x4][0x8] ;  /* 0x0100020000067ab9 */ /* 0x000fe20000000a00 */
[----:B------:R-:W-:Y:S02]  /*4740*/  IMAD.U32 R4, RZ, RZ, UR4 ;  /* 0x00000004ff047e24 */ /* 0x000fe4000f8e00ff */
[----:B------:R-:W-:Y:S01]  /*4750*/  IMAD.U32 R5, RZ, RZ, UR5 ;  /* 0x00000005ff057e24 */ /* 0x000fe2000f8e00ff */
[----:B------:R-:W-:Y:S01]  /*4760*/  ULDC.64 UR4, c[0x4][0x70] ;  /* 0x01001c0000047ab9 */ /* 0x000fe20000000a00 */
[----:B------:R-:W-:Y:S01]  /*4770*/  IMAD.U32 R10, RZ, RZ, UR6 ;  /* 0x00000006ff0a7e24 */ /* 0x000fe2000f8e00ff */
[----:B------:R-:W-:Y:S01]  /*4780*/  MOV R6, UR4 ;  /* 0x0000000400067c02 */ /* 0x000fe20008000f00 */
[----:B------:R-:W-:Y:S02]  /*4790*/  IMAD.U32 R7, RZ, RZ, UR5 ;  /* 0x00000005ff077e24 */ /* 0x000fe4000f8e00ff */
[----:B------:R-:W-:-:S02]  /*47a0*/  IMAD.U32 R11, RZ, RZ, UR7 ;  /* 0x00000007ff0b7e24 */ /* 0x000fc4000f8e00ff */
[----:B------:R-:W-:Y:S02]  /*47b0*/  IMAD.MOV.U32 R8, RZ, RZ, 0x70 ;  /* 0x00000070ff087424 */ /* 0x000fe400078e00ff */
[----:B------:R-:W-:Y:S02]  /*47c0*/  IMAD.MOV.U32 R12, RZ, RZ, 0x1 ;  /* 0x00000001ff0c7424 */ /* 0x000fe400078e00ff */
[----:B------:R-:W-:-:S07]  /*47d0*/  IMAD.MOV.U32 R13, RZ, RZ, RZ ;  /* 0x000000ffff0d7224 */ /* 0x000fce00078e00ff */
[----:B------:R-:W-:-:S07]  /*47e0*/  LEPC R20, `(.L_x_45) ;  /* 0x000000001014794e */ /* 0x000fce0000000000 */
[----:B-1----:R-:W-:Y:S05]  /*47f0*/  CALL.ABS.NOINC R2 ;  /* 0x0000000002007343 */ /* 0x002fea0003c00000 */
.L_x_45:
[----:B------:R-:W-:Y:S02]  /*4800*/  ULDC.64 UR4, c[0x0][0x590] ;  /* 0x0001640000047ab9 */ /* 0x000fe40000000a00 */
[----:B------:R-:W-:-:S04]  /*4810*/  ISETP.NE.U32.AND P0, PT, RZ, UR4, PT ;  /* 0x00000004ff007c0c */ /* 0x000fc8000bf05070 */
[----:B------:R-:W-:-:S13]  /*4820*/  ISETP.NE.AND.EX P0, PT, RZ, UR5, PT, P0 ;  /* 0x00000005ff007c0c */ /* 0x000fda000bf05300 */
[----:B------:R-:W-:Y:S05]  /*4830*/  @!P0 BRA `(.L_x_47) ;  /* 0x0000000000148947 */ /* 0x000fea0003800000 */
[----:B------:R-:W-:-:S04]  /*4840*/  LEA R2, P0, R18, UR4, 0x3 ;  /* 0x0000000412027c11 */ /* 0x000fc8000f8018ff */
[----:B-12---:R-:W-:-:S06]  /*4850*/  LEA.HI.X R3, R18, UR5, R19, 0x3, P0 ;  /* 0x0000000512037c11 */ /* 0x006fcc00080f1c13 */
[----:B------:R-:W2:Y:S04]  /*4860*/  LDG.E.64 R2, desc[UR58][R2.64] ;  /* 0x0000003a02027981 */ /* 0x000ea8000c1e1b00 */
[----:B--2---:R1:W5:Y:S01]  /*4870*/  LD.E R0, desc[UR58][R2.64] ;  /* 0x0000003a02007980 */ /* 0x004362000c101900 */
[----:B------:R-:W-:Y:S05]  /*4880*/  BRA `(.L_x_48) ;  /* 0x0000000000307947 */ /* 0x000fea0003800000 */
.L_x_47:
[----:B------:R-:W-:Y:S02]  /*4890*/  ULDC.64 UR4, c[0x0][0x588] ;  /* 0x0001620000047ab9 */ /* 0x000fe40000000a00 */
[----:B------:R-:W-:-:S04]  /*48a0*/  ISETP.NE.U32.AND P0, PT, RZ, UR4, PT ;  /* 0x00000004ff007c0c */ /* 0x000fc8000bf05070 */
[----:B------:R-:W-:-:S13]  /*48b0*/  ISETP.NE.AND.EX P0, PT, RZ, UR5, PT, P0 ;  /* 0x00000005ff007c0c */ /* 0x000fda000bf05300 */
[----:B------:R-:W-:Y:S05]  /*48c0*/  @!P0 BRA `(.L_x_49) ;  /* 0x0000000000188947 */ /* 0x000fea0003800000 */
[----:B-12---:R-:W1:Y:S01]  /*48d0*/  LDC.64 R2, c[0x0][0x588] ;  /* 0x00016200ff027b82 */ /* 0x006e620000000a00 */
[----:B------:R-:W-:Y:S02]  /*48e0*/  ULDC UR4, c[0x0][0x598] ;  /* 0x0001660000047ab9 */ /* 0x000fe40000000800 */
[----:B------:R-:W-:-:S04]  /*48f0*/  IMAD R5, R18, UR4, RZ ;  /* 0x0000000412057c24 */ /* 0x000fc8000f8e02ff */
[----:B-1----:R-:W-:-:S05]  /*4900*/  IMAD.WIDE R2, R5, 0x4, R2 ;  /* 0x0000000405027825 */ /* 0x002fca00078e0202 */
[----:B------:R2:W5:Y:S01]  /*4910*/  LDG.E R0, desc[UR58][R2.64] ;  /* 0x0000003a02007981 */ /* 0x000562000c1e1900 */
[----:B------:R-:W-:Y:S05]  /*4920*/  BRA `(.L_x_48) ;  /* 0x0000000000087947 */ /* 0x000fea0003800000 */
.L_x_49:
[----:B------:R-:W-:Y:S02]  /*4930*/  ULDC UR4, c[0x0][0x580] ;  /* 0x0001600000047ab9 */ /* 0x000fe40000000800 */
[----:B------:R-:W-:-:S07]  /*4940*/  IMAD.U32 R0, RZ, RZ, UR4 ;  /* 0x00000004ff007e24 */ /* 0x000fce000f8e00ff */
.L_x_48:
[----:B------:R-:W-:Y:S02]  /*4950*/  ULDC.64 UR4, c[0x0][0x5b8] ;  /* 0x00016e0000047ab9 */ /* 0x000fe40000000a00 */
[----:B------:R-:W-:-:S04]  /*4960*/  ISETP.NE.U32.AND P0, PT, RZ, UR4, PT ;  /* 0x00000004ff007c0c */ /* 0x000fc8000bf05070 */
[----:B------:R-:W-:-:S13]  /*4970*/  ISETP.NE.AND.EX P0, PT, RZ, UR5, PT, P0 ;  /* 0x00000005ff007c0c */ /* 0x000fda000bf05300 */
[----:B------:R-:W-:Y:S05]  /*4980*/  @!P0 BRA `(.L_x_50) ;  /* 0x0000000000148947 */ /* 0x000fea0003800000 */
[----:B------:R-:W-:-:S04]  /*4990*/  LEA R4, P0, R18, UR4, 0x3 ;  /* 0x0000000412047c11 */ /* 0x000fc8000f8018ff */
[----:B------:R-:W-:-:S05]  /*49a0*/  LEA.HI.X R5, R18, UR5, R19, 0x3, P0 ;  /* 0x0000000512057c11 */ /* 0x000fca00080f1c13 */
[----:B-12---:R-:W2:Y:S04]  /*49b0*/  LDG.E.64 R2, desc[UR58][R4.64] ;  /* 0x0000003a04027981 */ /* 0x006ea8000c1e1b00 */
[----:B--2---:R2:W5:Y:S01]  /*49c0*/  LD.E R2, desc[UR58][R2.64] ;  /* 0x0000003a02027980 */ /* 0x004562000c101900 */
[----:B------:R-:W-:Y:S05]  /*49d0*/  BRA `(.L_x_51) ;  /* 0x0000000000307947 */ /* 0x000fea0003800000 */
.L_x_50:
[----:B------:R-:W-:Y:S02]  /*49e0*/  ULDC.64 UR4, c[0x0][0x5b0] ;  /* 0x00016c0000047ab9 */ /* 0x000fe40000000a00 */
[----:B------:R-:W-:-:S04]  /*49f0*/  ISETP.NE.U32.AND P0, PT, RZ, UR4, PT ;  /* 0x00000004ff007c0c */ /* 0x000fc8000bf05070 */
[----:B------:R-:W-:-:S13]  /*4a00*/  ISETP.NE.AND.EX P0, PT, RZ, UR5, PT, P0 ;  /* 0x00000005ff007c0c */ /* 0x000fda000bf05300 */
[----:B------:R-:W-:Y:S05]  /*4a10*/  @!P0 BRA `(.L_x_52) ;  /* 0x0000000000188947 */ /* 0x000fea0003800000 */
[----:B-12---:R-:W1:Y:S01]  /*4a20*/  LDC.64 R2, c[0x0][0x5b0] ;  /* 0x00016c00ff027b82 */ /* 0x006e620000000a00 */
[----:B------:R-:W-:Y:S02]  /*4a30*/  ULDC UR4, c[0x0][0x5c0] ;  /* 0x0001700000047ab9 */ /* 0x000fe40000000800 */
[----:B------:R-:W-:-:S04]  /*4a40*/  IMAD R5, R18, UR4, RZ ;  /* 0x0000000412057c24 */ /* 0x000fc8000f8e02ff */
[----:B-1----:R-:W-:-:S06]  /*4a50*/  IMAD.WIDE R2, R5, 0x4, R2 ;  /* 0x0000000405027825 */ /* 0x002fcc00078e0202 */
[----:B------:R1:W5:Y:S01]  /*4a60*/  LDG.E R2, desc[UR58][R2.64] ;  /* 0x0000003a02027981 */ /* 0x000362000c1e1900 */
[----:B------:R-:W-:Y:S05]  /*4a70*/  BRA `(.L_x_51) ;  /* 0x0000000000087947 */ /* 0x000fea0003800000 */
.L_x_52:
[----:B------:R-:W-:Y:S02]  /*4a80*/  ULDC UR4, c[0x0][0x5a8] ;  /* 0x00016a0000047ab9 */ /* 0x000fe40000000800 */
[----:B-12---:R-:W-:-:S07]  /*4a90*/  IMAD.U32 R2, RZ, RZ, UR4 ;  /* 0x00000004ff027e24 */ /* 0x006fce000f8e00ff */
.L_x_51:
[----:B------:R-:W-:Y:S01]  /*4aa0*/  ISETP.GT.U32.AND P0, PT, R152, 0x3e, PT ;  /* 0x0000003e9800780c */ /* 0x000fe20003f04070 */
[----:B------:R-:W-:Y:S01]  /*4ab0*/  BSSY B0, `(.L_x_53) ;  /* 0x0000007000007945 */ /* 0x000fe20003800000 */
[----:B------:R-:W-:-:S11]  /*4ac0*/  PRMT R8, RZ, 0x7610, R8 ;  /* 0x00007610ff087816 */ /* 0x000fd60000000008 */
[----:B------:R-:W-:Y:S05]  /*4ad0*/  @P0 BRA `(.L_x_54) ;  /* 0x0000000000100947 */ /* 0x000fea0003800000 */
[----:B------:R-:W-:-:S03]  /*4ae0*/  UMOV UR4, 0xffffffff ;  /* 0xffffffff00047882 */ /* 0x000fc60000000000 */
[----:B------:R-:W-:Y:S05]  /*4af0*/  BRA.DIV UR4, `(.L_x_55) ;  /* 0x0000009604d87947 */ /* 0x000fea000b800000 */
[----:B------:R-:W-:-:S13]  /*4b00*/  ELECT P6, URZ, PT ;  /* 0x00000000003f782f */ /* 0x000fda00038c0000 */
.L_x_265:
[----:B------:R-:W-:-:S07]  /*4b10*/  SEL R8, RZ, 0x1, !P6 ;  /* 0x00000001ff087807 */ /* 0x000fce0007000000 */
.L_x_54:
[----:B------:R-:W-:Y:S05]  /*4b20*/  BSYNC B0 ;  /* 0x0000000000007941 */ /* 0x000fea0003800000 */
.L_x_53:
[----:B-12---:R-:W-:-:S05]  /*4b30*/  IMAD.U32 R3, RZ, RZ, UR48 ;  /* 0x00000030ff037e24 */ /* 0x006fca000f8e00ff */
[----:B------:R-:W-:-:S13]  /*4b40*/  ISETP.NE.AND P1, PT, R3, 0x3, PT ;  /* 0x000000030300780c */ /* 0x000fda0003f25270 */
[----:B------:R-:W-:Y:S05]  /*4b50*/  @!P1 BRA `(.L_x_56) ;  /* 0x0000000000049947 */ /* 0x000fea0003800000 */
[----:B------:R-:W-:Y:S01]  /*4b60*/  BPT.TRAP 0x1 ;  /* 0x000000040000795c */ /* 0x000fe20000300000 */
.L_x_56:
[----:B------:R-:W-:Y:S02]  /*4b70*/  SHF.L.U32 R3, RZ, 0x1f, RZ ;  /* 0x0000001fff037819 */ /* 0x000fe400000006ff */
[----:B-----5:R-:W-:Y:S02]  /*4b80*/  FSETP.NEU.AND P0, PT, R0, RZ, PT ;  /* 0x000000ff0000720b */ /* 0x020fe40003f0d000 */
[----:B------:R-:W1:Y:S01]  /*4b90*/  SYNCS.PHASECHK.TRANS64.TRYWAIT P2, [UR47+0x384c0], R3 ;  /* 0x0384c003ff0075a7 */ /* 0x000e62000804016f */
[----:B------:R-:W-:-:S10]  /*4ba0*/  MOV R4, RZ ;  /* 0x000000ff00047202 */ /* 0x000fd40000000f00 */
[----:B------:R-:W-:Y:S01]  /*4bb0*/  @P0 LEA R12, R23, UR47, 0x1 ;  /* 0x0000002f170c0c11 */ /* 0x000fe2000f8e08ff */
[----:B-1----:R-:W-:Y:S06]  /*4bc0*/  @!P2 BRA `(.L_x_57) ;  /* 0x0000009400bca947 */ /* 0x002fec0003800000 */
.L_x_266:
[----:B------:R-:W-:Y:S05]  /*4bd0*/  @P0 WARPSYNC.ALL ;  /* 0x0000000000000948 */ /* 0x000fea0003800000 */
[----:B-1----:R-:W1:Y:S01]  /*4be0*/  @P0 LDSM.16.MT88.4 R4, [R12+0x30000] ;  /* 0x030000000c04083b */ /* 0x002e620000004200 */
[----:B------:R-:W-:Y:S01]  /*4bf0*/  PRMT R8, R8, 0x9910, RZ ;  /* 0x0000991008087816 */ /* 0x000fe200000000ff */
[----:B------:R-:W-:Y:S01]  /*4c00*/  BSSY B0, `(.L_x_58) ;  /* 0x000000d000007945 */ /* 0x000fe20003800000 */
[-C--:B------:R-:W-:Y:S01]  /*4c10*/  FMUL R24, R24, R2.reuse ;  /* 0x0000000218187220 */ /* 0x080fe20000400000 */
[-C--:B------:R-:W-:Y:S01]  /*4c20*/  FMUL R14, R25, R2.reuse ;  /* 0x00000002190e7220 */ /* 0x080fe20000400000 */
[----:B------:R-:W-:Y:S01]  /*4c30*/  ISETP.NE.AND P2, PT, R8, RZ, PT ;  /* 0x000000ff0800720c */ /* 0x000fe20003f45270 */
[----:B------:R-:W-:Y:S01]  /*4c40*/  FMUL R26, R26, R2 ;  /* 0x000000021a1a7220 */ /* 0x000fe20000400000 */
[----:B------:R2:W3:Y:S01]  /*4c50*/  @P0 LDSM.16.MT88.4 R8, [R12+0x30800] ;  /* 0x030800000c08083b */ /* 0x0004e20000004200 */
[----:B-1----:R-:W-:-:S02]  /*4c60*/  HADD2.F32 R13, -RZ, R4.H0_H0 ;  /* 0x20000004ff0d7230 */ /* 0x002fc40000004100 */
[----:B------:R-:W-:Y:S01]  /*4c70*/  HADD2.F32 R15, -RZ, R4.H1_H1 ;  /* 0x30000004ff0f7230 */ /* 0x000fe20000004100 */
[----:B--2---:R-:W-:Y:S07]  /*4c80*/  @P0 BRA `(.L_x_59) ;  /* 0x0000000000100947 */ /* 0x004fee0003800000 */
[----:B------:R-:W-:Y:S01]  /*4c90*/  IMAD.MOV.U32 R5, RZ, RZ, RZ ;  /* 0x000000ffff057224 */ /* 0x000fe200078e00ff */
[----:B------:R-:W-:Y:S02]  /*4ca0*/  CS2R R6, SRZ ;  /* 0x0000000000067805 */ /* 0x000fe4000001ff00 */
[----:B---3--:R-:W-:Y:S02]  /*4cb0*/  CS2R R8, SRZ ;  /* 0x0000000000087805 */ /* 0x008fe4000001ff00 */
[----:B------:R-:W-:-:S07]  /*4cc0*/  CS2R R10, SRZ ;  /* 0x00000000000a7805 */ /* 0x000fce000001ff00 */
.L_x_59:
[----:B------:R-:W-:Y:S05]  /*4cd0*/  BSYNC B0 ;  /* 0x0000000000007941 */ /* 0x000fea0003800000 */
.L_x_58:
[--C-:B------:R-:W-:Y:S02]  /*4ce0*/  HADD2.F32 R19, -RZ, R5.reuse.H1_H1 ;  /* 0x30000005ff137230 */ /* 0x100fe40000004100 */
[----:B------:R-:W-:Y:S01]  /*4cf0*/  FMUL R12, R27, R2 ;  /* 0x000000021b0c7220 */ /* 0x000fe20000400000 */
[----:B------:R-:W-:Y:S02]  /*4d00*/  HADD2.F32 R17, -RZ, R5.H0_H0 ;  /* 0x20000005ff117230 */ /* 0x000fe40000004100 */
[-C--:B------:R-:W-:Y:S01]  /*4d10*/  FFMA R24, R13, R0.reuse, R24 ;  /* 0x000000000d187223 */ /* 0x080fe20000000018 */
[-C--:B------:R-:W-:Y:S01]  /*4d20*/  FFMA R21, R15, R0.reuse, R14 ;  /* 0x000000000f157223 */ /* 0x080fe2000000000e */
[-C--:B------:R-:W-:Y:S01]  /*4d30*/  FFMA R25, R19, R0.reuse, R12 ;  /* 0x0000000013197223 */ /* 0x080fe2000000000c */
[--C-:B------:R-:W-:Y:S02]  /*4d40*/  HADD2.F32 R13, -RZ, R6.reuse.H0_H0 ;  /* 0x20000006ff0d7230 */ /* 0x100fe40000004100 */
[----:B------:R-:W-:Y:S01]  /*4d50*/  FFMA R26, R17, R0, R26 ;  /* 0x00000000111a7223 */ /* 0x000fe2000000001a */
[----:B------:R-:W-:-:S02]  /*4d60*/  HADD2.F32 R15, -RZ, R6.H1_H1 ;  /* 0x30000006ff0f7230 */ /* 0x000fc40000004100 */
[-C--:B------:R-:W-:Y:S01]  /*4d70*/  FMUL R28, R28, R2.reuse ;  /* 0x000000021c1c7220 */ /* 0x080fe20000400000 */
[-C--:B------:R-:W-:Y:S01]  /*4d80*/  FMUL R12, R29, R2.reuse ;  /* 0x000000021d0c7220 */ /* 0x080fe20000400000 */
[--C-:B------:R-:W-:Y:S02]  /*4d90*/  HADD2.F32 R17, -RZ, R7.reuse.H0_H0 ;  /* 0x20000007ff117230 */ /* 0x100fe40000004100 */
[-C--:B------:R-:W-:Y:S01]  /*4da0*/  FMUL R30, R30, R2.reuse ;  /* 0x000000021e1e7220 */ /* 0x080fe20000400000 */
[----:B------:R-:W-:Y:S02]  /*4db0*/  HADD2.F32 R19, -RZ, R7.H1_H1 ;  /* 0x30000007ff137230 */ /* 0x000fe40000004100 */
[----:B------:R-:W-:Y:S01]  /*4dc0*/  FMUL R14, R31, R2 ;  /* 0x000000021f0e7220 */ /* 0x000fe20000400000 */
[-C--:B------:R-:W-:Y:S01]  /*4dd0*/  FFMA R28, R13, R0.reuse, R28 ;  /* 0x000000000d1c7223 */ /* 0x080fe2000000001c */
[----:B------:R-:W-:Y:S01]  /*4de0*/  FFMA R27, R15, R0, R12 ;  /* 0x000000000f1b7223 */ /* 0x000fe2000000000c */
[----:B---3--:R-:W-:-:S02]  /*4df0*/  HADD2.F32 R13, -RZ, R8.H0_H0 ;  /* 0x20000008ff0d7230 */ /* 0x008fc40000004100 */
[-C--:B------:R-:W-:Y:S01]  /*4e00*/  FFMA R30, R17, R0.reuse, R30 ;  /* 0x00000000111e7223 */ /* 0x080fe2000000001e */
[----:B------:R-:W-:Y:S02]  /*4e10*/  HADD2.F32 R15, -RZ, R8.H1_H1 ;  /* 0x30000008ff0f7230 */ /* 0x000fe40000004100 */
[----:B------:R-:W-:Y:S01]  /*4e20*/  FFMA R29, R19, R0, R14 ;  /* 0x00000000131d7223 */ /* 0x000fe2000000000e */
        /* <DEDUP_REMOVED lines=8> */
[----:B------:R-:W-:-:S02]  /*4eb0*/  HADD2.F32 R13, -RZ, R10.H0_H0 ;  /* 0x2000000aff0d7230 */ /* 0x000fc40000004100 */
        /* <DEDUP_REMOVED lines=10> */
[-C--:B------:R-:W-:Y:S01]  /*4f60*/  FFMA R12, R15, R0.reuse, R12 ;  /* 0x000000000f0c7223 */ /* 0x080fe2000000000c */
[-C--:B------:R-:W-:Y:S01]  /*4f70*/  FFMA R17, R17, R0.reuse, R38 ;  /* 0x0000000011117223 */ /* 0x080fe20000000026 */
[----:B------:R-:W-:Y:S01]  /*4f80*/  FFMA R14, R19, R0, R14 ;  /* 0x00000000130e7223 */ /* 0x000fe2000000000e */
[----:B------:R-:W-:Y:S01]  /*4f90*/  F2FP.F16.F32.PACK_AB R25, R25, R26 ;  /* 0x0000001a1919723e */ /* 0x000fe200000000ff */
[----:B------:R-:W-:Y:S05]  /*4fa0*/  WARPSYNC.ALL ;  /* 0x0000000000007948 */ /* 0x000fea0003800000 */
[----:B------:R-:W-:Y:S01]  /*4fb0*/  F2FP.F16.F32.PACK_AB R33, R33, R34 ;  /* 0x000000222121723e */ /* 0x000fe200000000ff */
[----:B------:R-:W-:Y:S01]  /*4fc0*/  BSSY B0, `(.L_x_60) ;  /* 0x000001a000007945 */ /* 0x000fe20003800000 */
[----:B------:R-:W-:-:S02]  /*4fd0*/  F2FP.F16.F32.PACK_AB R26, R27, R28 ;  /* 0x0000001c1b1a723e */ /* 0x000fc400000000ff */
[----:B------:R-:W-:Y:S02]  /*4fe0*/  F2FP.F16.F32.PACK_AB R34, R12, R13 ;  /* 0x0000000d0c22723e */ /* 0x000fe400000000ff */
[----:B------:R-:W-:Y:S02]  /*4ff0*/  F2FP.F16.F32.PACK_AB R24, R21, R24 ;  /* 0x000000181518723e */ /* 0x000fe400000000ff */
[----:B------:R-:W-:Y:S02]  /*5000*/  F2FP.F16.F32.PACK_AB R27, R29, R30 ;  /* 0x0000001e1d1b723e */ /* 0x000fe400000000ff */
[----:B------:R-:W-:Y:S02]  /*5010*/  LEA R12, R23, UR47, 0x1 ;  /* 0x0000002f170c7c11 */ /* 0x000fe4000f8e08ff */
[----:B------:R-:W-:Y:S02]  /*5020*/  F2FP.F16.F32.PACK_AB R32, R31, R32 ;  /* 0x000000201f20723e */ /* 0x000fe400000000ff */
[----:B------:R-:W-:Y:S01]  /*5030*/  F2FP.F16.F32.PACK_AB R35, R14, R17 ;  /* 0x000000110e23723e */ /* 0x000fe200000000ff */
[----:B------:R1:W-:Y:S04]  /*5040*/  STSM.16.MT88.4 [R12+0x30000], R24 ;  /* 0x030000180c007844 */ /* 0x0003e80000004200 */
[----:B------:R1:W-:Y:S01]  /*5050*/  STSM.16.MT88.4 [R12+0x30800], R32 ;  /* 0x030800200c007844 */ /* 0x0003e20000004200 */
[----:B------:R-:W-:Y:S01]  /*5060*/  @!PT LDS RZ, [RZ] ;  /* 0x00000000fffff984 */ /* 0x000fe20000000800 */
[----:B------:R-:W-:Y:S01]  /*5070*/  @!PT LDS RZ, [RZ] ;  /* 0x00000000fffff984 */ /* 0x000fe20000000800 */
[----:B------:R-:W-:Y:S01]  /*5080*/  @!PT LDS RZ, [RZ] ;  /* 0x00000000fffff984 */ /* 0x000fe20000000800 */
[----:B------:R-:W-:Y:S01]  /*5090*/  @!PT LDS RZ, [RZ] ;  /* 0x00000000fffff984 */ /* 0x000fe20000000800 */
[----:B------:R2:W-:Y:S06]  /*50a0*/  MEMBAR.ALL.CTA ;  /* 0x0000000000007992 */ /* 0x0005ec0000008000 */
[----:B--2---:R-:W2:Y:S02]  /*50b0*/  FENCE.VIEW.ASYNC.S ;  /* 0x00000000000073c6 */ /* 0x004ea40000000000 */
[----:B--2---:R-:W-:Y:S06]  /*50c0*/  BAR.SYNC.DEFER_BLOCKING 0x1, 0x100 ;  /* 0x0044000000007b1d */ /* 0x004fec0000010000 */
[----:B------:R-:W-:Y:S05]  /*50d0*/  @!P2 BRA `(.L_x_61) ;  /* 0x000000000020a947 */ /* 0x000fea0003800000 */
[----:B------:R-:W-:Y:S02]  /*50e0*/  UIADD3 UR44, UR47, 0x30000, URZ ;  /* 0x000300002f2c7890 */ /* 0x000fe4000fffe03f */
[----:B------:R-:W-:Y:S02]  /*50f0*/  UIADD3 UR5, UR45, 0x40, URZ ;  /* 0x000000402d057890 */ /* 0x000fe4000fffe03f */
[----:B------:R-:W-:Y:S01]  /*5100*/  UIADD3 UR4, UR47, 0x31000, URZ ;  /* 0x000310002f047890 */ /* 0x000fe2000fffe03f */
[----:B------:R-:W-:-:S04]  /*5110*/  UMOV UR6, UR46 ;  /* 0x0000002e00067c82 */ /* 0x000fc80008000000 */
[----:B------:R2:W-:Y:S04]  /*5120*/  UTMASTG.2D [UR44], [UR60] ;  /* 0x0000002c3c0073b5 */ /* 0x0005e80008008000 */
[----:B------:R2:W-:Y:S01]  /*5130*/  UTMASTG.2D [UR4], [UR60] ;  /* 0x000000043c0073b5 */ /* 0x0005e20008008000 */
[----:B------:R0:W-:Y:S01]  /*5140*/  UTMACMDFLUSH ;  /* 0x00000000000079b7 */ /* 0x0001e20000000000 */
[----:B--2---:R-:W-:-:S04]  /*5150*/  DEPBAR.LE SB0, 0x1 ;  /* 0x000080400000791a */ /* 0x004fc80000000000 */
.L_x_61:
[----:B------:R-:W-:Y:S05]  /*5160*/  BSYNC B0 ;  /* 0x0000000000007941 */ /* 0x000fea0003800000 */
.L_x_60:
[----:B------:R-:W-:Y:S01]  /*5170*/  BAR.SYNC.DEFER_BLOCKING 0x1, 0x100 ;  /* 0x0044000000007b1d */ /* 0x000fe20000010000 */
[----:B------:R-:W-:-:S13]  /*5180*/  ISETP.NE.AND P3, PT, RZ, UR36, PT ;  /* 0x00000024ff007c0c */ /* 0x000fda000bf65270 */
[----:B------:R-:W-:Y:S05]  /*5190*/  @!P3 BRA `(.L_x_62) ;  /* 0x000000000024b947 */ /* 0x000fea0003800000 */
[----:B------:R-:W-:Y:S05]  /*51a0*/  @!P1 BRA `(.L_x_63) ;  /* 0x0000000000049947 */ /* 0x000fea0003800000 */
[----:B------:R-:W-:Y:S01]  /*51b0*/  BPT.TRAP 0x1 ;  /* 0x000000040000795c */ /* 0x000fe20000300000 */
.L_x_63:
[----:B------:R-:W-:Y:S02]  /*51c0*/  ULEA UR4, UR56, UR47, 0x3 ;  /* 0x0000002f38047291 */ /* 0x000fe4000f8e183f */
[----:B------:R-:W-:Y:S02]  /*51d0*/  UIADD3 UR56, UR56, 0x1, URZ ;  /* 0x0000000138387890 */ /* 0x000fe4000fffe03f */
[----:B------:R-:W-:Y:S02]  /*51e0*/  UIADD3 UR4, UR4, 0x384e0, URZ ;  /* 0x000384e004047890 */ /* 0x000fe4000fffe03f */
[----:B------:R-:W-:Y:S02]  /*51f0*/  UISETP.NE.AND UP0, UPT, UR56, 0x4, UPT ;  /* 0x000000043800788c */ /* 0x000fe4000bf05270 */
[----:B------:R-:W-:Y:S02]  /*5200*/  UPRMT UR4, UR43, 0x654, UR4 ;  /* 0x000006542b047896 */ /* 0x000fe40008000004 */
[----:B------:R-:W-:-:S07]  /*5210*/  USEL UR56, UR56, URZ, UP0 ;  /* 0x0000003f38387287 */ /* 0x000fce0008000000 */
[----:B------:R-:W-:Y:S05]  /*5220*/  SYNCS.ARRIVE.TRANS64.RED.A1T0 RZ, [UR4], RZ ;  /* 0x000000ffffff79a7 */ /* 0x000fea0008100404 */
.L_x_62:
[----:B------:R-:W-:Y:S05]  /*5230*/  @!P1 BRA `(.L_x_64) ;  /* 0x0000000000049947 */ /* 0x000fea0003800000 */
[----:B------:R-:W-:Y:S01]  /*5240*/  BPT.TRAP 0x1 ;  /* 0x000000040000795c */ /* 0x000fe20000300000 */
.L_x_64:
[----:B------:R-:W2:Y:S02]  /*5250*/  SYNCS.PHASECHK.TRANS64.TRYWAIT P3, [UR47+0x384c8], R3 ;  /* 0x0384c803ff0075a7 */ /* 0x000ea4000806016f */
[----:B--2---:R-:W-:Y:S05]  /*5260*/  @!P3 BRA `(.L_x_65) ;  /* 0x00000090002cb947 */ /* 0x004fea0003800000 */
.L_x_267:
[----:B------:R-:W-:Y:S05]  /*5270*/  @P0 WARPSYNC.ALL ;  /* 0x0000000000000948 */ /* 0x000fea0003800000 */
[----:B------:R-:W2:Y:S01]  /*5280*/  @P0 LDSM.16.MT88.4 R4, [R12+0x32000] ;  /* 0x032000000c04083b */ /* 0x000ea20000004200 */
[-C--:B------:R-:W-:Y:S01]  /*5290*/  FMUL R13, R40, R2.reuse ;  /* 0x00000002280d7220 */ /* 0x080fe20000400000 */
[-C--:B------:R-:W-:Y:S01]  /*52a0*/  FMUL R41, R41, R2.reuse ;  /* 0x0000000229297220 */ /* 0x080fe20000400000 */
[-C--:B------:R-:W-:Y:S01]  /*52b0*/  FMUL R15, R42, R2.reuse ;  /* 0x000000022a0f7220 */ /* 0x080fe20000400000 */
[----:B------:R-:W3:Y:S01]  /*52c0*/  @P0 LDSM.16.MT88.4 R8, [R12+0x32800] ;  /* 0x032800000c08083b */ /* 0x000ee20000004200 */
[-C--:B------:R-:W-:Y:S01]  /*52d0*/  FMUL R43, R43, R2.reuse ;  /* 0x000000022b2b7220 */ /* 0x080fe20000400000 */
[-C--:B------:R-:W-:Y:S01]  /*52e0*/  FMUL R17, R44, R2.reuse ;  /* 0x000000022c117220 */ /* 0x080fe20000400000 */
[-C--:B------:R-:W-:Y:S01]  /*52f0*/  FMUL R45, R45, R2.reuse ;  /* 0x000000022d2d7220 */ /* 0x080fe20000400000 */
[-C--:B------:R-:W-:Y:S01]  /*5300*/  FMUL R19, R46, R2.reuse ;  /* 0x000000022e137220 */ /* 0x080fe20000400000 */
[-C--:B------:R-:W-:Y:S01]  /*5310*/  FMUL R47, R47, R2.reuse ;  /* 0x000000022f2f7220 */ /* 0x080fe20000400000 */
[-C--:B------:R-:W-:Y:S01]  /*5320*/  FMUL R21, R48, R2.reuse ;  /* 0x0000000230157220 */ /* 0x080fe20000400000 */
[-C--:B------:R-:W-:Y:S01]  /*5330*/  FMUL R49, R49, R2.reuse ;  /* 0x0000000231317220 */ /* 0x080fe20000400000 */
[-C--:B-1----:R-:W-:Y:S01]  /*5340*/  FMUL R25, R50, R2.reuse ;  /* 0x0000000232197220 */ /* 0x082fe20000400000 */
[-C--:B------:R-:W-:Y:S01]  /*5350*/  FMUL R51, R51, R2.reuse ;  /* 0x0000000233337220 */ /* 0x080fe20000400000 */
[-C--:B------:R-:W-:Y:S01]  /*5360*/  FMUL R27, R52, R2.reuse ;  /* 0x00000002341b7220 */ /* 0x080fe20000400000 */
[-C--:B------:R-:W-:Y:S01]  /*5370*/  FMUL R53, R53, R2.reuse ;  /* 0x0000000235357220 */ /* 0x080fe20000400000 */
[-C--:B------:R-:W-:Y:S01]  /*5380*/  FMUL R29, R54, R2.reuse ;  /* 0x00000002361d7220 */ /* 0x080fe20000400000 */
[----:B------:R-:W-:Y:S01]  /*5390*/  FMUL R55, R55, R2 ;  /* 0x0000000237377220 */ /* 0x000fe20000400000 */
[----:B------:R-:W-:Y:S05]  /*53a0*/  WARPSYNC.ALL ;  /* 0x0000000000007948 */ /* 0x000fea0003800000 */
[----:B------:R-:W-:Y:S01]  /*53b0*/  BSSY B0, `(.L_x_66) ;  /* 0x000003d000007945 */ /* 0x000fe20003800000 */
[----:B--2---:R-:W-:-:S02]  /*53c0*/  HADD2.F32 R14, -RZ, R4.H0_H0 ;  /* 0x20000004ff0e7230 */ /* 0x004fc40000004100 */
[----:B------:R-:W-:Y:S02]  /*53d0*/  HADD2.F32 R16, -RZ, R4.H1_H1 ;  /* 0x30000004ff107230 */ /* 0x000fe40000004100 */
[--C-:B------:R-:W-:Y:S02]  /*53e0*/  HADD2.F32 R18, -RZ, R5.reuse.H0_H0 ;  /* 0x20000005ff127230 */ /* 0x100fe40000004100 */
[-C--:B------:R-:W-:Y:S01]  /*53f0*/  FFMA R13, R14, R0.reuse, R13 ;  /* 0x000000000e0d7223 */ /* 0x080fe2000000000d */
[----:B------:R-:W-:Y:S02]  /*5400*/  HADD2.F32 R20, -RZ, R5.H1_H1 ;  /* 0x30000005ff147230 */ /* 0x000fe40000004100 */
[-C--:B------:R-:W-:Y:S01]  /*5410*/  FFMA R14, R16, R0.reuse, R41 ;  /* 0x00000000100e7223 */ /* 0x080fe20000000029 */
[----:B------:R-:W-:Y:S02]  /*5420*/  HADD2.F32 R24, -RZ, R7.H0_H0 ;  /* 0x20000007ff187230 */ /* 0x000fe40000004100 */
[----:B------:R-:W-:Y:S01]  /*5430*/  FFMA R15, R18, R0, R15 ;  /* 0x00000000120f7223 */ /* 0x000fe2000000000f */
[----:B------:R-:W-:-:S02]  /*5440*/  HADD2.F32 R18, -RZ, R6.H0_H0 ;  /* 0x20000006ff127230 */ /* 0x000fc40000004100 */
[-C--:B------:R-:W-:Y:S01]  /*5450*/  FFMA R16, R20, R0.reuse, R43 ;  /* 0x0000000014107223 */ /* 0x080fe2000000002b */
[----:B------:R-:W-:Y:S02]  /*5460*/  HADD2.F32 R20, -RZ, R6.H1_H1 ;  /* 0x30000006ff147230 */ /* 0x000fe40000004100 */
[-C--:B------:R-:W-:Y:S01]  /*5470*/  FFMA R19, R24, R0.reuse, R19 ;  /* 0x0000000018137223 */ /* 0x080fe20000000013 */
[----:B------:R-:W-:Y:S02]  /*5480*/  HADD2.F32 R26, -RZ, R7.H1_H1 ;  /* 0x30000007ff1a7230 */ /* 0x000fe40000004100 */
[-C--:B------:R-:W-:Y:S01]  /*5490*/  FFMA R17, R18, R0.reuse, R17 ;  /* 0x0000000012117223 */ /* 0x080fe20000000011 */
[----:B---3--:R-:W-:Y:S02]  /*54a0*/  HADD2.F32 R24, -RZ, R8.H0_H0 ;  /* 0x20000008ff187230 */ /* 0x008fe40000004100 */
[----:B------:R-:W-:Y:S01]  /*54b0*/  FFMA R18, R20, R0, R45 ;  /* 0x0000000014127223 */ /* 0x000fe2000000002d */
[----:B------:R-:W-:-:S02]  /*54c0*/  HADD2.F32 R28, -RZ, R9.H0_H0 ;  /* 0x20000009ff1c7230 */ /* 0x000fc40000004100 */
[-C--:B------:R-:W-:Y:S01]  /*54d0*/  FFMA R20, R26, R0.reuse, R47 ;  /* 0x000000001a147223 */ /* 0x080fe2000000002f */
[----:B------:R-:W-:Y:S02]  /*54e0*/  HADD2.F32 R26, -RZ, R8.H1_H1 ;  /* 0x30000008ff1a7230 */ /* 0x000fe40000004100 */
        /* <DEDUP_REMOVED lines=11> */
[----:B------:R-:W-:Y:S01]  /*55a0*/  F2FP.F16.F32.PACK_AB R25, R26, R25 ;  /* 0x000000191a19723e */ /* 0x000fe200000000ff */
[-C--:B------:R-:W-:Y:S01]  /*55b0*/  FFMA R28, R30, R0.reuse, R53 ;  /* 0x000000001e1c7223 */ /* 0x080fe20000000035 */
[----:B------:R-:W-:Y:S01]  /*55c0*/  F2FP.F16.F32.PACK_AB R32, R14, R13 ;  /* 0x0000000d0e20723e */ /* 0x000fe200000000ff */
[----:B------:R-:W-:Y:S01]  /*55d0*/  FFMA R30, R34, R0, R55 ;  /* 0x00000000221e7223 */ /* 0x000fe20000000037 */
[----:B------:R-:W-:-:S02]  /*55e0*/  F2FP.F16.F32.PACK_AB R33, R16, R15 ;  /* 0x0000000f1021723e */ /* 0x000fc400000000ff */
[----:B------:R-:W-:Y:S02]  /*55f0*/  F2FP.F16.F32.PACK_AB R34, R18, R17 ;  /* 0x000000111222723e */ /* 0x000fe400000000ff */
[----:B------:R-:W-:Y:S02]  /*5600*/  F2FP.F16.F32.PACK_AB R35, R20, R19 ;  /* 0x000000131423723e */ /* 0x000fe400000000ff */
[----:B------:R-:W-:Y:S02]  /*5610*/  F2FP.F16.F32.PACK_AB R26, R28, R27 ;  /* 0x0000001b1c1a723e */ /* 0x000fe400000000ff */
[----:B------:R-:W-:Y:S01]  /*5620*/  F2FP.F16.F32.PACK_AB R24, R24, R21 ;  /* 0x000000151818723e */ /* 0x000fe200000000ff */
[----:B------:R1:W-:Y:S01]  /*5630*/  STSM.16.MT88.4 [R12+0x32000], R32 ;  /* 0x032000200c007844 */ /* 0x0003e20000004200 */
[----:B------:R-:W-:-:S05]  /*5640*/  F2FP.F16.F32.PACK_AB R27, R30, R29 ;  /* 0x0000001d1e1b723e */ /* 0x000fca00000000ff */
        /* <DEDUP_REMOVED lines=11> */
[----:B------:R-:W-:Y:S02]  /*5700*/  UIADD3 UR9, UR45, 0x40, URZ ;  /* 0x000000402d097890 */ /* 0x000fe4000fffe03f */
[----:B------:R-:W-:Y:S01]  /*5710*/  UIADD3 UR8, UR47, 0x33000, URZ ;  /* 0x000330002f087890 */ /* 0x000fe2000fffe03f */
[----:B------:R-:W-:Y:S01]  /*5720*/  UMOV UR5, UR45 ;  /* 0x0000002d00057c82 */ /* 0x000fe20008000000 */
[----:B------:R-:W-:-:S03]  /*5730*/  UMOV UR10, UR6 ;  /* 0x00000006000a7c82 */ /* 0x000fc60008000000 */
[----:B------:R2:W-:Y:S04]  /*5740*/  UTMASTG.2D [UR4], [UR60] ;  /* 0x000000043c0073b5 */ /* 0x0005e80008008000 */
[----:B------:R2:W-:Y:S01]  /*5750*/  UTMASTG.2D [UR8], [UR60] ;  /* 0x000000083c0073b5 */ /* 0x0005e20008008000 */
[----:B------:R0:W-:Y:S01]  /*5760*/  UTMACMDFLUSH ;  /* 0x00000000000079b7 */ /* 0x0001e20000000000 */
[----:B--2---:R-:W-:-:S04]  /*5770*/  DEPBAR.LE SB0, 0x1 ;  /* 0x000080400000791a */ /* 0x004fc80000000000 */
.L_x_67:
[----:B------:R-:W-:Y:S05]  /*5780*/  BSYNC B0 ;  /* 0x0000000000007941 */ /* 0x000fea0003800000 */
.L_x_66:
[----:B------:R-:W-:Y:S06]  /*5790*/  BAR.SYNC.DEFER_BLOCKING 0x1, 0x100 ;  /* 0x0044000000007b1d */ /* 0x000fec0000010000 */
[----:B------:R-:W-:Y:S05]  /*57a0*/  @!P1 BRA `(.L_x_68) ;  /* 0x0000000000049947 */ /* 0x000fea0003800000 */
[----:B------:R-:W-:Y:S01]  /*57b0*/  BPT.TRAP 0x1 ;  /* 0x000000040000795c */ /* 0x000fe20000300000 */
.L_x_68:
[----:B------:R-:W-:-:S04]  /*57c0*/  ULEA UR4, UR56, UR47, 0x3 ;  /* 0x0000002f38047291 */ /* 0x000fc8000f8e183f */
[----:B------:R-:W-:-:S04]  /*57d0*/  UIADD3 UR4, UR4, 0x384e0, URZ ;  /* 0x000384e004047890 */ /* 0x000fc8000fffe03f */
[----:B------:R-:W-:-:S09]  /*57e0*/  UPRMT UR4, UR43, 0x654, UR4 ;  /* 0x000006542b047896 */ /* 0x000fd20008000004 */
[----:B------:R-:W-:Y:S01]  /*57f0*/  SYNCS.ARRIVE.TRANS64.RED.A1T0 RZ, [UR4], RZ ;  /* 0x000000ffffff79a7 */ /* 0x000fe20008100404 */
[----:B------:R-:W-:Y:S05]  /*5800*/  @!P1 BRA `(.L_x_69) ;  /* 0x0000000000049947 */ /* 0x000fea0003800000 */
[----:B------:R-:W-:Y:S01]  /*5810*/  BPT.TRAP 0x1 ;  /* 0x000000040000795c */ /* 0x000fe20000300000 */
.L_x_69:
[----:B------:R-:W2:Y:S02]  /*5820*/  SYNCS.PHASECHK.TRANS64.TRYWAIT P3, [UR47+0x384d0], R3 ;  /* 0x0384d003ff0075a7 */ /* 0x000ea4000806016f */
[----:B--2---:R-:W-:Y:S05]  /*5830*/  @!P3 BRA `(.L_x_70) ;  /* 0x0000008800d0b947 */ /* 0x004fea0003800000 */
.L_x_268:
        /* <DEDUP_REMOVED lines=81> */
.L_x_72:
[----:B------:R-:W-:Y:S05]  /*5d50*/  BSYNC B0 ;  /* 0x0000000000007941 */ /* 0x000fea0003800000 */
.L_x_71:
[----:B------:R-:W-:Y:S06]  /*5d60*/  BAR.SYNC.DEFER_BLOCKING 0x1, 0x100 ;  /* 0x0044000000007b1d */ /* 0x000fec0000010000 */
[----:B------:R-:W-:Y:S05]  /*5d70*/  @!P1 BRA `(.L_x_73) ;  /* 0x0000000000049947 */ /* 0x000fea0003800000 */
[----:B------:R-:W-:Y:S01]  /*5d80*/  BPT.TRAP 0x1 ;  /* 0x000000040000795c */ /* 0x000fe20000300000 */
.L_x_73:
[----:B------:R-:W-:-:S04]  /*5d90*/  UIADD3 UR56, UR56, 0x1, URZ ;  /* 0x0000000138387890 */ /* 0x000fc8000fffe03f */
[----:B------:R-:W-:-:S04]  /*5da0*/  UISETP.NE.AND UP0, UPT, UR56, 0x4, UPT ;  /* 0x000000043800788c */ /* 0x000fc8000bf05270 */
[----:B------:R-:W-:-:S04]  /*5db0*/  USEL UR56, UR56, URZ, UP0 ;  /* 0x0000003f38387287 */ /* 0x000fc80008000000 */
[----:B------:R-:W-:-:S04]  /*5dc0*/  ULEA UR4, UR56, UR47, 0x3 ;  /* 0x0000002f38047291 */ /* 0x000fc8000f8e183f */
[----:B------:R-:W-:-:S04]  /*5dd0*/  UIADD3 UR4, UR4, 0x384e0, URZ ;  /* 0x000384e004047890 */ /* 0x000fc8000fffe03f */
[----:B------:R-:W-:-:S09]  /*5de0*/  UPRMT UR4, UR43, 0x654, UR4 ;  /* 0x000006542b047896 */ /* 0x000fd20008000004 */
[----:B------:R-:W-:Y:S01]  /*5df0*/  SYNCS.ARRIVE.TRANS64.RED.A1T0 RZ, [UR4], RZ ;  /* 0x000000ffffff79a7 */ /* 0x000fe20008100404 */
[----:B------:R-:W-:Y:S05]  /*5e00*/  @!P1 BRA `(.L_x_74) ;  /* 0x0000000000049947 */ /* 0x000fea0003800000 */
[----:B------:R-:W-:Y:S01]  /*5e10*/  BPT.TRAP 0x1 ;  /* 0x000000040000795c */ /* 0x000fe20000300000 */
.L_x_74:
[----:B------:R-:W2:Y:S02]  /*5e20*/  SYNCS.PHASECHK.TRANS64.TRYWAIT P3, [UR47+0x384d8], R3 ;  /* 0x0384d803ff0075a7 */ /* 0x000ea4000806016f */
[----:B--2---:R-:W-:Y:S05]  /*5e30*/  @!P3 BRA `(.L_x_75) ;  /* 0x000000840068b947 */ /* 0x004fea0003800000 */
.L_x_269:
[----:B------:R-:W-:Y:S05]  /*5e40*/  @P0 WARPSYNC.ALL ;  /* 0x0000000000000948 */ /* 0x000fea0003800000 */
[----:B------:R-:W3:Y:S01]  /*5e50*/  @P0 LDSM.16.MT88.4 R4, [R12+0x36000] ;  /* 0x036000000c04083b */ /* 0x000ee20000004200 */
[-C--:B--2---:R-:W-:Y:S01]  /*5e60*/  FMUL R3, R72, R2.reuse ;  /* 0x0000000248037220 */ /* 0x084fe20000400000 */
[-C--:B------:R-:W-:Y:S01]  /*5e70*/  FMUL R73, R73, R2.reuse ;  /* 0x0000000249497220 */ /* 0x080fe20000400000 */
[-C--:B------:R-:W-:Y:S01]  /*5e80*/  FMUL R13, R74, R2.reuse ;  /* 0x000000024a0d7220 */ /* 0x080fe20000400000 */
[----:B------:R-:W2:Y:S01]  /*5e90*/  @P0 LDSM.16.MT88.4 R8, [R12+0x36800] ;  /* 0x036800000c08083b */ /* 0x000ea20000004200 */
[-C--:B------:R-:W-:Y:S01]  /*5ea0*/  FMUL R75, R75, R2.reuse ;  /* 0x000000024b4b7220 */ /* 0x080fe20000400000 */
        /* <DEDUP_REMOVED lines=11> */
[----:B------:R-:W-:Y:S01]  /*5f60*/  FMUL R87, R87, R2 ;  /* 0x0000000257577220 */ /* 0x000fe20000400000 */
[----:B------:R-:W-:Y:S05]  /*5f70*/  WARPSYNC.ALL ;  /* 0x0000000000007948 */ /* 0x000fea0003800000 */
[----:B------:R-:W-:Y:S01]  /*5f80*/  BSSY B0, `(.L_x_76) ;  /* 0x000003d000007945 */ /* 0x000fe20003800000 */
[----:B---3--:R-:W-:-:S02]  /*5f90*/  HADD2.F32 R14, -RZ, R4.H0_H0 ;  /* 0x20000004ff0e7230 */ /* 0x008fc40000004100 */
        /* <DEDUP_REMOVED lines=13> */
[----:B--2---:R-:W-:Y:S02]  /*6070*/  HADD2.F32 R24, -RZ, R8.H0_H0 ;  /* 0x20000008ff187230 */ /* 0x004fe40000004100 */
        /* <DEDUP_REMOVED lines=22> */
[----:B------:R-:W-:Y:S01]  /*61e0*/  F2FP.F16.F32.PACK_AB R17, R26, R21 ;  /* 0x000000151a11723e */ /* 0x000fe200000000ff */
[----:B------:R1:W-:Y:S01]  /*61f0*/  STSM.16.MT88.4 [R12+0x36000], R32 ;  /* 0x036000200c007844 */ /* 0x0003e20000004200 */
[----:B------:R-:W-:Y:S02]  /*6200*/  F2FP.F16.F32.PACK_AB R18, R28, R25 ;  /* 0x000000191c12723e */ /* 0x000fe400000000ff */
        /* <DEDUP_REMOVED lines=20> */
.L_x_77:
[----:B------:R-:W-:Y:S05]  /*6350*/  BSYNC B0 ;  /* 0x0000000000007941 */ /* 0x000fea0003800000 */
.L_x_76:
[----:B------:R-:W-:Y:S06]  /*6360*/  BAR.SYNC.DEFER_BLOCKING 0x1, 0x100 ;  /* 0x0044000000007b1d */ /* 0x000fec0000010000 */
[----:B------:R-:W-:Y:S05]  /*6370*/  @!P1 BRA `(.L_x_78) ;  /* 0x0000000000049947 */ /* 0x000fea0003800000 */
[----:B------:R-:W-:Y:S01]  /*6380*/  BPT.TRAP 0x1 ;  /* 0x000000040000795c */ /* 0x000fe20000300000 */
.L_x_78:
        /* <DEDUP_REMOVED lines=9> */
.L_x_79:
[----:B------:R-:W-:-:S05]  /*6420*/  IMAD.MOV.U32 R3, RZ, RZ, 0x1 ;  /* 0x00000001ff037424 */ /* 0x000fca00078e00ff */
[----:B------:R-:W-:-:S04]  /*6430*/  SHF.L.U32 R3, R3, 0x1f, RZ ;  /* 0x0000001f03037819 */ /* 0x000fc800000006ff */
[----:B------:R-:W2:Y:S02]  /*6440*/  SYNCS.PHASECHK.TRANS64.TRYWAIT P3, [UR47+0x384c0], R3 ;  /* 0x0384c003ff0075a7 */ /* 0x000ea4000806016f */
[----:B--2---:R-:W-:Y:S05]  /*6450*/  @!P3 BRA `(.L_x_80) ;  /* 0x0000007c00f8b947 */ /* 0x004fea0003800000 */
.L_x_270:
[----:B------:R-:W-:Y:S05]  /*6460*/  @P0 WARPSYNC.ALL ;  /* 0x0000000000000948 */ /* 0x000fea0003800000 */
[----:B------:R-:W2:Y:S01]  /*6470*/  @P0 LDSM.16.MT88.4 R4, [R12+0x30000] ;  /* 0x030000000c04083b */ /* 0x000ea20000004200 */
[-C--:B------:R-:W-:Y:S01]  /*6480*/  FMUL R13, R88, R2.reuse ;  /* 0x00000002580d7220 */ /* 0x080fe20000400000 */
[-C--:B------:R-:W-:Y:S01]  /*6490*/  FMUL R89, R89, R2.reuse ;  /* 0x0000000259597220 */ /* 0x080fe20000400000 */
[-C--:B------:R-:W-:Y:S01]  /*64a0*/  FMUL R15, R90, R2.reuse ;  /* 0x000000025a0f7220 */ /* 0x080fe20000400000 */
[----:B------:R-:W3:Y:S01]  /*64b0*/  @P0 LDSM.16.MT88.4 R8, [R12+0x30800] ;  /* 0x030800000c08083b */ /* 0x000ee20000004200 */
[-C--:B------:R-:W-:Y:S01]  /*64c0*/  FMUL R91, R91, R2.reuse ;  /* 0x000000025b5b7220 */ /* 0x080fe20000400000 */
[-C--:B-1----:R-:W-:Y:S01]  /*64d0*/  FMUL R17, R92, R2.reuse ;  /* 0x000000025c117220 */ /* 0x082fe20000400000 */
        /* <DEDUP_REMOVED lines=73> */
.L_x_82:
[----:B------:R-:W-:Y:S05]  /*6970*/  BSYNC B0 ;  /* 0x0000000000007941 */ /* 0x000fea0003800000 */
.L_x_81:
[----:B------:R-:W-:Y:S06]  /*6980*/  BAR.SYNC.DEFER_BLOCKING 0x1, 0x100 ;  /* 0x0044000000007b1d */ /* 0x000fec0000010000 */
[----:B------:R-:W-:Y:S05]  /*6990*/  @!P1 BRA `(.L_x_83) ;  /* 0x0000000000049947 */ /* 0x000fea0003800000 */
[----:B------:R-:W-:Y:S01]  /*69a0*/  BPT.TRAP 0x1 ;  /* 0x000000040000795c */ /* 0x000fe20000300000 */
.L_x_83:
        /* <DEDUP_REMOVED lines=9> */
.L_x_84:
[----:B------:R-:W2:Y:S02]  /*6a40*/  SYNCS.PHASECHK.TRANS64.TRYWAIT P3, [UR47+0x384c8], R3 ;  /* 0x0384c803ff0075a7 */ /* 0x000ea4000806016f */
[----:B--2---:R-:W-:Y:S05]  /*6a50*/  @!P3 BRA `(.L_x_85) ;  /* 0x000000780090b947 */ /* 0x004fea0003800000 */
.L_x_271:
        /* <DEDUP_REMOVED lines=81> */
.L_x_87:
[----:B------:R-:W-:Y:S05]  /*6f70*/  BSYNC B0 ;  /* 0x0000000000007941 */ /* 0x000fea0003800000 */
.L_x_86:
[----:B------:R-:W-:Y:S06]  /*6f80*/  BAR.SYNC.DEFER_BLOCKING 0x1, 0x100 ;  /* 0x0044000000007b1d */ /* 0x000fec0000010000 */
[----:B------:R-:W-:Y:S05]  /*6f90*/  @!P1 BRA `(.L_x_88) ;  /* 0x0000000000049947 */ /* 0x000fea0003800000 */
[----:B------:R-:W-:Y:S01]  /*6fa0*/  BPT.TRAP 0x1 ;  /* 0x000000040000795c */ /* 0x000fe20000300000 */
.L_x_88:
        /* <DEDUP_REMOVED lines=9> */
.L_x_89:
[----:B------:R-:W2:Y:S02]  /*7040*/  SYNCS.PHASECHK.TRANS64.TRYWAIT P3, [UR47+0x384d0], R3 ;  /* 0x0384d003ff0075a7 */ /* 0x000ea4000806016f */
[----:B--2---:R-:W-:Y:S05]  /*7050*/  @!P3 BRA `(.L_x_90) ;  /* 0x000000740028b947 */ /* 0x004fea0003800000 */
.L_x_272:
        /* <DEDUP_REMOVED lines=81> */
.L_x_92:
[----:B------:R-:W-:Y:S05]  /*7570*/  BSYNC B0 ;  /* 0x0000000000007941 */ /* 0x000fea0003800000 */
.L_x_91:
[----:B------:R-:W-:Y:S06]  /*7580*/  BAR.SYNC.DEFER_BLOCKING 0x1, 0x100 ;  /* 0x0044000000007b1d */ /* 0x000fec0000010000 */
[----:B------:R-:W-:Y:S05]  /*7590*/  @!P1 BRA `(.L_x_93) ;  /* 0x0000000000049947 */ /* 0x000fea0003800000 */
[----:B------:R-:W-:Y:S01]  /*75a0*/  BPT.TRAP 0x1 ;  /* 0x000000040000795c */ /* 0x000fe20000300000 */
.L_x_93:
        /* <DEDUP_REMOVED lines=9> */
.L_x_94:
[----:B------:R-:W2:Y:S02]  /*7640*/  SYNCS.PHASECHK.TRANS64.TRYWAIT P3, [UR47+0x384d8], R3 ;  /* 0x0384d803ff0075a7 */ /* 0x000ea4000806016f */
[----:B--2---:R-:W-:Y:S05]  /*7650*/  @!P3 BRA `(.L_x_95) ;  /* 0x0000006c00c0b947 */ /* 0x004fea0003800000 */
.L_x_273:
[----:B------:R-:W-:Y:S05]  /*7660*/  @P0 WARPSYNC.ALL ;  /* 0x0000000000000948 */ /* 0x000fea0003800000 */
[----:B------:R-:W3:Y:S01]  /*7670*/  @P0 LDSM.16.MT88.4 R4, [R12+0x36000] ;  /* 0x036000000c04083b */ /* 0x000ee20000004200 */
[-C--:B------:R-:W-:Y:S01]  /*7680*/  FMUL R144, R144, R2.reuse ;  /* 0x0000000290907220 */ /* 0x080fe20000400000 */
[-C--:B-1----:R-:W-:Y:S01]  /*7690*/  FMUL R24, R145, R2.reuse ;  /* 0x0000000291187220 */ /* 0x082fe20000400000 */
[-C--:B------:R-:W-:Y:S01]  /*76a0*/  FMUL R136, R136, R2.reuse ;  /* 0x0000000288887220 */ /* 0x080fe20000400000 */
[----:B------:R-:W1:Y:S01]  /*76b0*/  @P0 LDSM.16.MT88.4 R8, [R12+0x36800] ;  /* 0x036800000c08083b */ /* 0x000e620000004200 */
[-C--:B--2---:R-:W-:Y:S01]  /*76c0*/  FMUL R14, R137, R2.reuse ;  /* 0x00000002890e7220 */ /* 0x084fe20000400000 */
        /* <DEDUP_REMOVED lines=14> */
[----:B---3--:R-:W-:-:S02]  /*77b0*/  HADD2.F32 R15, -RZ, R5.H0_H0 ;  /* 0x20000005ff0f7230 */ /* 0x008fc40000004100 */
[----:B------:R-:W-:Y:S02]  /*77c0*/  HADD2.F32 R21, -RZ, R7.H0_H0 ;  /* 0x20000007ff157230 */ /* 0x000fe40000004100 */
[--C-:B-1----:R-:W-:Y:S02]  /*77d0*/  HADD2.F32 R25, -RZ, R8.reuse.H0_H0 ;  /* 0x20000008ff197230 */ /* 0x102fe40000004100 */
        /* <DEDUP_REMOVED lines=11> */
[--C-:B------:R-:W-:Y:S02]  /*7890*/  HADD2.F32 R17, -RZ, R6.reuse.H0_H0 ;  /* 0x20000006ff117230 */ /* 0x100fe40000004100 */
[----:B------:R-:W-:Y:S01]  /*78a0*/  FFMA R14, R13, R0, R14 ;  /* 0x000000000d0e7223 */ /* 0x000fe2000000000e */
[----:B------:R-:W-:-:S02]  /*78b0*/  HADD2.F32 R19, -RZ, R6.H1_H1 ;  /* 0x30000006ff137230 */ /* 0x000fc40000004100 */
        /* <DEDUP_REMOVED lines=40> */
[----:B------:R2:W-:Y:S02]  /*7b40*/  UTMASTG.2D [UR8], [UR60] ;  /* 0x000000083c0073b5 */ /* 0x0005e40008008000 */
[----:B--2---:R0:W-:Y:S02]  /*7b50*/  UTMACMDFLUSH ;  /* 0x00000000000079b7 */ /* 0x0041e40000000000 */
.L_x_97:
[----:B------:R-:W-:Y:S05]  /*7b60*/  BSYNC B0 ;  /* 0x0000000000007941 */ /* 0x000fea0003800000 */
.L_x_96:
[----:B------:R-:W-:Y:S04]  /*7b70*/  BSSY B0, `(.L_x_98) ;  /* 0x0000003000007945 */ /* 0x000fe80003800000 */
[----:B------:R-:W-:Y:S05]  /*7b80*/  @!P2 BRA `(.L_x_99) ;  /* 0x000000000004a947 */ /* 0x000fea0003800000 */
[----:B------:R-:W-:-:S04]  /*7b90*/  DEPBAR.LE SB0, 0x1 ;  /* 0x000080400000791a */ /* 0x000fc80000000000 */
.L_x_99:
[----:B------:R-:W-:Y:S05]  /*7ba0*/  BSYNC B0 ;  /* 0x0000000000007941 */ /* 0x000fea0003800000 */
.L_x_98:
[----:B------:R-:W-:Y:S06]  /*7bb0*/  BAR.SYNC.DEFER_BLOCKING 0x1, 0x100 ;  /* 0x0044000000007b1d */ /* 0x000fec0000010000 */
[----:B------:R-:W-:Y:S05]  /*7bc0*/  @!P1 BRA `(.L_x_100) ;  /* 0x0000000000049947 */ /* 0x000fea0003800000 */
[----:B------:R-:W-:Y:S01]  /*7bd0*/  BPT.TRAP 0x1 ;  /* 0x000000040000795c */ /* 0x000fe20000300000 */
.L_x_100:
[----:B------:R-:W-:Y:S02]  /*7be0*/  UIADD3 UR4, UR7, 0x1, URZ ;  /* 0x0000000107047890 */ /* 0x000fe4000fffe03f */
[----:B------:R-:W-:Y:S02]  /*7bf0*/  UISETP.NE.AND UP1, UPT, UR50, 0x3, UPT ;  /* 0x000000033200788c */ /* 0x000fe4000bf25270 */
[----:B------:R-:W-:-:S04]  /*7c00*/  UISETP.NE.AND UP0, UPT, UR4, 0x4, UPT ;  /* 0x000000040400788c */ /* 0x000fc8000bf05270 */
[----:B------:R-:W-:Y:S01]  /*7c10*/  USEL UR4, UR4, URZ, UP0 ;  /* 0x0000003f04047287 */ /* 0x000fe20008000000 */
[----:B------:R-:W-:-:S03]  /*7c20*/  PLOP3.LUT P2, PT, PT, PT, UP1, 0x80, 0x0 ;  /* 0x000000000000781c */ /* 0x000fc60003f4f018 */
[----:B------:R-:W-:Y:S02]  /*7c30*/  ULEA UR5, UR4, UR47, 0x3 ;  /* 0x0000002f04057291 */ /* 0x000fe4000f8e183f */
[----:B------:R-:W-:Y:S02]  /*7c40*/  UIADD3 UR4, UR4, 0x1, URZ ;  /* 0x0000000104047890 */ /* 0x000fe4000fffe03f */
[----:B------:R-:W-:Y:S02]  /*7c50*/  UIADD3 UR5, UR5, 0x384e0, URZ ;  /* 0x000384e005057890 */ /* 0x000fe4000fffe03f */
[----:B------:R-:W-:Y:S02]  /*7c60*/  UISETP.NE.AND UP0, UPT, UR4, 0x4, UPT ;  /* 0x000000040400788c */ /* 0x000fe4000bf05270 */
[----:B------:R-:W-:Y:S02]  /*7c70*/  UPRMT UR5, UR43, 0x654, UR5 ;  /* 0x000006542b057896 */ /* 0x000fe40008000005 */
[----:B------:R-:W-:-:S07]  /*7c80*/  USEL UR56, UR4, URZ, UP0 ;  /* 0x0000003f04387287 */ /* 0x000fce0008000000 */
[----:B------:R-:W-:Y:S01]  /*7c90*/  SYNCS.ARRIVE.TRANS64.RED.A1T0 RZ, [UR5], RZ ;  /* 0x000000ffffff79a7 */ /* 0x000fe20008100405 */
[----:B------:R-:W-:Y:S05]  /*7ca0*/  @!P2 BRA `(.L_x_101) ;  /* 0x000000000004a947 */ /* 0x000fea0003800000 */
[----:B------:R-:W-:Y:S01]  /*7cb0*/  BPT.TRAP 0x1 ;  /* 0x000000040000795c */ /* 0x000fe20000300000 */
.L_x_101:
[----:B------:R-:W-:Y:S01]  /*7cc0*/  ULEA UR4, UR39, UR47, 0x3 ;  /* 0x0000002f27047291 */ /* 0x000fe2000f8e183f */
[----:B------:R-:W-:-:S08]  /*7cd0*/  SHF.L.U32 R0, R154, 0x1f, RZ ;  /* 0x0000001f9a007819 */ /* 0x000fd000000006ff */
[----:B------:R-:W2:Y:S02]  /*7ce0*/  SYNCS.PHASECHK.TRANS64.TRYWAIT P0, [UR4+0x38400], R0 ;  /* 0x03840000ff0075a7 */ /* 0x000ea40008000144 */
[----:B--2---:R-:W-:Y:S05]  /*7cf0*/  @!P0 BRA `(.L_x_102) ;  /* 0x0000006800308947 */ /* 0x004fea0003800000 */
.L_x_274:
[----:B------:R-:W-:-:S09]  /*7d00*/  ULEA UR5, UR39, UR47, 0x4 ;  /* 0x0000002f27057291 */ /* 0x000fd2000f8e203f */
[----:B------:R-:W3:Y:S01]  /*7d10*/  LDS.128 R16, [UR5+0x38510] ;  /* 0x03851005ff107984 */ /* 0x000ee20008000c00 */
[----:B------:R-:W-:Y:S01]  /*7d20*/  @!PT LDS RZ, [RZ] ;  /* 0x00000000fffff984 */ /* 0x000fe20000000800 */
[----:B------:R-:W-:Y:S01]  /*7d30*/  @!PT LDS RZ, [RZ] ;  /* 0x00000000fffff984 */ /* 0x000fe20000000800 */
[----:B------:R-:W-:Y:S01]  /*7d40*/  @!PT LDS RZ, [RZ] ;  /* 0x00000000fffff984 */ /* 0x000fe20000000800 */
[----:B------:R-:W-:Y:S01]  /*7d50*/  @!PT LDS RZ, [RZ] ;  /* 0x00000000fffff984 */ /* 0x000fe20000000800 */
[----:B------:R4:W-:Y:S06]  /*7d60*/  MEMBAR.ALL.CTA ;  /* 0x0000000000007992 */ /* 0x0009ec0000008000 */
[----:B----4-:R-:W4:Y:S01]  /*7d70*/  FENCE.VIEW.ASYNC.S ;  /* 0x00000000000073c6 */ /* 0x010f220000000000 */
[----:B------:R-:W-:Y:S05]  /*7d80*/  @!P2 BRA `(.L_x_103) ;  /* 0x000000000004a947 */ /* 0x000fea0003800000 */
[----:B------:R-:W-:Y:S01]  /*7d90*/  BPT.TRAP 0x1 ;  /* 0x000000040000795c */ /* 0x000fe20000300000 */
.L_x_103:
[----:B---3--:R-:W-:Y:S01]  /*7da0*/  ISETP.NE.AND P0, PT, R19, RZ, PT ;  /* 0x000000ff1300720c */ /* 0x008fe20003f05270 */
[----:B------:R-:W-:Y:S01]  /*7db0*/  UIADD3 UR4, UR4, 0x38440, URZ ;  /* 0x0003844004047890 */ /* 0x000fe2000fffe03f */
[CC--:B------:R-:W-:Y:S02]  /*7dc0*/  ISETP.NE.AND P2, PT, R155.reuse, R18.reuse, PT ;  /* 0x000000129b00720c */ /* 0x0c0fe40003f45270 */
[----:B------:R-:W-:Y:S01]  /*7dd0*/  ISETP.EQ.OR P0, PT, R155, R18, !P0 ;  /* 0x000000129b00720c */ /* 0x000fe20004702670 */
[----:B------:R-:W-:-:S09]  /*7de0*/  UPRMT UR4, UR43, 0x654, UR4 ;  /* 0x000006542b047896 */ /* 0x000fd20008000004 */
[----:B----4-:R-:W-:Y:S03]  /*7df0*/  SYNCS.ARRIVE.TRANS64.RED.A1T0 RZ, [UR4], RZ ;  /* 0x000000ffffff79a7 */ /* 0x010fe60008100404 */
[----:B------:R-:W-:Y:S05]  /*7e00*/  @P0 BRA `(.L_x_104) ;  /* 0x0000000000fc0947 */ /* 0x000fea0003800000 */
[----:B------:R-:W-:-:S13]  /*7e10*/  ISETP.NE.AND P0, PT, RZ, UR55, PT ;  /* 0x00000037ff007c0c */ /* 0x000fda000bf05270 */
[----:B------:R-:W-:Y:S05]  /*7e20*/  @P0 BRA `(.L_x_104) ;  /* 0x0000000000f40947 */ /* 0x000fea0003800000 */
[----:B--2---:R-:W2:Y:S01]  /*7e30*/  S2R R0, SR_LANEID ;  /* 0x0000000000007919 */ /* 0x004ea20000000000 */
[----:B------:R-:W-:Y:S01]  /*7e40*/  ELECT P0, URZ, PT ;  /* 0x00000000003f782f */ /* 0x000fe20003800000 */
[----:B------:R-:W-:Y:S01]  /*7e50*/  BSSY B0, `(.L_x_105) ;  /* 0x000002f000007945 */ /* 0x000fe20003800000 */
[----:B--2---:R-:W-:-:S11]  /*7e60*/  IMAD.SHL.U32 R15, R0, 0x4, RZ ;  /* 0x00000004000f7824 */ /* 0x004fd600078e00ff */
[----:B------:R-:W-:Y:S05]  /*7e70*/  @!P0 BRA `(.L_x_106) ;  /* 0x0000000000b08947 */ /* 0x000fea0003800000 */
[----:B------:R-:W-:Y:S01]  /*7e80*/  IMAD.SHL.U32 R0, R18, 0x8, RZ ;  /* 0x0000000812007824 */ /* 0x000fe200078e00ff */
[----:B------:R-:W-:Y:S01]  /*7e90*/  SHF.R.S32.HI R3, RZ, 0x1f, R18 ;  /* 0x0000001fff037819 */ /* 0x000fe20000011412 */
[----:B------:R-:W-:-:S03]  /*7ea0*/  ULDC.64 UR4, c[0x0][0x820] ;  /* 0x0002080000047ab9 */ /* 0x000fc60000000a00 */
[----:B------:R-:W-:Y:S02]  /*7eb0*/  SHF.L.U64.HI R8, R18, 0x3, R3 ;  /* 0x0000000312087819 */ /* 0x000fe40000010203 */
[----:B-1----:R-:W-:Y:S01]  /*7ec0*/  IADD3 R4, P0, R0, UR4, RZ ;  /* 0x0000000400047c10 */ /* 0x002fe2000ff1e0ff */
[----:B------:R-:W1:Y:S03]  /*7ed0*/  LDC.64 R2, c[0x0][0x290] ;  /* 0x0000a400ff027b82 */ /* 0x000e660000000a00 */
[----:B------:R-:W-:Y:S01]  /*7ee0*/  IADD3.X R5, R8, UR5, RZ, P0, !PT ;  /* 0x0000000508057c10 */ /* 0x000fe200087fe4ff */
[----:B------:R-:W-:-:S05]  /*7ef0*/  ULDC.64 UR4, c[0x0][0x818] ;  /* 0x0002060000047ab9 */ /* 0x000fca0000000a00 */
[----:B------:R-:W2:Y:S01]  /*7f00*/  LDG.E.64 R4, desc[UR58][R4.64] ;  /* 0x0000003a04047981 */ /* 0x000ea2000c1e1b00 */
[----:B-1----:R-:W-:Y:S01]  /*7f10*/  IMAD.WIDE R6, R18, 0xc, R2 ;  /* 0x0000000c12067825 */ /* 0x002fe200078e0202 */
[----:B------:R-:W-:Y:S02]  /*7f20*/  IADD3 R2, P0, R0, UR4, RZ ;  /* 0x0000000400027c10 */ /* 0x000fe4000ff1e0ff */
[----:B------:R-:W1:Y:S02]  /*7f30*/  LDS R0, [UR49+0x1c] ;  /* 0x00001c31ff007984 */ /* 0x000e640008000800 */
[----:B------:R-:W-:Y:S02]  /*7f40*/  IADD3.X R3, R8, UR5, RZ, P0, !PT ;  /* 0x0000000508037c10 */ /* 0x000fe400087fe4ff */
[----:B------:R-:W3:Y:S04]  /*7f50*/  LDG.E R12, desc[UR58][R6.64] ;  /* 0x0000003a060c7981 */ /* 0x000ee8000c1e1900 */
[----:B------:R4:W5:Y:S04]  /*7f60*/  LDG.E R13, desc[UR58][R6.64+0x4] ;  /* 0x0000043a060d7981 */ /* 0x000968000c1e1900 */
[----:B------:R-:W5:Y:S01]  /*7f70*/  LDG.E.64 R2, desc[UR58][R2.64] ;  /* 0x0000003a02027981 */ /* 0x000f62000c1e1b00 */
[----:B------:R-:W-:-:S03]  /*7f80*/  IMAD.U32 R8, RZ, RZ, UR49 ;  /* 0x00000031ff087e24 */ /* 0x000fc6000f8e00ff */
[----:B------:R-:W-:Y:S02]  /*7f90*/  STS [UR49+0x30], RZ ;  /* 0x000030ffff007988 */ /* 0x000fe40008000831 */
[----:B------:R-:W-:Y:S02]  /*7fa0*/  SHF.R.U64 R8, R8, 0x4, RZ ;  /* 0x0000000408087819 */ /* 0x000fe400000012ff */
[----:B----4-:R-:W-:-:S03]  /*7fb0*/  CS2R R6, SRZ ;  /* 0x0000000000067805 */ /* 0x010fc6000001ff00 */
[----:B------:R-:W-:Y:S04]  /*7fc0*/  STS [UR49+0x10], R8 ;  /* 0x00001008ff007988 */ /* 0x000fe80008000831 */
[----:B------:R-:W-:Y:S01]  /*7fd0*/  STS [UR49+0x14], R8 ;  /* 0x00001408ff007988 */ /* 0x000fe20008000831 */
[C---:B--2---:R-:W-:Y:S01]  /*7fe0*/  SHF.L.U64.HI R11, R4.reuse, 0x1, R5 ;  /* 0x00000001040b7819 */ /* 0x044fe20000010205 */
[----:B------:R-:W-:-:S03]  /*7ff0*/  IMAD.SHL.U32 R10, R4, 0x2, RZ ;  /* 0x00000002040a7824 */ /* 0x000fc600078e00ff */
[----:B------:R-:W-:Y:S02]  /*8000*/  LOP3.LUT R11, R11, 0x1fffffff, RZ, 0xc0, !PT ;  /* 0x1fffffff0b0b7812 */ /* 0x000fe400078ec0ff */
[----:B------:R-:W-:Y:S02]  /*8010*/  LOP3.LUT R10, R10, 0xfffffffe, RZ, 0xc0, !PT ;  /* 0xfffffffe0a0a7812 */ /* 0x000fe400078ec0ff */
[--C-:B------:R-:W-:Y:S02]  /*8020*/  SHF.R.U32.HI R5, RZ, 0x4, R11.reuse ;  /* 0x00000004ff057819 */ /* 0x100fe4000001160b */
[----:B------:R-:W-:Y:S02]  /*8030*/  SHF.R.U64 R10, R10, 0x4, R11 ;  /* 0x000000040a0a7819 */ /* 0x000fe4000000120b */
[----:B-1----:R-:W-:-:S03]  /*8040*/  LOP3.LUT R0, R0, 0xf, R5, 0xb8, !PT ;  /* 0x0000000f00007812 */ /* 0x002fc600078eb805 */
[----:B------:R-:W-:Y:S04]  /*8050*/  STS [UR49+0xc], R10 ;  /* 0x00000c0aff007988 */ /* 0x000fe80008000831 */
[----:B------:R-:W-:Y:S01]  /*8060*/  STS [UR49+0x1c], R0 ;  /* 0x00001c00ff007988 */ /* 0x000fe20008000831 */
[----:B---3--:R-:W-:-:S03]  /*8070*/  VIADD R4, R12, 0xffffffff ;  /* 0xffffffff0c047836 */ /* 0x008fc60000000000 */
[----:B------:R-:W1:Y:S04]  /*8080*/  LDS R5, [UR49+0x1c] ;  /* 0x00001c31ff057984 */ /* 0x000e680008000800 */
[----:B-----5:R-:W-:Y:S01]  /*8090*/  STS.64 [UR49], R2 ;  /* 0x00000002ff007988 */ /* 0x020fe20008000a31 */
[----:B-1----:R-:W-:-:S05]  /*80a0*/  LOP3.LUT R5, R5, 0xf0, RZ, 0xb8, !PT ;  /* 0x000000f005057812 */ /* 0x002fca00078eb8ff */
[----:B------:R1:W-:Y:S04]  /*80b0*/  STS [UR49+0x1c], R5 ;  /* 0x00001c05ff007988 */ /* 0x0003e80008000831 */
[----:B------:R-:W2:Y:S01]  /*80c0*/  LDS R9, [UR49+0x1c] ;  /* 0x00001c31ff097984 */ /* 0x000ea20008000800 */
[----:B-1----:R-:W-:-:S05]  /*80d0*/  VIADD R5, R13, 0xffffffff ;  /* 0xffffffff0d057836 */ /* 0x002fca0000000000 */
[----:B------:R-:W-:Y:S01]  /*80e0*/  STS.128 [UR49+0x20], R4 ;  /* 0x00002004ff007988 */ /* 0x000fe20008000c31 */
[----:B--2---:R-:W-:-:S05]  /*80f0*/  LOP3.LUT R9, R9, 0xf00, RZ, 0xb8, !PT ;  /* 0x00000f0009097812 */ /* 0x004fca00078eb8ff */
[----:B------:R-:W-:Y:S04]  /*8100*/  STS.64 [UR49+0x18], R8 ;  /* 0x00001808ff007988 */ /* 0x000fe80008000a31 */
[----:B------:R-:W1:Y:S02]  /*8110*/  LDS R14, [UR49+0x1c] ;  /* 0x00001c31ff0e7984 */ /* 0x000e640008000800 */
[----:B-1----:R-:W-:-:S05]  /*8120*/  LOP3.LUT R0, R14, 0xf000, RZ, 0xb8, !PT ;  /* 0x0000f0000e007812 */ /* 0x002fca00078eb8ff */
[----:B------:R2:W-:Y:S02]  /*8130*/  STS [UR49+0x1c], R0 ;  /* 0x00001c00ff007988 */ /* 0x0005e40008000831 */
.L_x_106:
[----:B------:R-:W-:Y:S05]  /*8140*/  BSYNC B0 ;  /* 0x0000000000007941 */ /* 0x000fea0003800000 */
.L_x_105:
[----:B------:R-:W-:Y:S01]  /*8150*/  NOP ;  /* 0x0000000000007918 */ /* 0x000fe20000000000 */
[----:B-1----:R1:W3:Y:S01]  /*8160*/  LDS R5, [R15+UR49] ;  /* 0x000000310f057984 */ /* 0x0022e20008000800 */
[----:B------:R-:W-:Y:S02]  /*8170*/  ELECT P0, URZ, PT ;  /* 0x00000000003f782f */ /* 0x000fe40003800000 */
[----:B------:R-:W-:Y:S01]  /*8180*/  IADD3 R2, P3, R15, UR60, RZ ;  /* 0x0000003c0f027c10 */ /* 0x000fe2000ff7e0ff */
[----:B------:R-:W-:Y:S04]  /*8190*/  BSSY B0, `(.L_x_107) ;  /* 0x0000005000007945 */ /* 0x000fe80003800000 */
[----:B------:R-:W-:-:S06]  /*81a0*/  IMAD.X R3, RZ, RZ, UR61, P3 ;  /* 0x0000003dff037e24 */ /* 0x000fcc00098e06ff */
[----:B-1----:R-:W-:Y:S05]  /*81b0*/  @!P0 BRA `(.L_x_108) ;  /* 0x0000000000088947 */ /* 0x002fea0003800000 */
[----:B------:R0:W-:Y:S01]  /*81c0*/  UTMACMDFLUSH ;  /* 0x00000000000079b7 */ /* 0x0001e20000000000 */
[----:B------:R-:W-:-:S04]  /*81d0*/  DEPBAR.LE SB0, 0x0 ;  /* 0x000080000000791a */ /* 0x000fc80000000000 */
.L_x_108:
[----:B------:R-:W-:Y:S05]  /*81e0*/  BSYNC B0 ;  /* 0x0000000000007941 */ /* 0x000fea0003800000 */
.L_x_107:
[----:B---3--:R3:W5:Y:S02]  /*81f0*/  ATOMG.E.EXCH.STRONG.GPU PT, RZ, [R2], R5 ;  /* 0x0000000502ff73a8 */ /* 0x00876400041ee100 */
.L_x_104:
[----:B------:R-:W-:Y:S01]  /*8200*/  R2UR UR4, R153 ;  /* 0x00000000990472ca */ /* 0x000fe200000e0000 */
[----:B------:R-:W-:Y:S01]  /*8210*/  UIADD3 UR39, UR39, 0x1, URZ ;  /* 0x0000000127277890 */ /* 0x000fe2000fffe03f */
[----:B------:R-:W-:Y:S01]  /*8220*/  ISETP.NE.AND P0, PT, R19, RZ, PT ;  /* 0x000000ff1300720c */ /* 0x000fe20003f05270 */
[----:B------:R-:W-:Y:S01]  /*8230*/  UIADD3 UR36, UR36, 0x8, URZ ;  /* 0x0000000824247890 */ /* 0x000fe2000fffe03f */
[----:B-1----:R-:W-:Y:S01]  /*8240*/  SEL R4, RZ, 0x1, !P2 ;  /* 0x00000001ff047807 */ /* 0x002fe20005000000 */
[----:B------:R-:W-:-:S04]  /*8250*/  UISETP.NE.AND UP3, UPT, UR39, 0x8, UPT ;  /* 0x000000082700788c */ /* 0x000fc8000bf65270 */
[----:B------:R-:W-:Y:S02]  /*8260*/  USEL UR6, URZ, 0x1, UP3 ;  /* 0x000000013f067887 */ /* 0x000fe40009800000 */
[----:B------:R-:W-:Y:S02]  /*8270*/  USEL UR39, UR39, URZ, UP3 ;  /* 0x0000003f27277287 */ /* 0x000fe40009800000 */
[----:B------:R-:W-:Y:S02]  /*8280*/  UIADD3 UR4, UR4, 0x7f, URZ ;  /* 0x0000007f04047890 */ /* 0x000fe4000fffe03f */
[----:B------:R-:W-:Y:S02]  /*8290*/  LOP3.LUT R154, R154, UR6, RZ, 0x3c, !PT ;  /* 0x000000069a9a7c12 */ /* 0x000fe4000f8e3cff */
[----:B------:R-:W-:-:S04]  /*82a0*/  USHF.R.S32.HI UR5, URZ, 0x1f, UR4 ;  /* 0x0000001f3f057899 */ /* 0x000fc80008011404 */
[----:B------:R-:W-:-:S04]  /*82b0*/  ULEA.HI UR5, UR5, UR4, URZ, 0x7 ;  /* 0x0000000405057291 */ /* 0x000fc8000f8f383f */
[----:B------:R-:W-:-:S04]  /*82c0*/  USHF.R.S32.HI UR5, URZ, 0x7, UR5 ;  /* 0x000000073f057899 */ /* 0x000fc80008011405 */
[----:B------:R-:W-:-:S04]  /*82d0*/  UIADD3 UR37, UR5, UR37, URZ ;  /* 0x0000002505257290 */ /* 0x000fc8000fffe03f */
[----:B------:R-:W-:Y:S02]  /*82e0*/  USHF.R.U32.HI UR4, URZ, 0x2, UR37 ;  /* 0x000000023f047899 */ /* 0x000fe40008011625 */
[----:B------:R-:W-:Y:S02]  /*82f0*/  UISETP.GT.U32.AND UP0, UPT, UR37, 0x3, UPT ;  /* 0x000000032500788c */ /* 0x000fe4000bf04070 */
[----:B------:R-:W-:Y:S02]  /*8300*/  ULOP3.LUT UR4, UR4, 0x1, URZ, 0xc0, !UPT ;  /* 0x0000000104047892 */ /* 0x000fe4000f8ec03f */
[----:B------:R-:W-:Y:S02]  /*8310*/  UISETP.LT.U32.AND UP1, UPT, UR5, 0x4, UP0 ;  /* 0x000000040500788c */ /* 0x000fe40008721070 */
[----:B------:R-:W-:Y:S02]  /*8320*/  UISETP.NE.U32.AND UP2, UPT, UR4, 0x1, UPT ;  /* 0x000000010400788c */ /* 0x000fe4000bf45070 */
[----:B------:R-:W-:-:S02]  /*8330*/  ULOP3.LUT UR37, UR37, 0x3, URZ, 0xc0, !UPT ;  /* 0x0000000325257892 */ /* 0x000fc4000f8ec03f */
[----:B------:R-:W-:Y:S02]  /*8340*/  UISETP.GT.U32.AND UP0, UPT, UR5, 0x3, !UP2 ;  /* 0x000000030500788c */ /* 0x000fe4000d704070 */
[----:B------:R-:W-:Y:S02]  /*8350*/  USEL UR5, URZ, 0x1, !UP1 ;  /* 0x000000013f057887 */ /* 0x000fe4000c800000 */
[----:B------:R-:W-:-:S04]  /*8360*/  USEL UR4, URZ, 0x1, !UP0 ;  /* 0x000000013f047887 */ /* 0x000fc8000c000000 */
[----:B------:R-:W-:Y:S01]  /*8370*/  ULOP3.LUT UR38, UR4, UR38, UR5, 0x96, !UPT ;  /* 0x0000002604267292 */ /* 0x000fe2000f8e9605 */
[----:B------:R-:W-:Y:S11]  /*8380*/  @P0 BRA `(.L_x_109) ;  /* 0xffffffb000ac0947 */ /* 0x000ff6000383ffff */
[----:B------:R-:W-:-:S04]  /*8390*/  DEPBAR.LE SB0, 0x0 ;  /* 0x000080000000791a */ /* 0x000fc80000000000 */
[----:B------:R-:W-:Y:S05]  /*83a0*/  @!P1 BRA `(.L_x_110) ;  /* 0x0000000000049947 */ /* 0x000fea0003800000 */
[----:B------:R-:W-:Y:S01]  /*83b0*/  BPT.TRAP 0x1 ;  /* 0x000000040000795c */ /* 0x000fe20000300000 */
.L_x_110:
[----:B------:R-:W-:-:S04]  /*83c0*/  ULEA UR47, UR56, UR47, 0x3 ;  /* 0x0000002f382f7291 */ /* 0x000fc8000f8e183f */
[----:B------:R-:W-:-:S04]  /*83d0*/  UIADD3 UR47, UR47, 0x384e0, URZ ;  /* 0x000384e02f2f7890 */ /* 0x000fc8000fffe03f */
[----:B------:R-:W-:-:S09]  /*83e0*/  UPRMT UR47, UR43, 0x654, UR47 ;  /* 0x000006542b2f7896 */ /* 0x000fd2000800002f */
[----:B-----5:R-:W-:Y:S01]  /*83f0*/  SYNCS.ARRIVE.TRANS64.RED.A1T0 RZ, [UR47], RZ ;  /* 0x000000ffffff79a7 */ /* 0x020fe2000810042f */
[----:B------:R-:W-:Y:S05]  /*8400*/  EXIT ;  /* 0x000000000000794d */ /* 0x000fea0003800000 */
.L_x_19:
[----:B------:R-:W-:-:S08]  /*8410*/  NOP ;  /* 0x0000000000007918 */ /* 0x000fd00000000000 */
[----:B----45:R-:W1:-:S00]  /*8420*/  USETMAXREG.DEALLOC.CTAPOOL 0x28 ;  /* 0x00000028000079c8 */ /* 0x030e4000080e0500 */
[----:B------:R-:W-:-:S06]  /*8430*/  UISETP.NE.AND UP1, UPT, UR55, 0x3, UPT ;  /* 0x000000033700788c */ /* 0x000fcc000bf25270 */
[----:B------:R-:W-:-:S13]  /*8440*/  PLOP3.LUT P1, PT, PT, PT, UP1, 0x80, 0x0 ;  /* 0x000000000000781c */ /* 0x000fda0003f2f018 */
[----:B-1----:R-:W-:Y:S05]  /*8450*/  @!P1 BRA `(.L_x_111) ;  /* 0x0000003800849947 */ /* 0x002fea0003800000 */
[----:B------:R-:W-:-:S13]  /*8460*/  ISETP.NE.AND P0, PT, RZ, UR55, PT ;  /* 0x00000037ff007c0c */ /* 0x000fda000bf05270 */
[----:B------:R-:W-:Y:S05]  /*8470*/  @!P0 BRA `(.L_x_112) ;  /* 0x0000001c00b08947 */ /* 0x000fea0003800000 */
[----:B------:R-:W-:-:S06]  /*8480*/  UISETP.NE.AND UP0, UPT, UR55, 0x2, UPT ;  /* 0x000000023700788c */ /* 0x000fcc000bf05270 */
[----:B------:R-:W-:-:S13]  /*8490*/  PLOP3.LUT P0, PT, PT, PT, UP0, 0x80, 0x0 ;  /* 0x000000000000781c */ /* 0x000fda0003f0f008 */
[----:B--2---:R-:W-:Y:S05]  /*84a0*/  @P0 EXIT ;  /* 0x000000000000094d */ /* 0x004fea0003800000 */
[----:B------:R-:W1:Y:S01]  /*84b0*/  S2UR UR4, SR_CTAID.Y ;  /* 0x00000000000479c3 */ /* 0x000e620000002600 */
[----:B------:R-:W-:Y:S01]  /*84c0*/  ELECT P0, URZ, PT ;  /* 0x00000000003f782f */ /* 0x000fe20003800000 */
[----:B------:R-:W-:Y:S01]  /*84d0*/  BSSY B0, `(.L_x_113) ;  /* 0x000001d000007945 */ /* 0x000fe20003800000 */
[----:B-1----:R-:W-:-:S11]  /*84e0*/  UIMAD UR4, UR4, UR41, UR40 ;  /* 0x00000029040472a4 */ /* 0x002fd6000f8e0228 */
[----:B------:R-:W-:Y:S05]  /*84f0*/  @!P0 BRA `(.L_x_114) ;  /* 0x0000000000688947 */ /* 0x000fea0003800000 */
[----:B------:R-:W1:Y:S01]  /*8500*/  LDC.64 R4, c[0x0][0x600] ;  /* 0x00018000ff047b82 */ /* 0x000e620000000a00 */
[----:B------:R-:W-:Y:S02]  /*8510*/  UMOV UR5, 0x400 ;  /* 0x0000040000057882 */ /* 0x000fe40000000000 */
[----:B------:R-:W-:-:S05]  /*8520*/  ULEA UR5, UR42, UR5, 0x18 ;  /* 0x000000052a057291 */ /* 0x000fca000f8ec03f */
[----:B------:R-:W1:Y:S08]  /*8530*/  LDC.64 R6, c[0x0][0x608] ;  /* 0x00018200ff067b82 */ /* 0x000e700000000a00 */
[----:B------:R-:W2:Y:S08]  /*8540*/  LDC.64 R32, c[0x0][0x610] ;  /* 0x00018400ff207b82 */ /* 0x000eb00000000a00 */
[----:B------:R-:W2:Y:S01]  /*8550*/  LDC.64 R34, c[0x0][0x618] ;  /* 0x00018600ff227b82 */ /* 0x000ea20000000a00 */
[----:B-1----:R1:W-:Y:S07]  /*8560*/  STS.128 [UR5+0x38700], R4 ;  /* 0x03870004ff007988 */ /* 0x0023ee0008000c05 */
[----:B------:R-:W3:Y:S08]  /*8570*/  LDC.64 R28, c[0x0][0x620] ;  /* 0x00018800ff1c7b82 */ /* 0x000ef00000000a00 */
[----:B------:R-:W3:Y:S01]  /*8580*/  LDC.64 R30, c[0x0][0x628] ;  /* 0x00018a00ff1e7b82 */ /* 0x000ee20000000a00 */
[----:B--2---:R2:W-:Y:S07]  /*8590*/  STS.128 [UR5+0x38710], R32 ;  /* 0x03871020ff007988 */ /* 0x0045ee0008000c05 */
[----:B------:R-:W4:Y:S08]  /*85a0*/  LDC.64 R24, c[0x0][0x630] ;  /* 0x00018c00ff187b82 */ /* 0x000f300000000a00 */
[----:B------:R-:W4:Y:S08]  /*85b0*/  LDC.64 R26, c[0x0][0x638] ;  /* 0x00018e00ff1a7b82 */ /* 0x000f300000000a00 */
[----:B------:R-:W5:Y:S01]  /*85c0*/  LDC.64 R20, c[0x0][0x640] ;  /* 0x00019000ff147b82 */ /* 0x000f620000000a00 */
[----:B---3--:R2:W-:Y:S07]  /*85d0*/  STS.128 [UR5+0x38720], R28 ;  /* 0x0387201cff007988 */ /* 0x0085ee0008000c05 */
[----:B------:R-:W5:Y:S08]  /*85e0*/  LDC.64 R22, c[0x0][0x648] ;  /* 0x00019200ff167b82 */ /* 0x000f700000000a00 */
[----:B------:R-:W3:Y:S01]  /*85f0*/  LDC.64 R12, c[0x0][0x650] ;  /* 0x00019400ff0c7b82 */ /* 0x000ee20000000a00 */
[----:B----4-:R2:W-:Y:S07]  /*8600*/  STS.128 [UR5+0x38730], R24 ;  /* 0x03873018ff007988 */ /* 0x0105ee0008000c05 */
[----:B------:R-:W3:Y:S08]  /*8610*/  LDC.64 R14, c[0x0][0x658] ;  /* 0x00019600ff0e7b82 */ /* 0x000ef00000000a00 */
[----:B------:R-:W4:Y:S01]  /*8620*/  LDC.64 R8, c[0x0][0x660] ;  /* 0x00019800ff087b82 */ /* 0x000f220000000a00 */
[----:B-----5:R2:W-:Y:S07]  /*8630*/  STS.128 [UR5+0x38740], R20 ;  /* 0x03874014ff007988 */ /* 0x0205ee0008000c05 */
[----:B------:R-:W4:Y:S08]  /*8640*/  LDC.64 R10, c[0x0][0x668] ;  /* 0x00019a00ff0a7b82 */ /* 0x000f300000000a00 */
[----:B-1----:R-:W1:Y:S01]  /*8650*/  LDC.64 R4, c[0x0][0x670] ;  /* 0x00019c00ff047b82 */ /* 0x002e620000000a00 */
[----:B---3--:R2:W-:Y:S07]  /*8660*/  STS.128 [UR5+0x38750], R12 ;  /* 0x0387500cff007988 */ /* 0x0085ee0008000c05 */
[----:B------:R-:W1:Y:S01]  /*8670*/  LDC.64 R6, c[0x0][0x678] ;  /* 0x00019e00ff067b82 */ /* 0x000e620000000a00 */
[----:B----4-:R2:W-:Y:S04]  /*8680*/  STS.128 [UR5+0x38760], R8 ;  /* 0x03876008ff007988 */ /* 0x0105e80008000c05 */
[----:B-1----:R2:W-:Y:S02]  /*8690*/  STS.128 [UR5+0x38770], R4 ;  /* 0x03877004ff007988 */ /* 0x0025e40008000c05 */
.L_x_114:
[----:B------:R-:W-:Y:S05]  /*86a0*/  BSYNC B0 ;  /* 0x0000000000007941 */ /* 0x000fea0003800000 */
.L_x_113:
[----:B------:R-:W-:Y:S01]  /*86b0*/  ELECT P0, URZ, PT ;  /* 0x00000000003f782f */ /* 0x000fe20003800000 */
[----:B------:R-:W-:Y:S01]  /*86c0*/  NOP ;  /* 0x0000000000007918 */ /* 0x000fe20000000000 */
[----:B------:R-:W-:Y:S01]  /*86d0*/  ULDC UR5, c[0x0][0x884] ;  /* 0x0002210000057ab9 */ /* 0x000fe20000000800 */
[----:B------:R-:W-:Y:S01]  /*86e0*/  ULDC.64 UR44, c[0x0][0x800] ;  /* 0x00020000002c7ab9 */ /* 0x000fe20000000a00 */
[----:B------:R-:W-:Y:S01]  /*86f0*/  ULEA UR4, UR5, UR4, 0x1 ;  /* 0x0000000405047291 */ /* 0x000fe2000f8e083f */
[----:B------:R-:W-:Y:S03]  /*8700*/  BSSY B0, `(.L_x_115) ;  /* 0x0000033000007945 */ /* 0x000fe60003800000 */
[----:B------:R-:W-:-:S05]  /*8710*/  UIMAD.WIDE UR44, UR4, 0x80, UR44 ;  /* 0x00000080042c78a5 */ /* 0x000fca000f8e022c */
[----:B------:R-:W-:Y:S07]  /*8720*/  @!P0 BRA `(.L_x_116) ;  /* 0x0000000000c08947 */ /* 0x000fee0003800000 */
[----:B------:R-:W-:Y:S01]  /*8730*/  ULDC.64 UR4, c[0x0][0x808] ;  /* 0x0002020000047ab9 */ /* 0x000fe20000000a00 */
[----:B------:R-:W-:Y:S01]  /*8740*/  ULDC.64 UR6, c[0x0][0x810] ;  /* 0x0002040000067ab9 */ /* 0x000fe20000000a00 */
[----:B------:R-:W-:Y:S02]  /*8750*/  ISETP.NE.U32.AND P0, PT, RZ, UR4, PT ;  /* 0x00000004ff007c0c */ /* 0x000fe4000bf05070 */
[----:B------:R-:W-:Y:S02]  /*8760*/  ISETP.NE.U32.AND P1, PT, RZ, UR6, PT ;  /* 0x00000006ff007c0c */ /* 0x000fe4000bf25070 */
[----:B------:R-:W-:Y:S02]  /*8770*/  ISETP.NE.AND.EX P0, PT, RZ, UR5, PT, P0 ;  /* 0x00000005ff007c0c */ /* 0x000fe4000bf05300 */
[----:B------:R-:W-:-:S11]  /*8780*/  ISETP.NE.AND.EX P1, PT, RZ, UR7, PT, P1 ;  /* 0x00000007ff007c0c */ /* 0x000fd6000bf25310 */
[----:B------:R-:W-:Y:S05]  /*8790*/  @!P0 BRA `(.L_x_117) ;  /* 0x0000000000188947 */ /* 0x000fea0003800000 */
[----:B--2---:R-:W-:-:S04]  /*87a0*/  LEA R4, P0, R18, UR4, 0x3 ;  /* 0x0000000412047c11 */ /* 0x004fc8000f8018ff */
[----:B------:R-:W-:-:S06]  /*87b0*/  LEA.HI.X R5, R18, UR5, R3, 0x3, P0 ;  /* 0x0000000512057c11 */ /* 0x000fcc00080f1c03 */
[----:B------:R-:W2:Y:S01]  /*87c0*/  LDG.E.64 R4, desc[UR58][R4.64] ;  /* 0x0000003a04047981 */ /* 0x000ea2000c1e1b00 */
[----:B------:R-:W-:Y:S02]  /*87d0*/  UMOV UR4, 0x400 ;  /* 0x0000040000047882 */ /* 0x000fe40000000000 */
[----:B------:R-:W-:-:S09]  /*87e0*/  ULEA UR4, UR42, UR4, 0x18 ;  /* 0x000000042a047291 */ /* 0x000fd2000f8ec03f */
[----:B--2---:R1:W-:Y:S03]  /*87f0*/  STS.64 [UR4+0x38700], R4 ;  /* 0x03870004ff007988 */ /* 0x0043e60008000a04 */
.L_x_117:
[----:B------:R-:W-:Y:S05]  /*8800*/  @!P1 BRA `(.L_x_116) ;  /* 0x0000000000889947 */ /* 0x000fea0003800000 */
[----:B-12---:R-:W-:-:S04]  /*8810*/  LEA R4, P0, R18, UR6, 0x3 ;  /* 0x0000000612047c11 */ /* 0x006fc8000f8018ff */
[----:B------:R-:W-:-:S06]  /*8820*/  LEA.HI.X R5, R18, UR7, R3, 0x3, P0 ;  /* 0x0000000712057c11 */ /* 0x000fcc00080f1c03 */
[----:B------:R-:W2:Y:S01]  /*8830*/  LDG.E.64 R4, desc[UR58][R4.64] ;  /* 0x0000003a04047981 */ /* 0x000ea2000c1e1b00 */
[----:B------:R-:W-:Y:S02]  /*8840*/  UMOV UR4, 0x400 ;  /* 0x0000040000047882 */ /* 0x000fe40000000000 */
[----:B------:R-:W-:-:S04]  /*8850*/  ULEA UR4, UR42, UR4, 0x18 ;  /* 0x000000042a047291 */ /* 0x000fc8000f8ec03f */
[----:B------:R-:W-:-:S05]  /*8860*/  UIADD3 UR5, UR4, 0x38700, URZ ;  /* 0x0003870004057890 */ /* 0x000fca000fffe03f */
[----:B------:R-:W1:Y:S01]  /*8870*/  LDS R3, [UR4+0x3871c] ;  /* 0x03871c04ff037984 */ /* 0x000e620008000800 */
[----:B------:R-:W-:-:S03]  /*8880*/  MOV R8, UR5 ;  /* 0x0000000500087c02 */ /* 0x000fc60008000f00 */
[----:B------:R-:W-:Y:S01]  /*8890*/  STS [UR4+0x38730], RZ ;  /* 0x038730ffff007988 */ /* 0x000fe20008000804 */
[----:B------:R-:W-:-:S05]  /*88a0*/  SHF.R.U64 R8, R8, 0x4, RZ ;  /* 0x0000000408087819 */ /* 0x000fca00000012ff */
[----:B------:R-:W-:Y:S04]  /*88b0*/  STS [UR4+0x38710], R8 ;  /* 0x03871008ff007988 */ /* 0x000fe80008000804 */
[----:B------:R-:W-:Y:S01]  /*88c0*/  STS [UR4+0x38714], R8 ;  /* 0x03871408ff007988 */ /* 0x000fe20008000804 */
[----:B--2---:R-:W-:Y:S01]  /*88d0*/  SHF.L.U64.HI R11, R4, 0x1, R5 ;  /* 0x00000001040b7819 */ /* 0x004fe20000010205 */
[----:B------:R-:W-:-:S03]  /*88e0*/  VIADD R5, R0, 0xffffffff ;  /* 0xffffffff00057836 */ /* 0x000fc60000000000 */
[----:B------:R-:W-:-:S04]  /*88f0*/  LOP3.LUT R11, R11, 0x1fffffff, RZ, 0xc0, !PT ;  /* 0x1fffffff0b0b7812 */ /* 0x000fc800078ec0ff */
[----:B------:R-:W-:-:S04]  /*8900*/  SHF.R.U32.HI R6, RZ, 0x4, R11 ;  /* 0x00000004ff067819 */ /* 0x000fc8000001160b */
[----:B-1----:R-:W-:-:S05]  /*8910*/  LOP3.LUT R3, R3, 0xf, R6, 0xb8, !PT ;  /* 0x0000000f03037812 */ /* 0x002fca00078eb806 */
[----:B------:R1:W-:Y:S04]  /*8920*/  STS [UR4+0x3871c], R3 ;  /* 0x03871c03ff007988 */ /* 0x0003e80008000804 */
[----:B------:R-:W2:Y:S01]  /*8930*/  LDS R6, [UR4+0x3871c] ;  /* 0x03871c04ff067984 */ /* 0x000ea20008000800 */
[----:B-1----:R-:W-:Y:S02]  /*8940*/  IMAD.SHL.U32 R3, R4, 0x2, RZ ;  /* 0x0000000204037824 */ /* 0x002fe400078e00ff */
[----:B------:R-:W-:-:S03]  /*8950*/  VIADD R4, R2, 0xffffffff ;  /* 0xffffffff02047836 */ /* 0x000fc60000000000 */
[----:B------:R-:W-:-:S04]  /*8960*/  LOP3.LUT R2, R3, 0xfffffffe, RZ, 0xc0, !PT ;  /* 0xfffffffe03027812 */ /* 0x000fc800078ec0ff */
[----:B------:R-:W-:-:S05]  /*8970*/  SHF.R.U64 R2, R2, 0x4, R11 ;  /* 0x0000000402027819 */ /* 0x000fca000000120b */
[----:B------:R-:W-:Y:S01]  /*8980*/  STS [UR4+0x3870c], R2 ;  /* 0x03870c02ff007988 */ /* 0x000fe20008000804 */
[----:B--2---:R-:W-:-:S05]  /*8990*/  LOP3.LUT R6, R6, 0xf0, RZ, 0xb8, !PT ;  /* 0x000000f006067812 */ /* 0x004fca00078eb8ff */
[----:B------:R1:W-:Y:S04]  /*89a0*/  STS [UR4+0x3871c], R6 ;  /* 0x03871c06ff007988 */ /* 0x0003e80008000804 */
[----:B------:R-:W2:Y:S01]  /*89b0*/  LDS R9, [UR4+0x3871c] ;  /* 0x03871c04ff097984 */ /* 0x000ea20008000800 */
[----:B-1----:R-:W-:-:S05]  /*89c0*/  CS2R R6, SRZ ;  /* 0x0000000000067805 */ /* 0x002fca000001ff00 */
[----:B------:R-:W-:Y:S01]  /*89d0*/  STS.128 [UR4+0x38720], R4 ;  /* 0x03872004ff007988 */ /* 0x000fe20008000c04 */
[----:B--2---:R-:W-:-:S05]  /*89e0*/  LOP3.LUT R9, R9, 0xf00, RZ, 0xb8, !PT ;  /* 0x00000f0009097812 */ /* 0x004fca00078eb8ff */
[----:B------:R-:W-:Y:S04]  /*89f0*/  STS.64 [UR4+0x38718], R8 ;  /* 0x03871808ff007988 */ /* 0x000fe80008000a04 */
[----:B------:R-:W1:Y:S02]  /*8a00*/  LDS R10, [UR4+0x3871c] ;  /* 0x03871c04ff0a7984 */ /* 0x000e640008000800 */
[----:B-1----:R-:W-:-:S05]  /*8a10*/  LOP3.LUT R0, R10, 0xf000, RZ, 0xb8, !PT ;  /* 0x0000f0000a007812 */ /* 0x002fca00078eb8ff */
[----:B------:R3:W-:Y:S02]  /*8a20*/  STS [UR4+0x3871c], R0 ;  /* 0x03871c00ff007988 */ /* 0x0007e40008000804 */
.L_x_116:
[----:B------:R-:W-:Y:S05]  /*8a30*/  BSYNC B0 ;  /* 0x0000000000007941 */ /* 0x000fea0003800000 */
.L_x_115:
[----:B---3--:R-:W3:Y:S01]  /*8a40*/  S2R R0, SR_LANEID ;  /* 0x0000000000007919 */ /* 0x008ee20000000000 */
[----:B------:R-:W-:Y:S01]  /*8a50*/  ELECT P0, URZ, PT ;  /* 0x00000000003f782f */ /* 0x000fe20003800000 */
[----:B------:R-:W-:Y:S01]  /*8a60*/  NOP ;  /* 0x0000000000007918 */ /* 0x000fe20000000000 */
[----:B------:R-:W-:Y:S01]  /*8a70*/  UMOV UR38, URZ ;  /* 0x0000003f00267c82 */ /* 0x000fe20008000000 */
[----:B------:R-:W-:Y:S10]  /*8a80*/  BSSY B0, `(.L_x_118) ;  /* 0x0000004000007945 */ /* 0x000ff40003800000 */
[----:B------:R-:W-:Y:S05]  /*8a90*/  @!P0 BRA `(.L_x_119) ;  /* 0x0000000000088947 */ /* 0x000fea0003800000 */
[----:B------:R0:W-:Y:S01]  /*8aa0*/  UTMACMDFLUSH ;  /* 0x00000000000079b7 */ /* 0x0001e20000000000 */
[----:B------:R-:W-:-:S04]  /*8ab0*/  DEPBAR.LE SB0, 0x0 ;  /* 0x000080000000791a */ /* 0x000fc80000000000 */
.L_x_119:
[----:B------:R-:W-:Y:S05]  /*8ac0*/  BSYNC B0 ;  /* 0x0000000000007941 */ /* 0x000fea0003800000 */
.L_x_118:
[----:B------:R-:W-:Y:S01]  /*8ad0*/  UMOV UR35, 0x400 ;  /* 0x0000040000237882 */ /* 0x000fe20000000000 */
[----:B-123--:R-:W-:Y:S01]  /*8ae0*/  IMAD.SHL.U32 R4, R0, 0x4, RZ ;  /* 0x0000000400047824 */ /* 0x00efe200078e00ff */
[----:B------:R-:W-:-:S04]  /*8af0*/  ULEA UR35, UR42, UR35, 0x18 ;  /* 0x000000232a237291 */ /* 0x000fc8000f8ec03f */
[----:B------:R-:W-:Y:S01]  /*8b00*/  UIADD3 UR34, UR35, 0x38700, URZ ;  /* 0x0003870023227890 */ /* 0x000fe2000fffe03f */
[----:B------:R-:W-:Y:S01]  /*8b10*/  IADD3 R2, P0, R4, UR44, RZ ;  /* 0x0000002c04027c10 */ /* 0x000fe2000ff1e0ff */
[----:B------:R-:W-:-:S04]  /*8b20*/  IMAD.MOV.U32 R0, RZ, RZ, RZ ;  /* 0x000000ffff007224 */ /* 0x000fc800078e00ff */
[----:B------:R-:W-:-:S03]  /*8b30*/  IMAD.X R3, RZ, RZ, UR45, P0 ;  /* 0x0000002dff037e24 */ /* 0x000fc600080e06ff */
[----:B------:R-:W1:Y:S01]  /*8b40*/  LDS R5, [R4+UR34] ;  /* 0x0000002204057984 */ /* 0x000e620008000800 */
[----:B------:R-:W-:-:S03]  /*8b50*/  SHF.L.U32 R0, R0, 0x1f, RZ ;  /* 0x0000001f00007819 */ /* 0x000fc600000006ff */
[----:B-1----:R1:W2:Y:S02]  /*8b60*/  ATOMG.E.EXCH.STRONG.GPU PT, RZ, [R2], R5 ;  /* 0x0000000502ff73a8 */ /* 0x0022a400041ee100 */
[----:B--2---:R-:W2:Y:S01]  /*8b70*/  SYNCS.PHASECHK.TRANS64.TRYWAIT P0, [UR35+0x38508], R0 ;  /* 0x03850800ff0075a7 */ /* 0x004ea20008000163 */
[----:B------:R-:W-:Y:S02]  /*8b80*/  ULOP3.LUT UR33, UR54, 0x1, URZ, 0xfc, !UPT ;  /* 0x0000000136217892 */ /* 0x000fe4000f8efc3f */
[----:B------:R-:W-:Y:S01]  /*8b90*/  ULOP3.LUT UR37, UR52, 0x2, URZ, 0xfc, !UPT ;  /* 0x0000000234257892 */ /* 0x000fe2000f8efc3f */
[----:B-12---:R-:W-:Y:S11]  /*8ba0*/  @!P0 BRA `(.L_x_120) ;  /* 0x00000058009c8947 */ /* 0x006ff60003800000 */
.L_x_275:
[----:B------:R-:W-:Y:S01]  /*8bb0*/  IMAD.MOV.U32 R2, RZ, RZ, 0x1 ;  /* 0x00000001ff027424 */ /* 0x000fe200078e00ff */
[----:B------:R-:W-:Y:S01]  /*8bc0*/  ULDC UR32, c[0x0][0x598] ;  /* 0x0001660000207ab9 */ /* 0x000fe20000000800 */
[----:B------:R-:W-:Y:S01]  /*8bd0*/  IMAD.MOV.U32 R12, RZ, RZ, RZ ;  /* 0x000000ffff0c7224 */ /* 0x000fe200078e00ff */
[----:B------:R-:W-:Y:S01]  /*8be0*/  ULDC UR36, c[0x0][0x580] ;  /* 0x0001600000247ab9 */ /* 0x000fe20000000800 */
[----:B------:R-:W-:Y:S01]  /*8bf0*/  ULDC.64 UR4, c[0x0][0x590] ;  /* 0x0001640000047ab9 */ /* 0x000fe20000000a00 */
[----:B------:R-:W-:-:S05]  /*8c00*/  ULDC.64 UR6, c[0x0][0x588] ;  /* 0x0001620000067ab9 */ /* 0x000fca0000000a00 */
.L_x_181:
[----:B------:R-:W-:-:S06]  /*8c10*/  UISETP.NE.AND UP0, UPT, UR33, 0x3, UPT ;  /* 0x000000032100788c */ /* 0x000fcc000bf05270 */
[----:B------:R-:W-:-:S13]  /*8c20*/  PLOP3.LUT P1, PT, PT, PT, UP0, 0x80, 0x0 ;  /* 0x000000000000781c */ /* 0x000fda0003f2f008 */
[----:B---345:R-:W-:Y:S05]  /*8c30*/  @!P1 BRA `(.L_x_121) ;  /* 0x0000000000049947 */ /* 0x038fea0003800000 */
[----:B------:R-:W-:Y:S01]  /*8c40*/  BPT.TRAP 0x1 ;  /* 0x000000040000795c */ /* 0x000fe20000300000 */
.L_x_121:
[----:B------:R-:W-:Y:S01]  /*8c50*/  ULEA UR8, UR38, UR35, 0x3 ;  /* 0x0000002326087291 */ /* 0x000fe2000f8e183f */
[----:B-1----:R-:W-:-:S08]  /*8c60*/  SHF.L.U32 R0, R12, 0x1f, RZ ;  /* 0x0000001f0c007819 */ /* 0x002fd000000006ff */
[----:B------:R-:W1:Y:S02]  /*8c70*/  SYNCS.PHASECHK.TRANS64.TRYWAIT P0, [UR8+0x38400], R0 ;  /* 0x03840000ff0075a7 */ /* 0x000e640008000148 */
[----:B-1----:R-:W-:Y:S05]  /*8c80*/  @!P0 BRA `(.L_x_122) ;  /* 0x00000058007c8947 */ /* 0x002fea0003800000 */
.L_x_276:
[----:B------:R-:W-:-:S09]  /*8c90*/  ULEA UR9, UR38, UR35, 0x4 ;  /* 0x0000002326097291 */ /* 0x000fd2000f8e203f */
[----:B------:R-:W2:Y:S01]  /*8ca0*/  LDS.128 R4, [UR9+0x38510] ;  /* 0x03851009ff047984 */ /* 0x000ea20008000c00 */
[----:B------:R-:W-:Y:S01]  /*8cb0*/  @!PT LDS RZ, [RZ] ;  /* 0x00000000fffff984 */ /* 0x000fe20000000800 */
[----:B------:R-:W-:Y:S01]  /*8cc0*/  @!PT LDS RZ, [RZ] ;  /* 0x00000000fffff984 */ /* 0x000fe20000000800 */
[----:B------:R-:W-:Y:S01]  /*8cd0*/  @!PT LDS RZ, [RZ] ;  /* 0x00000000fffff984 */ /* 0x000fe20000000800 */
[----:B------:R-:W-:Y:S01]  /*8ce0*/  @!PT LDS RZ, [RZ] ;  /* 0x00000000fffff984 */ /* 0x000fe20000000800 */
[----:B------:R3:W-:Y:S06]  /*8cf0*/  MEMBAR.ALL.CTA ;  /* 0x0000000000007992 */ /* 0x0007ec0000008000 */
[----:B---3--:R-:W3:Y:S01]  /*8d00*/  FENCE.VIEW.ASYNC.S ;  /* 0x00000000000073c6 */ /* 0x008ee20000000000 */
[----:B------:R-:W-:Y:S05]  /*8d10*/  @!P1 BRA `(.L_x_123) ;  /* 0x0000000000049947 */ /* 0x000fea0003800000 */
[----:B------:R-:W-:Y:S01]  /*8d20*/  BPT.TRAP 0x1 ;  /* 0x000000040000795c */ /* 0x000fe20000300000 */
.L_x_123:
[----:B------:R-:W-:Y:S01]  /*8d30*/  UIADD3 UR8, UR8, 0x38440, URZ ;  /* 0x0003844008087890 */ /* 0x000fe2000fffe03f */
[----:B------:R-:W-:Y:S02]  /*8d40*/  R2UR UR10, R16 ;  /* 0x00000000100a72ca */ /* 0x000fe400000e0000 */
[----:B------:R-:W-:Y:S01]  /*8d50*/  R2UR UR11, R17 ;  /* 0x00000000110b72ca */ /* 0x000fe200000e0000 */
[----:B------:R-:W-:Y:S01]  /*8d60*/  UPRMT UR8, UR42, 0x654, UR8 ;  /* 0x000006542a087896 */ /* 0x000fe20008000008 */
[----:B------:R-:W-:Y:S02]  /*8d70*/  LOP3.LUT P1, RZ, R2, 0xff, RZ, 0xc0, !PT ;  /* 0x000000ff02ff7812 */ /* 0x000fe4000782c0ff */
[----:B------:R-:W-:-:S04]  /*8d80*/  ISETP.NE.U32.AND P0, PT, RZ, UR4, PT ;  /* 0x00000004ff007c0c */ /* 0x000fc8000bf05070 */
[----:B------:R-:W-:Y:S02]  /*8d90*/  ISETP.NE.AND.EX P0, PT, RZ, UR5, PT, P0 ;  /* 0x00000005ff007c0c */ /* 0x000fe4000bf05300 */
[----:B---3--:R-:W-:Y:S01]  /*8da0*/  SYNCS.ARRIVE.TRANS64.RED.A1T0 RZ, [UR8], RZ ;  /* 0x000000ffffff79a7 */ /* 0x008fe20008100408 */
[----:B------:R-:W-:Y:S02]  /*8db0*/  USHF.L.U32 UR10, UR10, 0x7, URZ ;  /* 0x000000070a0a7899 */ /* 0x000fe4000800063f */
[----:B------:R-:W-:Y:S02]  /*8dc0*/  USHF.L.U32 UR11, UR11, 0x8, URZ ;  /* 0x000000080b0b7899 */ /* 0x000fe4000800063f */
[----:B------:R-:W-:Y:S10]  /*8dd0*/  @!P1 BRA `(.L_x_124) ;  /* 0x00000000000c9947 */ /* 0x000ff40003800000 */
[----:B------:R-:W-:-:S04]  /*8de0*/  DEPBAR {5,4,3,2,1,0} ;  /* 0x0000003f0000791a */ /* 0x000fc80000000000 */
[----:B------:R3:W-:Y:S02]  /*8df0*/  UTMACCTL.IV [UR44] ;  /* 0x000000002c0079b9 */ /* 0x0007e40008000000 */
[----:B---3--:R-:W-:Y:S01]  /*8e00*/  NOP ;  /* 0x0000000000007918 */ /* 0x008fe20000000000 */
.L_x_124:
[----:B------:R-:W-:Y:S05]  /*8e10*/  @!P0 BRA `(.L_x_125) ;  /* 0x0000000000188947 */ /* 0x000fea0003800000 */
[----:B-1----:R-:W1:Y:S02]  /*8e20*/  LDC.64 R2, c[0x0][0x590] ;  /* 0x00016400ff027b82 */ /* 0x002e640000000a00 */
[----:B-1----:R-:W-:-:S06]  /*8e30*/  IMAD.WIDE R2, R18, 0x8, R2 ;  /* 0x0000000812027825 */ /* 0x002fcc00078e0202 */
[----:B------:R-:W3:Y:S04]  /*8e40*/  LDG.E.64 R2, desc[UR58][R2.64] ;  /* 0x0000003a02027981 */ /* 0x000ee8000c1e1b00 */
[----:B---3--:R-:W3:Y:S02]  /*8e50*/  LD.E R0, desc[UR58][R2.64] ;  /* 0x0000003a02007980 */ /* 0x008ee4000c101900 */
[----:B---3--:R-:W-:Y:S01]  /*8e60*/  FSETP.NEU.AND P0, PT, R0, RZ, PT ;  /* 0x000000ff0000720b */ /* 0x008fe20003f0d000 */
[----:B------:R-:W-:-:S12]  /*8e70*/  BRA `(.L_x_126) ;  /* 0x0000000000247947 */ /* 0x000fd80003800000 */
.L_x_125:
[----:B------:R-:W-:Y:S02]  /*8e80*/  ISETP.NE.U32.AND P1, PT, RZ, UR6, PT ;  /* 0x00000006ff007c0c */ /* 0x000fe4000bf25070 */
[----:B------:R-:W-:Y:S02]  /*8e90*/  FSETP.NEU.AND P0, PT, RZ, UR36, PT ;  /* 0x00000024ff007c0b */ /* 0x000fe4000bf0d000 */
[----:B------:R-:W-:-:S13]  /*8ea0*/  ISETP.NE.AND.EX P1, PT, RZ, UR7, PT, P1 ;  /* 0x00000007ff007c0c */ /* 0x000fda000bf25310 */
[----:B------:R-:W-:Y:S05]  /*8eb0*/  @!P1 BRA `(.L_x_126) ;  /* 0x0000000000149947 */ /* 0x000fea0003800000 */
[----:B-1----:R-:W1:Y:S01]  /*8ec0*/  LDC.64 R2, c[0x0][0x588] ;  /* 0x00016200ff027b82 */ /* 0x002e620000000a00 */
[----:B------:R-:W-:-:S04]  /*8ed0*/  IMAD R9, R18, UR32, RZ ;  /* 0x0000002012097c24 */ /* 0x000fc8000f8e02ff */
[----:B-1----:R-:W-:-:S06]  /*8ee0*/  IMAD.WIDE R2, R9, 0x4, R2 ;  /* 0x0000000409027825 */ /* 0x002fcc00078e0202 */
[----:B------:R-:W3:Y:S02]  /*8ef0*/  LDG.E R2, desc[UR58][R2.64] ;  /* 0x0000003a02027981 */ /* 0x000ee4000c1e1900 */
[----:B---3--:R-:W-:-:S13]  /*8f00*/  FSETP.NEU.AND P0, PT, R2, RZ, PT ;  /* 0x000000ff0200720b */ /* 0x008fda0003f0d000 */
.L_x_126:
[----:B------:R-:W-:Y:S01]  /*8f10*/  UISETP.NE.AND UP0, UPT, UR37, 0x3, UPT ;  /* 0x000000032500788c */ /* 0x000fe2000bf05270 */
[----:B------:R-:W-:-:S05]  /*8f20*/  ELECT P1, URZ, PT ;  /* 0x00000000003f782f */ /* 0x000fca0003820000 */
[----:B------:R-:W-:Y:S02]  /*8f30*/  PLOP3.LUT P2, PT, PT, PT, UP0, 0x80, 0x0 ;  /* 0x000000000000781c */ /* 0x000fe40003f4f008 */
[----:B------:R-:W-:-:S11]  /*8f40*/  PLOP3.LUT P0, PT, P0, P1, PT, 0x2a, 0x0 ;  /* 0x000000000000781c */ /* 0x000fd60000702572 */
[----:B------:R-:W-:Y:S05]  /*8f50*/  @!P2 BRA `(.L_x_127) ;  /* 0x000000000004a947 */ /* 0x000fea0003800000 */
[----:B------:R-:W-:Y:S01]  /*8f60*/  BPT.TRAP 0x1 ;  /* 0x000000040000795c */ /* 0x000fe20000300000 */
.L_x_127:
[----:B-1----:R-:W-:-:S05]  /*8f70*/  IMAD.MOV.U32 R0, RZ, RZ, 0x1 ;  /* 0x00000001ff007424 */ /* 0x002fca00078e00ff */
[----:B------:R-:W-:-:S04]  /*8f80*/  SHF.L.U32 R0, R0, 0x1f, RZ ;  /* 0x0000001f00007819 */ /* 0x000fc800000006ff */
[----:B------:R-:W1:Y:S02]  /*8f90*/  SYNCS.PHASECHK.TRANS64.TRYWAIT P1, [UR35+0x384e0], R0 ;  /* 0x0384e000ff0075a7 */ /* 0x000e640008020163 */
[----:B-1----:R-:W-:Y:S05]  /*8fa0*/  @!P1 BRA `(.L_x_128) ;  /* 0x0000005400cc9947 */ /* 0x002fea0003800000 */
.L_x_277:
[----:B------:R-:W-:Y:S04]  /*8fb0*/  BSSY B0, `(.L_x_129) ;  /* 0x0000010000007945 */ /* 0x000fe80003800000 */
[----:B------:R-:W-:Y:S05]  /*8fc0*/  @P0 BRA `(.L_x_130) ;  /* 0x0000000000380947 */ /* 0x000fea0003800000 */
[----:B------:R-:W-:Y:S02]  /*8fd0*/  UIADD3 UR8, UR35, 0x30000, URZ ;  /* 0x0003000023087890 */ /* 0x000fe4000fffe03f */
[----:B------:R-:W-:Y:S02]  /*8fe0*/  UIADD3 UR9, UR35, 0x384c0, URZ ;  /* 0x000384c023097890 */ /* 0x000fe4000fffe03f */
[----:B------:R-:W-:Y:S02]  /*8ff0*/  UIADD3 UR14, UR10, 0x40, URZ ;  /* 0x000000400a0e7890 */ /* 0x000fe4000fffe03f */
[----:B------:R-:W-:Y:S01]  /*9000*/  UIADD3 UR12, UR35, 0x31000, URZ ;  /* 0x00031000230c7890 */ /* 0x000fe2000fffe03f */
[----:B------:R-:W-:Y:S01]  /*9010*/  UMOV UR16, 0x0 ;  /* 0x0000000000107882 */ /* 0x000fe20000000000 */
[----:B------:R-:W-:Y:S01]  /*9020*/  UMOV UR17, 0x10000000 ;  /* 0x1000000000117882 */ /* 0x000fe20000000000 */
[----:B------:R-:W-:Y:S01]  /*9030*/  UMOV UR15, UR11 ;  /* 0x0000000b000f7c82 */ /* 0x000fe20008000000 */
[----:B------:R-:W-:Y:S01]  /*9040*/  UMOV UR13, UR9 ;  /* 0x00000009000d7c82 */ /* 0x000fe20008000000 */
[----:B------:R3:W-:Y:S04]  /*9050*/  UTMALDG.2D [UR8], [UR44], desc[UR16] ;  /* 0x000010082c0075b4 */ /* 0x0007e80008009000 */
[----:B------:R3:W-:Y:S02]  /*9060*/  UTMALDG.2D [UR12], [UR44], desc[UR16] ;  /* 0x0000100c2c0075b4 */ /* 0x0007e40008009000 */
[----:B---3--:R-:W-:Y:S05]  /*9070*/  @!P2 BRA `(.L_x_131) ;  /* 0x000000000004a947 */ /* 0x008fea0003800000 */
[----:B------:R-:W-:Y:S01]  /*9080*/  BPT.TRAP 0x1 ;  /* 0x000000040000795c */ /* 0x000fe20000300000 */
.L_x_131:
[----:B------:R-:W3:Y:S02]  /*9090*/  LDC R2, c[0x0][0x828] ;  /* 0x00020a00ff027b82 */ /* 0x000ee40000000800 */
[----:B---3--:R3:W-:Y:S02]  /*90a0*/  SYNCS.ARRIVE.TRANS64.RED.A0TR RZ, [UR35+0x384c0], R2 ;  /* 0x0384c002ffff79a7 */ /* 0x0087e40008300423 */
.L_x_130:
[----:B------:R-:W-:Y:S05]  /*90b0*/  BSYNC B0 ;  /* 0x0000000000007941 */ /* 0x000fea0003800000 */
.L_x_129:
[----:B------:R-:W-:Y:S05]  /*90c0*/  @!P2 BRA `(.L_x_132) ;  /* 0x000000000004a947 */ /* 0x000fea0003800000 */
[----:B------:R-:W-:Y:S01]  /*90d0*/  BPT.TRAP 0x1 ;  /* 0x000000040000795c */ /* 0x000fe20000300000 */
.L_x_132:
[----:B------:R-:W-:-:S04]  /*90e0*/  UIADD3 UR21, UR35, 0x384c0, URZ ;  /* 0x000384c023157890 */ /* 0x000fc8000fffe03f */
[----:B------:R-:W-:-:S09]  /*90f0*/  UPRMT UR8, UR42, 0x654, UR21 ;  /* 0x000006542a087896 */ /* 0x000fd20008000015 */
[----:B------:R-:W-:Y:S01]  /*9100*/  SYNCS.ARRIVE.TRANS64.RED.A1T0 RZ, [UR8], RZ ;  /* 0x000000ffffff79a7 */ /* 0x000fe20008100408 */
[----:B------:R-:W-:Y:S05]  /*9110*/  @!P2 BRA `(.L_x_133) ;  /* 0x000000000004a947 */ /* 0x000fea0003800000 */
[----:B------:R-:W-:Y:S01]  /*9120*/  BPT.TRAP 0x1 ;  /* 0x000000040000795c */ /* 0x000fe20000300000 */
.L_x_133:
[----:B------:R-:W4:Y:S02]  /*9130*/  SYNCS.PHASECHK.TRANS64.TRYWAIT P1, [UR35+0x384e8], R0 ;  /* 0x0384e800ff0075a7 */ /* 0x000f240008020163 */
[----:B----4-:R-:W-:Y:S05]  /*9140*/  @!P1 BRA `(.L_x_134) ;  /* 0x00000054007c9947 */ /* 0x010fea0003800000 */
.L_x_278:
[----:B------:R-:W-:Y:S04]  /*9150*/  BSSY B0, `(.L_x_135) ;  /* 0x0000012000007945 */ /* 0x000fe80003800000 */
[----:B------:R-:W-:Y:S05]  /*9160*/  @P0 BRA `(.L_x_136) ;  /* 0x0000000000400947 */ /* 0x000fea0003800000 */
[----:B------:R-:W-:Y:S02]  /*9170*/  UIADD3 UR15, UR11, 0x20, URZ ;  /* 0x000000200b0f7890 */ /* 0x000fe4000fffe03f */
        /* <DEDUP_REMOVED lines=8> */
[----:B------:R-:W-:Y:S01]  /*9200*/  UMOV UR19, UR15 ;  /* 0x0000000f00137c82 */ /* 0x000fe20008000000 */
[----:B------:R4:W-:Y:S03]  /*9210*/  UTMALDG.2D [UR12], [UR44], desc[UR22] ;  /* 0x0000160c2c0075b4 */ /* 0x0009e60008009000 */
[----:B------:R4:W-:Y:S02]  /*9220*/  UTMALDG.2D [UR16], [UR44], desc[UR22] ;  /* 0x000016102c0075b4 */ /* 0x0009e40008009000 */
[----:B----4-:R-:W-:Y:S05]  /*9230*/  @!P2 BRA `(.L_x_137) ;  /* 0x000000000004a947 */ /* 0x010fea0003800000 */
[----:B------:R-:W-:Y:S01]  /*9240*/  BPT.TRAP 0x1 ;  /* 0x000000040000795c */ /* 0x000fe20000300000 */
.L_x_137:
[----:B---3--:R-:W3:Y:S02]  /*9250*/  LDC R2, c[0x0][0x828] ;  /* 0x00020a00ff027b82 */ /* 0x008ee40000000800 */
[----:B---3--:R4:W-:Y:S02]  /*9260*/  SYNCS.ARRIVE.TRANS64.RED.A0TR RZ, [UR35+0x384c8], R2 ;  /* 0x0384c802ffff79a7 */ /* 0x0089e40008300423 */
.L_x_136:
[----:B------:R-:W-:Y:S05]  /*9270*/  BSYNC B0 ;  /* 0x0000000000007941 */ /* 0x000fea0003800000 */
.L_x_135:
[----:B------:R-:W-:Y:S05]  /*9280*/  @!P2 BRA `(.L_x_138) ;  /* 0x000000000004a947 */ /* 0x000fea0003800000 */
[----:B------:R-:W-:Y:S01]  /*9290*/  BPT.TRAP 0x1 ;  /* 0x000000040000795c */ /* 0x000fe20000300000 */
.L_x_138:
[----:B------:R-:W-:-:S04]  /*92a0*/  UIADD3 UR13, UR35, 0x384c8, URZ ;  /* 0x000384c8230d7890 */ /* 0x000fc8000fffe03f */
[----:B------:R-:W-:-:S09]  /*92b0*/  UPRMT UR9, UR42, 0x654, UR13 ;  /* 0x000006542a097896 */ /* 0x000fd2000800000d */
[----:B------:R-:W-:Y:S01]  /*92c0*/  SYNCS.ARRIVE.TRANS64.RED.A1T0 RZ, [UR9], RZ ;  /* 0x000000ffffff79a7 */ /* 0x000fe20008100409 */
[----:B------:R-:W-:Y:S05]  /*92d0*/  @!P2 BRA `(.L_x_139) ;  /* 0x000000000004a947 */ /* 0x000fea0003800000 */
[----:B------:R-:W-:Y:S01]  /*92e0*/  BPT.TRAP 0x1 ;  /* 0x000000040000795c */ /* 0x000fe20000300000 */
.L_x_139:
[----:B------:R-:W5:Y:S02]  /*92f0*/  SYNCS.PHASECHK.TRANS64.TRYWAIT P1, [UR35+0x384f0], R0 ;  /* 0x0384f000ff0075a7 */ /* 0x000f640008020163 */
[----:B-----5:R-:W-:Y:S05]  /*9300*/  @!P1 BRA `(.L_x_140) ;  /* 0x0000005400249947 */ /* 0x020fea0003800000 */
.L_x_279:
        /* <DEDUP_REMOVED lines=14> */
[----:B-1----:R-:W-:Y:S05]  /*93f0*/  @!P2 BRA `(.L_x_143) ;  /* 0x000000000004a947 */ /* 0x002fea0003800000 */
[----:B------:R-:W-:Y:S01]  /*9400*/  BPT.TRAP 0x1 ;  /* 0x000000040000795c */ /* 0x000fe20000300000 */
.L_x_143:
[----:B---34-:R-:W1:Y:S02]  /*9410*/  LDC R2, c[0x0][0x828] ;  /* 0x00020a00ff027b82 */ /* 0x018e640000000800 */
[----:B-1----:R1:W-:Y:S02]  /*9420*/  SYNCS.ARRIVE.TRANS64.RED.A0TR RZ, [UR35+0x384d0], R2 ;  /* 0x0384d002ffff79a7 */ /* 0x0023e40008300423 */
.L_x_142:
[----:B------:R-:W-:Y:S05]  /*9430*/  BSYNC B0 ;  /* 0x0000000000007941 */ /* 0x000fea0003800000 */
.L_x_141:
[----:B------:R-:W-:Y:S05]  /*9440*/  @!P2 BRA `(.L_x_144) ;  /* 0x000000000004a947 */ /* 0x000fea0003800000 */
[----:B------:R-:W-:Y:S01]  /*9450*/  BPT.TRAP 0x1 ;  /* 0x000000040000795c */ /* 0x000fe20000300000 */
.L_x_144:
[----:B------:R-:W-:-:S04]  /*9460*/  UIADD3 UR17, UR35, 0x384d0, URZ ;  /* 0x000384d023117890 */ /* 0x000fc8000fffe03f */
[----:B------:R-:W-:-:S09]  /*9470*/  UPRMT UR39, UR42, 0x654, UR17 ;  /* 0x000006542a277896 */ /* 0x000fd20008000011 */
[----:B------:R-:W-:Y:S01]  /*9480*/  SYNCS.ARRIVE.TRANS64.RED.A1T0 RZ, [UR39], RZ ;  /* 0x000000ffffff79a7 */ /* 0x000fe20008100427 */
[----:B------:R-:W-:Y:S05]  /*9490*/  @!P2 BRA `(.L_x_145) ;  /* 0x000000000004a947 */ /* 0x000fea0003800000 */
[----:B------:R-:W-:Y:S01]  /*94a0*/  BPT.TRAP 0x1 ;  /* 0x000000040000795c */ /* 0x000fe20000300000 */
.L_x_145:
[----:B------:R-:W5:Y:S02]  /*94b0*/  SYNCS.PHASECHK.TRANS64.TRYWAIT P1, [UR35+0x384f8], R0 ;  /* 0x0384f800ff0075a7 */ /* 0x000f640008020163 */
[----:B-----5:R-:W-:Y:S05]  /*94c0*/  @!P1 BRA `(.L_x_146) ;  /* 0x0000005000cc9947 */ /* 0x020fea0003800000 */
.L_x_280:
        /* <DEDUP_REMOVED lines=16> */
.L_x_149:
[----:B---34-:R-:W1:Y:S02]  /*95d0*/  LDC R2, c[0x0][0x828] ;  /* 0x00020a00ff027b82 */ /* 0x018e640000000800 */
[----:B-1----:R1:W-:Y:S02]  /*95e0*/  SYNCS.ARRIVE.TRANS64.RED.A0TR RZ, [UR35+0x384d8], R2 ;  /* 0x0384d802ffff79a7 */ /* 0x0023e40008300423 */
.L_x_148:
[----:B------:R-:W-:Y:S05]  /*95f0*/  BSYNC B0 ;  /* 0x0000000000007941 */ /* 0x000fea0003800000 */
.L_x_147:
[----:B------:R-:W-:Y:S05]  /*9600*/  @!P2 BRA `(.L_x_150) ;  /* 0x000000000004a947 */ /* 0x000fea0003800000 */
[----:B------:R-:W-:Y:S01]  /*9610*/  BPT.TRAP 0x1 ;  /* 0x000000040000795c */ /* 0x000fe20000300000 */
.L_x_150:
[----:B------:R-:W-:-:S04]  /*9620*/  UIADD3 UR29, UR35, 0x384d8, URZ ;  /* 0x000384d8231d7890 */ /* 0x000fc8000fffe03f */
[----:B------:R-:W-:-:S09]  /*9630*/  UPRMT UR43, UR42, 0x654, UR29 ;  /* 0x000006542a2b7896 */ /* 0x000fd2000800001d */
[----:B------:R-:W-:Y:S01]  /*9640*/  SYNCS.ARRIVE.TRANS64.RED.A1T0 RZ, [UR43], RZ ;  /* 0x000000ffffff79a7 */ /* 0x000fe2000810042b */
[----:B------:R-:W-:Y:S05]  /*9650*/  @!P2 BRA `(.L_x_151) ;  /* 0x000000000004a947 */ /* 0x000fea0003800000 */
[----:B------:R-:W-:Y:S01]  /*9660*/  BPT.TRAP 0x1 ;  /* 0x000000040000795c */ /* 0x000fe20000300000 */
.L_x_151:
[----:B-1-34-:R-:W-:-:S04]  /*9670*/  SHF.L.U32 R2, RZ, 0x1f, RZ ;  /* 0x0000001fff027819 */ /* 0x01afc800000006ff */
[----:B------:R-:W1:Y:S02]  /*9680*/  SYNCS.PHASECHK.TRANS64.TRYWAIT P1, [UR35+0x384e0], R2 ;  /* 0x0384e002ff0075a7 */ /* 0x000e640008020163 */
[----:B-1----:R-:W-:Y:S05]  /*9690*/  @!P1 BRA `(.L_x_152) ;  /* 0x0000005000709947 */ /* 0x002fea0003800000 */
.L_x_281:
        /* <DEDUP_REMOVED lines=13> */
[----:B---3--:R-:W-:Y:S05]  /*9770*/  @!P2 BRA `(.L_x_155) ;  /* 0x000000000004a947 */ /* 0x008fea0003800000 */
[----:B------:R-:W-:Y:S01]  /*9780*/  BPT.TRAP 0x1 ;  /* 0x000000040000795c */ /* 0x000fe20000300000 */
.L_x_155:
[----:B-1----:R-:W1:Y:S02]  /*9790*/  LDC R3, c[0x0][0x828] ;  /* 0x00020a00ff037b82 */ /* 0x002e640000000800 */
[----:B-1----:R3:W-:Y:S02]  /*97a0*/  SYNCS.ARRIVE.TRANS64.RED.A0TR RZ, [UR35+0x384c0], R3 ;  /* 0x0384c003ffff79a7 */ /* 0x0027e40008300423 */
.L_x_154:
[----:B------:R-:W-:Y:S05]  /*97b0*/  BSYNC B0 ;  /* 0x0000000000007941 */ /* 0x000fea0003800000 */
.L_x_153:
[----:B------:R-:W-:Y:S05]  /*97c0*/  @!P2 BRA `(.L_x_156) ;  /* 0x000000000004a947 */ /* 0x000fea0003800000 */
[----:B------:R-:W-:Y:S01]  /*97d0*/  BPT.TRAP 0x1 ;  /* 0x000000040000795c */ /* 0x000fe20000300000 */
.L_x_156:
[----:B------:R-:W-:Y:S01]  /*97e0*/  SYNCS.ARRIVE.TRANS64.RED.A1T0 RZ, [UR8], RZ ;  /* 0x000000ffffff79a7 */ /* 0x000fe20008100408 */
[----:B------:R-:W-:Y:S05]  /*97f0*/  @!P2 BRA `(.L_x_157) ;  /* 0x000000000004a947 */ /* 0x000fea0003800000 */
[----:B------:R-:W-:Y:S01]  /*9800*/  BPT.TRAP 0x1 ;  /* 0x000000040000795c */ /* 0x000fe20000300000 */
.L_x_157:
[----:B------:R-:W4:Y:S02]  /*9810*/  SYNCS.PHASECHK.TRANS64.TRYWAIT P1, [UR35+0x384e8], R2 ;  /* 0x0384e802ff0075a7 */ /* 0x000f240008020163 */
[----:B----4-:R-:W-:Y:S05]  /*9820*/  @!P1 BRA `(.L_x_158) ;  /* 0x0000005000249947 */ /* 0x010fea0003800000 */
.L_x_282:
        /* <DEDUP_REMOVED lines=15> */
.L_x_161:
[----:B-1-3--:R-:W1:Y:S02]  /*9920*/  LDC R3, c[0x0][0x828] ;  /* 0x00020a00ff037b82 */ /* 0x00ae640000000800 */
[----:B-1----:R4:W-:Y:S02]  /*9930*/  SYNCS.ARRIVE.TRANS64.RED.A0TR RZ, [UR35+0x384c8], R3 ;  /* 0x0384c803ffff79a7 */ /* 0x0029e40008300423 */
.L_x_160:
[----:B------:R-:W-:Y:S05]  /*9940*/  BSYNC B0 ;  /* 0x0000000000007941 */ /* 0x000fea0003800000 */
.L_x_159:
[----:B------:R-:W-:Y:S05]  /*9950*/  @!P2 BRA `(.L_x_162) ;  /* 0x000000000004a947 */ /* 0x000fea0003800000 */
[----:B------:R-:W-:Y:S01]  /*9960*/  BPT.TRAP 0x1 ;  /* 0x000000040000795c */ /* 0x000fe20000300000 */
.L_x_162:
[----:B------:R-:W-:Y:S01]  /*9970*/  SYNCS.ARRIVE.TRANS64.RED.A1T0 RZ, [UR9], RZ ;  /* 0x000000ffffff79a7 */ /* 0x000fe20008100409 */
[----:B------:R-:W-:Y:S05]  /*9980*/  @!P2 BRA `(.L_x_163) ;  /* 0x000000000004a947 */ /* 0x000fea0003800000 */
[----:B------:R-:W-:Y:S01]  /*9990*/  BPT.TRAP 0x1 ;  /* 0x000000040000795c */ /* 0x000fe20000300000 */
.L_x_163:
[----:B------:R-:W5:Y:S02]  /*99a0*/  SYNCS.PHASECHK.TRANS64.TRYWAIT P1, [UR35+0x384f0], R2 ;  /* 0x0384f002ff0075a7 */ /* 0x000f640008020163 */
[----:B-----5:R-:W-:Y:S05]  /*99b0*/  @!P1 BRA `(.L_x_164) ;  /* 0x0000004c00d89947 */ /* 0x020fea0003800000 */
.L_x_283:
        /* <DEDUP_REMOVED lines=15> */
.L_x_167:
[----:B---34-:R-:W1:Y:S02]  /*9ab0*/  LDC R3, c[0x0][0x828] ;  /* 0x00020a00ff037b82 */ /* 0x018e640000000800 */
[----:B-1----:R1:W-:Y:S02]  /*9ac0*/  SYNCS.ARRIVE.TRANS64.RED.A0TR RZ, [UR35+0x384d0], R3 ;  /* 0x0384d003ffff79a7 */ /* 0x0023e40008300423 */
.L_x_166:
[----:B------:R-:W-:Y:S05]  /*9ad0*/  BSYNC B0 ;  /* 0x0000000000007941 */ /* 0x000fea0003800000 */
.L_x_165:
[----:B------:R-:W-:Y:S05]  /*9ae0*/  @!P2 BRA `(.L_x_168) ;  /* 0x000000000004a947 */ /* 0x000fea0003800000 */
[----:B------:R-:W-:Y:S01]  /*9af0*/  BPT.TRAP 0x1 ;  /* 0x000000040000795c */ /* 0x000fe20000300000 */
.L_x_168:
[----:B------:R-:W-:Y:S01]  /*9b00*/  SYNCS.ARRIVE.TRANS64.RED.A1T0 RZ, [UR39], RZ ;  /* 0x000000ffffff79a7 */ /* 0x000fe20008100427 */
[----:B------:R-:W-:Y:S05]  /*9b10*/  @!P2 BRA `(.L_x_169) ;  /* 0x000000000004a947 */ /* 0x000fea0003800000 */
[----:B------:R-:W-:Y:S01]  /*9b20*/  BPT.TRAP 0x1 ;  /* 0x000000040000795c */ /* 0x000fe20000300000 */
.L_x_169:
[----:B------:R-:W5:Y:S02]  /*9b30*/  SYNCS.PHASECHK.TRANS64.TRYWAIT P1, [UR35+0x384f8], R2 ;  /* 0x0384f802ff0075a7 */ /* 0x000f640008020163 */
[----:B-----5:R-:W-:Y:S05]  /*9b40*/  @!P1 BRA `(.L_x_170) ;  /* 0x0000004c008c9947 */ /* 0x020fea0003800000 */
.L_x_284:
        /* <DEDUP_REMOVED lines=15> */
.L_x_173:
[----:B------:R-:W1:Y:S02]  /*9c40*/  LDC R2, c[0x0][0x828] ;  /* 0x00020a00ff027b82 */ /* 0x000e640000000800 */
[----:B-1----:R1:W-:Y:S02]  /*9c50*/  SYNCS.ARRIVE.TRANS64.RED.A0TR RZ, [UR35+0x384d8], R2 ;  /* 0x0384d802ffff79a7 */ /* 0x0023e40008300423 */
.L_x_172:
[----:B------:R-:W-:Y:S05]  /*9c60*/  BSYNC B0 ;  /* 0x0000000000007941 */ /* 0x000fea0003800000 */
.L_x_171:
[----:B------:R-:W-:Y:S05]  /*9c70*/  @!P2 BRA `(.L_x_174) ;  /* 0x000000000004a947 */ /* 0x000fea0003800000 */
[----:B------:R-:W-:Y:S01]  /*9c80*/  BPT.TRAP 0x1 ;  /* 0x000000040000795c */ /* 0x000fe20000300000 */
.L_x_174:
[----:B--2---:R-:W-:Y:S01]  /*9c90*/  ISETP.NE.AND P0, PT, R7, RZ, PT ;  /* 0x000000ff0700720c */ /* 0x004fe20003f05270 */
[----:B------:R-:W-:Y:S01]  /*9ca0*/  SYNCS.ARRIVE.TRANS64.RED.A1T0 RZ, [UR43], RZ ;  /* 0x000000ffffff79a7 */ /* 0x000fe2000810042b */
[CC--:B------:R-:W-:Y:S02]  /*9cb0*/  ISETP.NE.AND P3, PT, R18.reuse, R6.reuse, PT ;  /* 0x000000061200720c */ /* 0x0c0fe40003f65270 */
[----:B------:R-:W-:-:S13]  /*9cc0*/  ISETP.EQ.OR P0, PT, R18, R6, !P0 ;  /* 0x000000061200720c */ /* 0x000fda0004702670 */
[----:B------:R-:W-:Y:S05]  /*9cd0*/  @P0 BRA `(.L_x_175) ;  /* 0x0000000400040947 */ /* 0x000fea0003800000 */
[----:B------:R-:W-:Y:S01]  /*9ce0*/  ELECT P0, URZ, PT ;  /* 0x00000000003f782f */ /* 0x000fe20003800000 */
[----:B------:R-:W-:-:S12]  /*9cf0*/  BSSY B0, `(.L_x_176) ;  /* 0x0000032000007945 */ /* 0x000fd80003800000 */
[----:B------:R-:W-:Y:S05]  /*9d00*/  @!P0 BRA `(.L_x_177) ;  /* 0x0000000000c08947 */ /* 0x000fea0003800000 */
[----:B-1-34-:R-:W1:Y:S08]  /*9d10*/  LDC.64 R2, c[0x0][0x290] ;  /* 0x0000a400ff027b82 */ /* 0x01ae700000000a00 */
[----:B------:R-:W2:Y:S08]  /*9d20*/  LDC.64 R14, c[0x0][0x808] ;  /* 0x00020200ff0e7b82 */ /* 0x000eb00000000a00 */
[----:B------:R-:W3:Y:S01]  /*9d30*/  LDC.64 R16, c[0x0][0x810] ;  /* 0x00020400ff107b82 */ /* 0x000ee20000000a00 */
[----:B-1----:R-:W-:-:S05]  /*9d40*/  IMAD.WIDE R2, R6, 0xc, R2 ;  /* 0x0000000c06027825 */ /* 0x002fca00078e0202 */
[----:B------:R1:W5:Y:S04]  /*9d50*/  LDG.E R10, desc[UR58][R2.64] ;  /* 0x0000003a020a7981 */ /* 0x000368000c1e1900 */
[----:B------:R1:W5:Y:S01]  /*9d60*/  LDG.E R13, desc[UR58][R2.64+0x4] ;  /* 0x0000043a020d7981 */ /* 0x000362000c1e1900 */
[----:B--2---:R-:W-:Y:S02]  /*9d70*/  ISETP.NE.U32.AND P0, PT, R14, RZ, PT ;  /* 0x000000ff0e00720c */ /* 0x004fe40003f05070 */
[----:B------:R-:W-:Y:S02]  /*9d80*/  SHF.R.S32.HI R8, RZ, 0x1f, R6 ;  /* 0x0000001fff087819 */ /* 0x000fe40000011406 */
[----:B------:R-:W-:Y:S02]  /*9d90*/  ISETP.NE.AND.EX P0, PT, R15, RZ, PT, P0 ;  /* 0x000000ff0f00720c */ /* 0x000fe40003f05300 */
[----:B---3--:R-:W-:-:S04]  /*9da0*/  ISETP.NE.U32.AND P1, PT, R16, RZ, PT ;  /* 0x000000ff1000720c */ /* 0x008fc80003f25070 */
[----:B------:R-:W-:-:S07]  /*9db0*/  ISETP.NE.AND.EX P1, PT, R17, RZ, PT, P1 ;  /* 0x000000ff1100720c */ /* 0x000fce0003f25310 */
[----:B-1----:R-:W-:Y:S06]  /*9dc0*/  @!P0 BRA `(.L_x_178) ;  /* 0x0000000000108947 */ /* 0x002fec0003800000 */
[----:B------:R-:W-:-:S04]  /*9dd0*/  LEA R2, P0, R6, R14, 0x3 ;  /* 0x0000000e06027211 */ /* 0x000fc800078018ff */
[----:B------:R-:W-:-:S06]  /*9de0*/  LEA.HI.X R3, R6, R15, R8, 0x3, P0 ;  /* 0x0000000f06037211 */ /* 0x000fcc00000f1c08 */
[----:B------:R-:W2:Y:S04]  /*9df0*/  LDG.E.64 R2, desc[UR58][R2.64] ;  /* 0x0000003a02027981 */ /* 0x000ea8000c1e1b00 */
[----:B--2---:R1:W-:Y:S02]  /*9e00*/  STS.64 [UR34], R2 ;  /* 0x00000002ff007988 */ /* 0x0043e40008000a22 */
.L_x_178:
[----:B------:R-:W-:Y:S05]  /*9e10*/  @!P1 BRA `(.L_x_177) ;  /* 0x00000000007c9947 */ /* 0x000fea0003800000 */
[----:B-1----:R-:W-:-:S04]  /*9e20*/  LEA R2, P0, R6, R16, 0x3 ;  /* 0x0000001006027211 */ /* 0x002fc800078018ff */
[----:B------:R-:W-:Y:S02]  /*9e30*/  LEA.HI.X R3, R6, R17, R8, 0x3, P0 ;  /* 0x0000001106037211 */ /* 0x000fe400000f1c08 */
[----:B------:R-:W1:Y:S04]  /*9e40*/  LDS R8, [UR34+0x1c] ;  /* 0x00001c22ff087984 */ /* 0x000e680008000800 */
[----:B------:R-:W2:Y:S01]  /*9e50*/  LDG.E.64 R2, desc[UR58][R2.64] ;  /* 0x0000003a02027981 */ /* 0x000ea2000c1e1b00 */
[----:B------:R-:W-:-:S03]  /*9e60*/  MOV R16, UR34 ;  /* 0x0000002200107c02 */ /* 0x000fc60008000f00 */
[----:B------:R-:W-:Y:S01]  /*9e70*/  STS [UR34+0x30], RZ ;  /* 0x000030ffff007988 */ /* 0x000fe20008000822 */
        /* <DEDUP_REMOVED lines=11> */
[----:B------:R1:W-:Y:S04]  /*9f30*/  STS [UR34+0x1c], R8 ;  /* 0x00001c08ff007988 */ /* 0x0003e80008000822 */
[----:B------:R-:W2:Y:S01]  /*9f40*/  LDS R11, [UR34+0x1c] ;  /* 0x00001c22ff0b7984 */ /* 0x000ea20008000800 */
[----:B-1---5:R-:W-:Y:S01]  /*9f50*/  VIADD R8, R10, 0xffffffff ;  /* 0xffffffff0a087836 */ /* 0x022fe20000000000 */
[----:B--2---:R-:W-:-:S05]  /*9f60*/  LOP3.LUT R11, R11, 0xf0, RZ, 0xb8, !PT ;  /* 0x000000f00b0b7812 */ /* 0x004fca00078eb8ff */
[----:B------:R1:W-:Y:S04]  /*9f70*/  STS [UR34+0x1c], R11 ;  /* 0x00001c0bff007988 */ /* 0x0003e80008000822 */
[----:B------:R-:W2:Y:S01]  /*9f80*/  LDS R9, [UR34+0x1c] ;  /* 0x00001c22ff097984 */ /* 0x000ea20008000800 */
[----:B-1----:R-:W-:Y:S02]  /*9f90*/  CS2R R10, SRZ ;  /* 0x00000000000a7805 */ /* 0x002fe4000001ff00 */
[----:B--2---:R-:W-:Y:S01]  /*9fa0*/  LOP3.LUT R17, R9, 0xf00, RZ, 0xb8, !PT ;  /* 0x00000f0009117812 */ /* 0x004fe200078eb8ff */
[----:B------:R-:W-:-:S04]  /*9fb0*/  VIADD R9, R13, 0xffffffff ;  /* 0xffffffff0d097836 */ /* 0x000fc80000000000 */
[----:B------:R-:W-:Y:S04]  /*9fc0*/  STS.64 [UR34+0x18], R16 ;  /* 0x00001810ff007988 */ /* 0x000fe80008000a22 */
[----:B------:R-:W1:Y:S04]  /*9fd0*/  LDS R15, [UR34+0x1c] ;  /* 0x00001c22ff0f7984 */ /* 0x000e680008000800 */
[----:B------:R2:W-:Y:S01]  /*9fe0*/  STS.128 [UR34+0x20], R8 ;  /* 0x00002008ff007988 */ /* 0x0005e20008000c22 */
[----:B-1----:R-:W-:-:S05]  /*9ff0*/  LOP3.LUT R2, R15, 0xf000, RZ, 0xb8, !PT ;  /* 0x0000f0000f027812 */ /* 0x002fca00078eb8ff */
[----:B------:R2:W-:Y:S02]  /*a000*/  STS [UR34+0x1c], R2 ;  /* 0x00001c02ff007988 */ /* 0x0005e40008000822 */
.L_x_177:
[----:B------:R-:W-:Y:S05]  /*a010*/  BSYNC B0 ;  /* 0x0000000000007941 */ /* 0x000fea0003800000 */
.L_x_176:
[----:B-12---:R-:W1:Y:S01]  /*a020*/  S2R R2, SR_LANEID ;  /* 0x0000000000027919 */ /* 0x006e620000000000 */
[----:B------:R-:W-:Y:S01]  /*a030*/  NOP ;  /* 0x0000000000007918 */ /* 0x000fe20000000000 */
[----:B------:R-:W-:Y:S01]  /*a040*/  ELECT P0, URZ, PT ;  /* 0x00000000003f782f */ /* 0x000fe20003800000 */
[----:B------:R-:W-:Y:S01]  /*a050*/  BSSY B0, `(.L_x_179) ;  /* 0x0000008000007945 */ /* 0x000fe20003800000 */
[----:B-1----:R-:W-:-:S05]  /*a060*/  IMAD.SHL.U32 R8, R2, 0x4, RZ ;  /* 0x0000000402087824 */ /* 0x002fca00078e00ff */
[----:B------:R1:W2:Y:S01]  /*a070*/  LDS R9, [R8+UR34] ;  /* 0x0000002208097984 */ /* 0x0002a20008000800 */
[----:B------:R-:W-:-:S05]  /*a080*/  IADD3 R2, P1, R8, UR44, RZ ;  /* 0x0000002c08027c10 */ /* 0x000fca000ff3e0ff */
[----:B---34-:R-:W-:Y:S01]  /*a090*/  IMAD.X R3, RZ, RZ, UR45, P1 ;  /* 0x0000002dff037e24 */ /* 0x018fe200088e06ff */
[----:B------:R-:W-:Y:S07]  /*a0a0*/  @!P0 BRA `(.L_x_180) ;  /* 0x0000000000088947 */ /* 0x000fee0003800000 */
[----:B------:R0:W-:Y:S01]  /*a0b0*/  UTMACMDFLUSH ;  /* 0x00000000000079b7 */ /* 0x0001e20000000000 */
[----:B------:R-:W-:-:S04]  /*a0c0*/  DEPBAR.LE SB0, 0x0 ;  /* 0x000080000000791a */ /* 0x000fc80000000000 */
.L_x_180:
[----:B------:R-:W-:Y:S05]  /*a0d0*/  BSYNC B0 ;  /* 0x0000000000007941 */ /* 0x000fea0003800000 */
.L_x_179:
[----:B--2---:R2:W5:Y:S02]  /*a0e0*/  ATOMG.E.EXCH.STRONG.GPU PT, RZ, [R2], R9 ;  /* 0x0000000902ff73a8 */ /* 0x00456400041ee100 */
.L_x_175:
[----:B------:R-:W-:Y:S01]  /*a0f0*/  UIADD3 UR38, UR38, 0x1, URZ ;  /* 0x0000000126267890 */ /* 0x000fe2000fffe03f */
[----:B------:R-:W-:Y:S01]  /*a100*/  ISETP.NE.AND P0, PT, R7, RZ, PT ;  /* 0x000000ff0700720c */ /* 0x000fe20003f05270 */
[----:B------:R-:W-:Y:S01]  /*a110*/  IMAD.MOV.U32 R16, RZ, RZ, R4 ;  /* 0x000000ffff107224 */ /* 0x000fe200078e0004 */
[----:B-12---:R-:W-:Y:S01]  /*a120*/  SEL R2, RZ, 0x1, !P3 ;  /* 0x00000001ff027807 */ /* 0x006fe20005800000 */
[----:B------:R-:W-:Y:S01]  /*a130*/  UISETP.NE.AND UP0, UPT, UR38, 0x8, UPT ;  /* 0x000000082600788c */ /* 0x000fe2000bf05270 */
[----:B------:R-:W-:Y:S02]  /*a140*/  IMAD.MOV.U32 R17, RZ, RZ, R5 ;  /* 0x000000ffff117224 */ /* 0x000fe400078e0005 */
[----:B------:R-:W-:Y:S01]  /*a150*/  IMAD.MOV.U32 R18, RZ, RZ, R6 ;  /* 0x000000ffff127224 */ /* 0x000fe200078e0006 */
[----:B------:R-:W-:Y:S02]  /*a160*/  USEL UR8, URZ, 0x1, UP0 ;  /* 0x000000013f087887 */ /* 0x000fe40008000000 */
[----:B------:R-:W-:-:S04]  /*a170*/  USEL UR38, UR38, URZ, UP0 ;  /* 0x0000003f26267287 */ /* 0x000fc80008000000 */
[----:B------:R-:W-:Y:S01]  /*a180*/  LOP3.LUT R12, R12, UR8, RZ, 0x3c, !PT ;  /* 0x000000080c0c7c12 */ /* 0x000fe2000f8e3cff */
[----:B------:R-:W-:Y:S07]  /*a190*/  @P0 BRA `(.L_x_181) ;  /* 0xffffffe8009c0947 */ /* 0x000fee000383ffff */
[----:B-----5:R-:W-:Y:S01]  /*a1a0*/  ELECT P0, URZ, PT ;  /* 0x00000000003f782f */ /* 0x020fe20003800000 */
[----:B------:R-:W-:-:S12]  /*a1b0*/  BSSY B0, `(.L_x_182) ;  /* 0x0000017000007945 */ /* 0x000fd80003800000 */
[----:B------:R-:W-:Y:S05]  /*a1c0*/  @!P0 BRA `(.L_x_183) ;  /* 0x0000000000548947 */ /* 0x000fea0003800000 */
[----:B------:R-:W-:Y:S05]  /*a1d0*/  @!P2 BRA `(.L_x_184) ;  /* 0x000000000004a947 */ /* 0x000fea0003800000 */
[----:B------:R-:W-:Y:S01]  /*a1e0*/  BPT.TRAP 0x1 ;  /* 0x000000040000795c */ /* 0x000fe20000300000 */
.L_x_184:
[----:B------:R-:W1:Y:S02]  /*a1f0*/  SYNCS.PHASECHK.TRANS64.TRYWAIT P0, [UR35+0x384e0], R0 ;  /* 0x0384e000ff0075a7 */ /* 0x000e640008000163 */
[----:B-1----:R-:W-:Y:S05]  /*a200*/  @!P0 BRA `(.L_x_185) ;  /* 0x0000004400f48947 */ /* 0x002fea0003800000 */
.L_x_285:
[----:B------:R-:W-:Y:S05]  /*a210*/  @!P2 BRA `(.L_x_186) ;  /* 0x000000000004a947 */ /* 0x000fea0003800000 */
[----:B------:R-:W-:Y:S01]  /*a220*/  BPT.TRAP 0x1 ;  /* 0x000000040000795c */ /* 0x000fe20000300000 */
.L_x_186:
[----:B------:R-:W2:Y:S02]  /*a230*/  SYNCS.PHASECHK.TRANS64.TRYWAIT P0, [UR35+0x384e8], R0 ;  /* 0x0384e800ff0075a7 */ /* 0x000ea40008000163 */
[----:B--2---:R-:W-:Y:S05]  /*a240*/  @!P0 BRA `(.L_x_187) ;  /* 0x0000004400fc8947 */ /* 0x004fea0003800000 */
.L_x_286:
[----:B------:R-:W-:Y:S05]  /*a250*/  @!P2 BRA `(.L_x_188) ;  /* 0x000000000004a947 */ /* 0x000fea0003800000 */
[----:B------:R-:W-:Y:S01]  /*a260*/  BPT.TRAP 0x1 ;  /* 0x000000040000795c */ /* 0x000fe20000300000 */
.L_x_188:
[----:B------:R-:W2:Y:S02]  /*a270*/  SYNCS.PHASECHK.TRANS64.TRYWAIT P0, [UR35+0x384f0], R0 ;  /* 0x0384f000ff0075a7 */ /* 0x000ea40008000163 */
[----:B--2---:R-:W-:Y:S05]  /*a280*/  @!P0 BRA `(.L_x_189) ;  /* 0x0000004800048947 */ /* 0x004fea0003800000 */
.L_x_287:
[----:B------:R-:W-:Y:S05]  /*a290*/  @!P2 BRA `(.L_x_190) ;  /* 0x000000000004a947 */ /* 0x000fea0003800000 */
[----:B------:R-:W-:Y:S01]  /*a2a0*/  BPT.TRAP 0x1 ;  /* 0x000000040000795c */ /* 0x000fe20000300000 */
.L_x_190:
[----:B-1----:R-:W-:-:S05]  /*a2b0*/  IMAD.MOV.U32 R0, RZ, RZ, 0x1 ;  /* 0x00000001ff007424 */ /* 0x002fca00078e00ff */
[----:B------:R-:W-:-:S07]  /*a2c0*/  SHF.L.U32 R0, R0, 0x1f, RZ ;  /* 0x0000001f00007819 */ /* 0x000fce00000006ff */
.L_x_191:
[----:B-1-34-:R-:W-:-:S04]  /*a2d0*/  MOV R3, UR35 ;  /* 0x0000002300037c02 */ /* 0x01afc80008000f00 */
[----:B------:R1:W2:Y:S03]  /*a2e0*/  SYNCS.PHASECHK.TRANS64.TRYWAIT P0, [R3+URZ+0x384f8], R0 ;  /* 0x0384f800030075a7 */ /* 0x0002a6000800017f */
[----:B--2---:R-:W-:Y:S05]  /*a2f0*/  @!P0 NANOSLEEP.SYNCS 0x989680 ;  /* 0x009896800000895d */ /* 0x004fea0003900000 */
[----:B------:R-:W2:Y:S02]  /*a300*/  @!P0 SYNCS.PHASECHK.TRANS64 P0, [R3+URZ+0x384f8], R0 ;  /* 0x0384f800030085a7 */ /* 0x000ea4000800007f */
[----:B--2---:R-:W-:Y:S05]  /*a310*/  @!P0 BRA `(.L_x_191) ;  /* 0xfffffffc00ec8947 */ /* 0x004fea000383ffff */
.L_x_183:
[----:B------:R-:W-:Y:S05]  /*a320*/  BSYNC B0 ;  /* 0x0000000000007941 */ /* 0x000fea0003800000 */
.L_x_182:
[----:B------:R-:W-:Y:S05]  /*a330*/  EXIT ;  /* 0x000000000000794d */ /* 0x000fea0003800000 */
.L_x_112:
[----:B------:R-:W1:Y:S01]  /*a340*/  S2UR UR4, SR_CTAID.Y ;  /* 0x00000000000479c3 */ /* 0x000e620000002600 */
[----:B------:R-:W3:Y:S01]  /*a350*/  S2R R32, SR_LANEID ;  /* 0x0000000000207919 */ /* 0x000ee20000000000 */
[----:B------:R-:W-:Y:S01]  /*a360*/  ELECT P0, URZ, PT ;  /* 0x00000000003f782f */ /* 0x000fe20003800000 */
[----:B------:R-:W-:Y:S01]  /*a370*/  BSSY B0, `(.L_x_192) ;  /* 0x0000037000007945 */ /* 0x000fe20003800000 */
[----:B------:R-:W-:Y:S01]  /*a380*/  ULDC.64 UR12, c[0x0][0x508] ;  /* 0x00014200000c7ab9 */ /* 0x000fe20000000a00 */
[----:B-1----:R-:W-:-:S04]  /*a390*/  UIMAD UR4, UR4, UR41, UR40 ;  /* 0x00000029040472a4 */ /* 0x002fc8000f8e0228 */
[----:B------:R-:W-:-:S06]  /*a3a0*/  UIMAD.WIDE UR12, UR4, 0x80, UR12 ;  /* 0x00000080040c78a5 */ /* 0x000fcc000f8e020c */
[----:B------:R-:W-:Y:S06]  /*a3b0*/  @!P0 BRA `(.L_x_193) ;  /* 0x0000000000c88947 */ /* 0x000fec0003800000 */
[----:B------:R-:W1:Y:S01]  /*a3c0*/  LDC.64 R20, c[0x0][0x300] ;  /* 0x0000c000ff147b82 */ /* 0x000e620000000a00 */
[----:B------:R-:W-:Y:S02]  /*a3d0*/  UMOV UR4, 0x400 ;  /* 0x0000040000047882 */ /* 0x000fe40000000000 */
[----:B--2---:R-:W-:-:S05]  /*a3e0*/  ULEA UR4, UR42, UR4, 0x18 ;  /* 0x000000042a047291 */ /* 0x004fca000f8ec03f */
[----:B------:R-:W1:Y:S08]  /*a3f0*/  LDC.64 R22, c[0x0][0x308] ;  /* 0x0000c200ff167b82 */ /* 0x000e700000000a00 */
[----:B------:R-:W2:Y:S08]  /*a400*/  LDC.64 R12, c[0x0][0x310] ;  /* 0x0000c400ff0c7b82 */ /* 0x000eb00000000a00 */
[----:B------:R-:W2:Y:S08]  /*a410*/  LDC.64 R14, c[0x0][0x318] ;  /* 0x0000c600ff0e7b82 */ /* 0x000eb00000000a00 */
[----:B------:R-:W4:Y:S01]  /*a420*/  LDC.64 R8, c[0x0][0x320] ;  /* 0x0000c800ff087b82 */ /* 0x000f220000000a00 */
[----:B-1----:R1:W-:Y:S07]  /*a430*/  STS.128 [UR4+0x38600], R20 ;  /* 0x03860014ff007988 */ /* 0x0023ee0008000c04 */
[----:B------:R-:W4:Y:S08]  /*a440*/  LDC.64 R10, c[0x0][0x328] ;  /* 0x0000ca00ff0a7b82 */ /* 0x000f300000000a00 */
[----:B------:R-:W5:Y:S01]  /*a450*/  LDC.64 R4, c[0x0][0x330] ;  /* 0x0000cc00ff047b82 */ /* 0x000f620000000a00 */
[----:B--2---:R2:W-:Y:S07]  /*a460*/  STS.128 [UR4+0x38610], R12 ;  /* 0x0386100cff007988 */ /* 0x0045ee0008000c04 */
[----:B------:R-:W5:Y:S01]  /*a470*/  LDC.64 R6, c[0x0][0x338] ;  /* 0x0000ce00ff067b82 */ /* 0x000f620000000a00 */
[----:B----4-:R4:W-:Y:S07]  /*a480*/  STS.128 [UR4+0x38620], R8 ;  /* 0x03862008ff007988 */ /* 0x0109ee0008000c04 */
[----:B------:R-:W3:Y:S08]  /*a490*/  LDC.64 R28, c[0x0][0x340] ;  /* 0x0000d000ff1c7b82 */ /* 0x000ef00000000a00 */
[----:B------:R-:W3:Y:S01]  /*a4a0*/  LDC.64 R30, c[0x0][0x348] ;  /* 0x0000d200ff1e7b82 */ /* 0x000ee20000000a00 */
[----:B-----5:R5:W-:Y:S07]  /*a4b0*/  STS.128 [UR4+0x38630], R4 ;  /* 0x03863004ff007988 */ /* 0x020bee0008000c04 */
[----:B------:R-:W4:Y:S08]  /*a4c0*/  LDC.64 R24, c[0x0][0x350] ;  /* 0x0000d400ff187b82 */ /* 0x000f300000000a00 */
[----:B------:R-:W4:Y:S08]  /*a4d0*/  LDC.64 R26, c[0x0][0x358] ;  /* 0x0000d600ff1a7b82 */ /* 0x000f300000000a00 */
[----:B-1----:R-:W1:Y:S01]  /*a4e0*/  LDC.64 R20, c[0x0][0x360] ;  /* 0x0000d800ff147b82 */ /* 0x002e620000000a00 */
[----:B---3--:R3:W-:Y:S07]  /*a4f0*/  STS.128 [UR4+0x38640], R28 ;  /* 0x0386401cff007988 */ /* 0x0087ee0008000c04 */
[----:B------:R-:W1:Y:S08]  /*a500*/  LDC.64 R22, c[0x0][0x368] ;  /* 0x0000da00ff167b82 */ /* 0x000e700000000a00 */
[----:B--2---:R-:W2:Y:S01]  /*a510*/  LDC.64 R12, c[0x0][0x370] ;  /* 0x0000dc00ff0c7b82 */ /* 0x004ea20000000a00 */
[----:B----4-:R4:W-:Y:S07]  /*a520*/  STS.128 [UR4+0x38650], R24 ;  /* 0x03865018ff007988 */ /* 0x0109ee0008000c04 */
[----:B------:R-:W2:Y:S08]  /*a530*/  LDC.64 R14, c[0x0][0x378] ;  /* 0x0000de00ff0e7b82 */ /* 0x000eb00000000a00 */
[----:B------:R-:W3:Y:S01]  /*a540*/  LDC.64 R8, c[0x0][0x400] ;  /* 0x00010000ff087b82 */ /* 0x000ee20000000a00 */
[----:B-1----:R1:W-:Y:S07]  /*a550*/  STS.128 [UR4+0x38660], R20 ;  /* 0x03866014ff007988 */ /* 0x0023ee0008000c04 */
[----:B------:R-:W3:Y:S08]  /*a560*/  LDC.64 R10, c[0x0][0x408] ;  /* 0x00010200ff0a7b82 */ /* 0x000ef00000000a00 */
[----:B-----5:R-:W5:Y:S01]  /*a570*/  LDC.64 R4, c[0x0][0x410] ;  /* 0x00010400ff047b82 */ /* 0x020f620000000a00 */
[----:B--2---:R2:W-:Y:S07]  /*a580*/  STS.128 [UR4+0x38670], R12 ;  /* 0x0386700cff007988 */ /* 0x0045ee0008000c04 */
[----:B------:R-:W5:Y:S01]  /*a590*/  LDC.64 R6, c[0x0][0x418] ;  /* 0x00010600ff067b82 */ /* 0x000f620000000a00 */
[----:B---3--:R3:W-:Y:S07]  /*a5a0*/  STS.128 [UR4+0x38680], R8 ;  /* 0x03868008ff007988 */ /* 0x0087ee0008000c04 */
[----:B------:R-:W2:Y:S08]  /*a5b0*/  LDC.64 R28, c[0x0][0x420] ;  /* 0x00010800ff1c7b82 */ /* 0x000eb00000000a00 */
[----:B------:R-:W2:Y:S01]  /*a5c0*/  LDC.64 R30, c[0x0][0x428] ;  /* 0x00010a00ff1e7b82 */ /* 0x000ea20000000a00 */
[----:B-----5:R5:W-:Y:S07]  /*a5d0*/  STS.128 [UR4+0x38690], R4 ;  /* 0x03869004ff007988 */ /* 0x020bee0008000c04 */
[----:B----4-:R-:W4:Y:S08]  /*a5e0*/  LDC.64 R24, c[0x0][0x430] ;  /* 0x00010c00ff187b82 */ /* 0x010f300000000a00 */
[----:B------:R-:W4:Y:S08]  /*a5f0*/  LDC.64 R26, c[0x0][0x438] ;  /* 0x00010e00ff1a7b82 */ /* 0x000f300000000a00 */
[----:B-1----:R-:W1:Y:S01]  /*a600*/  LDC.64 R20, c[0x0][0x440] ;  /* 0x00011000ff147b82 */ /* 0x002e620000000a00 */
[----:B--2---:R2:W-:Y:S07]  /*a610*/  STS.128 [UR4+0x386a0], R28 ;  /* 0x0386a01cff007988 */ /* 0x0045ee0008000c04 */
[----:B------:R-:W1:Y:S08]  /*a620*/  LDC.64 R22, c[0x0][0x448] ;  /* 0x00011200ff167b82 */ /* 0x000e700000000a00 */
[----:B------:R-:W2:Y:S01]  /*a630*/  LDC.64 R12, c[0x0][0x450] ;  /* 0x00011400ff0c7b82 */ /* 0x000ea20000000a00 */
[----:B----4-:R4:W-:Y:S07]  /*a640*/  STS.128 [UR4+0x386b0], R24 ;  /* 0x0386b018ff007988 */ /* 0x0109ee0008000c04 */
[----:B------:R-:W2:Y:S08]  /*a650*/  LDC.64 R14, c[0x0][0x458] ;  /* 0x00011600ff0e7b82 */ /* 0x000eb00000000a00 */
[----:B---3--:R-:W3:Y:S01]  /*a660*/  LDC.64 R8, c[0x0][0x460] ;  /* 0x00011800ff087b82 */ /* 0x008ee20000000a00 */
[----:B-1----:R4:W-:Y:S07]  /*a670*/  STS.128 [UR4+0x386c0], R20 ;  /* 0x0386c014ff007988 */ /* 0x0029ee0008000c04 */
[----:B------:R-:W3:Y:S08]  /*a680*/  LDC.64 R10, c[0x0][0x468] ;  /* 0x00011a00ff0a7b82 */ /* 0x000ef00000000a00 */
[----:B-----5:R-:W1:Y:S01]  /*a690*/  LDC.64 R4, c[0x0][0x470] ;  /* 0x00011c00ff047b82 */ /* 0x020e620000000a00 */
[----:B--2---:R4:W-:Y:S07]  /*a6a0*/  STS.128 [UR4+0x386d0], R12 ;  /* 0x0386d00cff007988 */ /* 0x0049ee0008000c04 */
[----:B------:R-:W1:Y:S01]  /*a6b0*/  LDC.64 R6, c[0x0][0x478] ;  /* 0x00011e00ff067b82 */ /* 0x000e620000000a00 */
[----:B---3--:R4:W-:Y:S04]  /*a6c0*/  STS.128 [UR4+0x386e0], R8 ;  /* 0x0386e008ff007988 */ /* 0x0089e80008000c04 */
[----:B-1----:R4:W-:Y:S02]  /*a6d0*/  STS.128 [UR4+0x386f0], R4 ;  /* 0x0386f004ff007988 */ /* 0x0029e40008000c04 */
.L_x_193:
[----:B--2---:R-:W-:Y:S05]  /*a6e0*/  BSYNC B0 ;  /* 0x0000000000007941 */ /* 0x004fea0003800000 */
.L_x_192:
[----:B------:R-:W-:Y:S01]  /*a6f0*/  ELECT P0, URZ, PT ;  /* 0x00000000003f782f */ /* 0x000fe20003800000 */
[----:B------:R-:W-:Y:S01]  /*a700*/  NOP ;  /* 0x0000000000007918 */ /* 0x000fe20000000000 */
[----:B------:R-:W-:Y:S11]  /*a710*/  BSSY B0, `(.L_x_194) ;  /* 0x000004a000007945 */ /* 0x000ff60003800000 */
[----:B------:R-:W-:Y:S05]  /*a720*/  @!P0 BRA `(.L_x_195) ;  /* 0x0000000400208947 */ /* 0x000fea0003800000 */
[C---:B----4-:R-:W-:Y:S01]  /*a730*/  IMAD.SHL.U32 R12, R18.reuse, 0x8, RZ ;  /* 0x00000008120c7824 */ /* 0x050fe200078e00ff */
[----:B------:R-:W-:Y:S01]  /*a740*/  ULDC.64 UR4, c[0x0][0x518] ;  /* 0x0001460000047ab9 */ /* 0x000fe20000000a00 */
[----:B------:R-:W-:Y:S01]  /*a750*/  SHF.L.U64.HI R3, R18, 0x3, R3 ;  /* 0x0000000312037819 */ /* 0x000fe20000010203 */
[----:B------:R-:W-:Y:S02]  /*a760*/  ULDC.64 UR6, c[0x0][0x520] ;  /* 0x0001480000067ab9 */ /* 0x000fe40000000a00 */
[----:B------:R-:W-:-:S04]  /*a770*/  IADD3 R10, P0, R12, UR4, RZ ;  /* 0x000000040c0a7c10 */ /* 0x000fc8000ff1e0ff */
[----:B------:R-:W-:Y:S01]  /*a780*/  IADD3.X R11, R3, UR5, RZ, P0, !PT ;  /* 0x00000005030b7c10 */ /* 0x000fe200087fe4ff */
[----:B------:R-:W-:Y:S02]  /*a790*/  ULDC.64 UR4, c[0x0][0x528] ;  /* 0x00014a0000047ab9 */ /* 0x000fe40000000a00 */
[----:B------:R-:W-:-:S03]  /*a7a0*/  IADD3 R8, P0, R12, UR4, RZ ;  /* 0x000000040c087c10 */ /* 0x000fc6000ff1e0ff */
[----:B------:R-:W2:Y:S01]  /*a7b0*/  LDG.E.64 R10, desc[UR58][R10.64] ;  /* 0x0000003a0a0a7981 */ /* 0x000ea2000c1e1b00 */
[----:B------:R-:W-:Y:S01]  /*a7c0*/  IADD3.X R9, R3, UR5, RZ, P0, !PT ;  /* 0x0000000503097c10 */ /* 0x000fe200087fe4ff */
[----:B------:R-:W-:-:S05]  /*a7d0*/  ULDC.64 UR4, c[0x0][0x510] ;  /* 0x0001440000047ab9 */ /* 0x000fca0000000a00 */
[----:B------:R-:W4:Y:S01]  /*a7e0*/  LDG.E.64 R8, desc[UR58][R8.64] ;  /* 0x0000003a08087981 */ /* 0x000f22000c1e1b00 */
[C---:B------:R-:W-:Y:S02]  /*a7f0*/  IADD3 R14, P0, R12.reuse, UR4, RZ ;  /* 0x000000040c0e7c10 */ /* 0x040fe4000ff1e0ff */
[----:B------:R-:W-:Y:S02]  /*a800*/  IADD3 R12, P1, R12, UR6, RZ ;  /* 0x000000060c0c7c10 */ /* 0x000fe4000ff3e0ff */
[C---:B------:R-:W-:Y:S02]  /*a810*/  IADD3.X R15, R3.reuse, UR5, RZ, P0, !PT ;  /* 0x00000005030f7c10 */ /* 0x040fe400087fe4ff */
[----:B------:R-:W-:-:S04]  /*a820*/  IADD3.X R13, R3, UR7, RZ, P1, !PT ;  /* 0x00000007030d7c10 */ /* 0x000fc80008ffe4ff */
[----:B------:R-:W5:Y:S04]  /*a830*/  LDG.E.64 R14, desc[UR58][R14.64] ;  /* 0x0000003a0e0e7981 */ /* 0x000f68000c1e1b00 */
[----:B------:R-:W3:Y:S01]  /*a840*/  LDG.E.64 R12, desc[UR58][R12.64] ;  /* 0x0000003a0c0c7981 */ /* 0x000ee2000c1e1b00 */
[----:B------:R-:W-:Y:S02]  /*a850*/  UMOV UR4, 0x400 ;  /* 0x0000040000047882 */ /* 0x000fe40000000000 */
[----:B------:R-:W-:-:S04]  /*a860*/  ULEA UR4, UR42, UR4, 0x18 ;  /* 0x000000042a047291 */ /* 0x000fc8000f8ec03f */
[----:B------:R-:W-:Y:S02]  /*a870*/  UIADD3 UR5, UR4, 0x38600, URZ ;  /* 0x0003860004057890 */ /* 0x000fe4000fffe03f */
[----:B------:R-:W-:-:S03]  /*a880*/  UIADD3 UR6, UR4, 0x38680, URZ ;  /* 0x0003868004067890 */ /* 0x000fc6000fffe03f */
[----:B------:R-:W1:Y:S01]  /*a890*/  LDS R4, [UR4+0x3861c] ;  /* 0x03861c04ff047984 */ /* 0x000e620008000800 */
[----:B------:R-:W-:Y:S02]  /*a8a0*/  IMAD.U32 R20, RZ, RZ, UR5 ;  /* 0x00000005ff147e24 */ /* 0x000fe4000f8e00ff */
[----:B------:R-:W-:Y:S01]  /*a8b0*/  IMAD.U32 R22, RZ, RZ, UR6 ;  /* 0x00000006ff167e24 */ /* 0x000fe2000f8e00ff */
[----:B------:R-:W1:Y:S02]  /*a8c0*/  LDS R5, [UR4+0x3869c] ;  /* 0x03869c04ff057984 */ /* 0x000e640008000800 */
[----:B------:R-:W-:Y:S02]  /*a8d0*/  SHF.R.U64 R20, R20, 0x4, RZ ;  /* 0x0000000414147819 */ /* 0x000fe400000012ff */
[----:B------:R-:W-:Y:S01]  /*a8e0*/  SHF.R.U64 R22, R22, 0x4, RZ ;  /* 0x0000000416167819 */ /* 0x000fe200000012ff */
[----:B------:R-:W-:Y:S04]  /*a8f0*/  STS [UR4+0x38630], RZ ;  /* 0x038630ffff007988 */ /* 0x000fe80008000804 */
[----:B------:R-:W-:Y:S04]  /*a900*/  STS [UR4+0x38610], R20 ;  /* 0x03861014ff007988 */ /* 0x000fe80008000804 */
[----:B------:R-:W-:Y:S04]  /*a910*/  STS [UR4+0x38614], R20 ;  /* 0x03861414ff007988 */ /* 0x000fe80008000804 */
[----:B------:R-:W-:Y:S04]  /*a920*/  STS [UR4+0x38690], R22 ;  /* 0x03869016ff007988 */ /* 0x000fe80008000804 */
[----:B------:R-:W-:Y:S04]  /*a930*/  STS [UR4+0x38694], R22 ;  /* 0x03869416ff007988 */ /* 0x000fe80008000804 */
[----:B------:R-:W-:Y:S01]  /*a940*/  STS [UR4+0x386b0], RZ ;  /* 0x0386b0ffff007988 */ /* 0x000fe20008000804 */
[----:B--2---:R-:W-:-:S04]  /*a950*/  LOP3.LUT R3, R11, 0x1fffffff, RZ, 0xc0, !PT ;  /* 0x1fffffff0b037812 */ /* 0x004fc800078ec0ff */
[--C-:B------:R-:W-:Y:S02]  /*a960*/  SHF.R.U32.HI R7, RZ, 0x4, R3.reuse ;  /* 0x00000004ff077819 */ /* 0x100fe40000011603 */
[----:B------:R-:W-:Y:S02]  /*a970*/  SHF.R.U64 R3, R10, 0x4, R3 ;  /* 0x000000040a037819 */ /* 0x000fe40000001203 */
[----:B----4-:R-:W-:Y:S02]  /*a980*/  LOP3.LUT R9, R9, 0x1fffffff, RZ, 0xc0, !PT ;  /* 0x1fffffff09097812 */ /* 0x010fe400078ec0ff */
[----:B-1----:R-:W-:Y:S01]  /*a990*/  LOP3.LUT R4, R4, 0xf, R7, 0xb8, !PT ;  /* 0x0000000f04047812 */ /* 0x002fe200078eb807 */
[----:B------:R-:W-:Y:S01]  /*a9a0*/  STS [UR4+0x3860c], R3 ;  /* 0x03860c03ff007988 */ /* 0x000fe20008000804 */
[--C-:B------:R-:W-:Y:S02]  /*a9b0*/  SHF.R.U32.HI R6, RZ, 0x4, R9.reuse ;  /* 0x00000004ff067819 */ /* 0x100fe40000011609 */
[----:B------:R-:W-:Y:S01]  /*a9c0*/  SHF.R.U64 R9, R8, 0x4, R9 ;  /* 0x0000000408097819 */ /* 0x000fe20000001209 */
[----:B------:R1:W-:Y:S01]  /*a9d0*/  STS [UR4+0x3861c], R4 ;  /* 0x03861c04ff007988 */ /* 0x0003e20008000804 */
[----:B------:R-:W-:-:S03]  /*a9e0*/  LOP3.LUT R6, R5, 0xf, R6, 0xb8, !PT ;  /* 0x0000000f05067812 */ /* 0x000fc600078eb806 */
[----:B------:R-:W2:Y:S04]  /*a9f0*/  LDS R5, [UR4+0x3861c] ;  /* 0x03861c04ff057984 */ /* 0x000ea80008000800 */
[----:B------:R-:W-:Y:S01]  /*aa00*/  STS [UR4+0x3869c], R6 ;  /* 0x03869c06ff007988 */ /* 0x000fe20008000804 */
[----:B-1----:R-:W-:-:S03]  /*aa10*/  VIADD R4, R19, 0xffffffff ;  /* 0xffffffff13047836 */ /* 0x002fc60000000000 */
[----:B------:R-:W1:Y:S04]  /*aa20*/  LDS R7, [UR4+0x3869c] ;  /* 0x03869c04ff077984 */ /* 0x000e680008000800 */
[----:B-----5:R-:W-:Y:S04]  /*aa30*/  STS.64 [UR4+0x38600], R14 ;  /* 0x0386000eff007988 */ /* 0x020fe80008000a04 */
[----:B---3--:R-:W-:Y:S04]  /*aa40*/  STS.64 [UR4+0x38680], R12 ;  /* 0x0386800cff007988 */ /* 0x008fe80008000a04 */
[----:B------:R-:W-:Y:S01]  /*aa50*/  STS [UR4+0x3868c], R9 ;  /* 0x03868c09ff007988 */ /* 0x000fe20008000804 */
[----:B--2---:R-:W-:-:S05]  /*aa60*/  LOP3.LUT R5, R5, 0xf0, RZ, 0xb8, !PT ;  /* 0x000000f005057812 */ /* 0x004fca00078eb8ff */
[----:B------:R2:W-:Y:S01]  /*aa70*/  STS [UR4+0x3861c], R5 ;  /* 0x03861c05ff007988 */ /* 0x0005e20008000804 */
[----:B-1----:R-:W-:-:S03]  /*aa80*/  LOP3.LUT R7, R7, 0xf0, RZ, 0xb8, !PT ;  /* 0x000000f007077812 */ /* 0x002fc600078eb8ff */
[----:B------:R-:W1:Y:S04]  /*aa90*/  LDS R21, [UR4+0x3861c] ;  /* 0x03861c04ff157984 */ /* 0x000e680008000800 */
[----:B------:R3:W-:Y:S01]  /*aaa0*/  STS [UR4+0x3869c], R7 ;  /* 0x03869c07ff007988 */ /* 0x0007e20008000804 */
[----:B--2---:R-:W-:-:S03]  /*aab0*/  VIADD R5, R2, 0xffffffff ;  /* 0xffffffff02057836 */ /* 0x004fc60000000000 */
[----:B------:R-:W2:Y:S01]  /*aac0*/  LDS R23, [UR4+0x3869c] ;  /* 0x03869c04ff177984 */ /* 0x000ea20008000800 */
[----:B---3--:R-:W-:-:S05]  /*aad0*/  CS2R R6, SRZ ;  /* 0x0000000000067805 */ /* 0x008fca000001ff00 */
[----:B------:R3:W-:Y:S02]  /*aae0*/  STS.128 [UR4+0x38620], R4 ;  /* 0x03862004ff007988 */ /* 0x0007e40008000c04 */
[----:B---3--:R-:W-:-:S05]  /*aaf0*/  VIADD R5, R0, 0xffffffff ;  /* 0xffffffff00057836 */ /* 0x008fca0000000000 */
[----:B------:R-:W-:Y:S01]  /*ab00*/  STS.128 [UR4+0x386a0], R4 ;  /* 0x0386a004ff007988 */ /* 0x000fe20008000c04 */
[----:B-1----:R-:W-:-:S05]  /*ab10*/  LOP3.LUT R21, R21, 0xf00, RZ, 0xb8, !PT ;  /* 0x00000f0015157812 */ /* 0x002fca00078eb8ff */
[----:B------:R-:W-:Y:S01]  /*ab20*/  STS.64 [UR4+0x38618], R20 ;  /* 0x03861814ff007988 */ /* 0x000fe20008000a04 */
[----:B--2---:R-:W-:-:S03]  /*ab30*/  LOP3.LUT R23, R23, 0xf00, RZ, 0xb8, !PT ;  /* 0x00000f0017177812 */ /* 0x004fc600078eb8ff */
[----:B------:R-:W1:Y:S04]  /*ab40*/  LDS R11, [UR4+0x3861c] ;  /* 0x03861c04ff0b7984 */ /* 0x000e680008000800 */
[----:B------:R-:W-:Y:S04]  /*ab50*/  STS.64 [UR4+0x38698], R22 ;  /* 0x03869816ff007988 */ /* 0x000fe80008000a04 */
[----:B------:R-:W2:Y:S01]  /*ab60*/  LDS R24, [UR4+0x3869c] ;  /* 0x03869c04ff187984 */ /* 0x000ea20008000800 */
[----:B-1----:R-:W-:-:S05]  /*ab70*/  LOP3.LUT R0, R11, 0xf000, RZ, 0xb8, !PT ;  /* 0x0000f0000b007812 */ /* 0x002fca00078eb8ff */
[----:B------:R1:W-:Y:S01]  /*ab80*/  STS [UR4+0x3861c], R0 ;  /* 0x03861c00ff007988 */ /* 0x0003e20008000804 */
[----:B--2---:R-:W-:-:S05]  /*ab90*/  LOP3.LUT R2, R24, 0xf000, RZ, 0xb8, !PT ;  /* 0x0000f00018027812 */ /* 0x004fca00078eb8ff */
[----:B------:R1:W-:Y:S02]  /*aba0*/  STS [UR4+0x3869c], R2 ;  /* 0x03869c02ff007988 */ /* 0x0003e40008000804 */
.L_x_195:
[----:B------:R-:W-:Y:S05]  /*abb0*/  BSYNC B0 ;  /* 0x0000000000007941 */ /* 0x000fea0003800000 */
.L_x_194:
[----:B------:R-:W-:Y:S01]  /*abc0*/  ELECT P0, URZ, PT ;  /* 0x00000000003f782f */ /* 0x000fe20003800000 */
[----:B------:R-:W-:Y:S01]  /*abd0*/  NOP ;  /* 0x0000000000007918 */ /* 0x000fe20000000000 */
[----:B------:R-:W-:Y:S11]  /*abe0*/  BSSY B0, `(.L_x_196) ;  /* 0x0000004000007945 */ /* 0x000ff60003800000 */
[----:B------:R-:W-:Y:S05]  /*abf0*/  @!P0 BRA `(.L_x_197) ;  /* 0x0000000000088947 */ /* 0x000fea0003800000 */
[----:B------:R0:W-:Y:S01]  /*ac00*/  UTMACMDFLUSH ;  /* 0x00000000000079b7 */ /* 0x0001e20000000000 */
[----:B------:R-:W-:-:S04]  /*ac10*/  DEPBAR.LE SB0, 0x0 ;  /* 0x000080000000791a */ /* 0x000fc80000000000 */
.L_x_197:
[----:B------:R-:W-:Y:S05]  /*ac20*/  BSYNC B0 ;  /* 0x0000000000007941 */ /* 0x000fea0003800000 */
.L_x_196:
[----:B------:R-:W-:Y:S01]  /*ac30*/  UMOV UR4, 0x400 ;  /* 0x0000040000047882 */ /* 0x000fe20000000000 */
[----:B---3--:R-:W-:Y:S01]  /*ac40*/  IMAD.SHL.U32 R32, R32, 0x4, RZ ;  /* 0x0000000420207824 */ /* 0x008fe200078e00ff */
[----:B------:R-:W-:Y:S01]  /*ac50*/  ULEA UR16, UR42, UR4, 0x18 ;  /* 0x000000042a107291 */ /* 0x000fe2000f8ec03f */
[----:B------:R-:W-:-:S03]  /*ac60*/  ULDC UR14, c[0x0][0x884] ;  /* 0x00022100000e7ab9 */ /* 0x000fc60000000800 */
[----:B------:R-:W-:Y:S01]  /*ac70*/  UIADD3 UR18, UR16, 0x38600, URZ ;  /* 0x0003860010127890 */ /* 0x000fe2000fffe03f */
[----:B----4-:R-:W-:Y:S01]  /*ac80*/  IADD3 R4, P0, R32, UR12, RZ ;  /* 0x0000000c20047c10 */ /* 0x010fe2000ff1e0ff */
[----:B------:R-:W-:Y:S01]  /*ac90*/  UIMAD.WIDE UR14, UR14, 0x80, UR12 ;  /* 0x000000800e0e78a5 */ /* 0x000fe2000f8e020c */
[----:B------:R-:W-:-:S03]  /*aca0*/  IMAD.MOV.U32 R6, RZ, RZ, 0x1 ;  /* 0x00000001ff067424 */ /* 0x000fc600078e00ff */
[----:B------:R-:W-:Y:S02]  /*acb0*/  IMAD.X R5, RZ, RZ, UR13, P0 ;  /* 0x0000000dff057e24 */ /* 0x000fe400080e06ff */
[----:B-1----:R-:W-:Y:S01]  /*acc0*/  IADD3 R2, P1, R32, UR14, RZ ;  /* 0x0000000e20027c10 */ /* 0x002fe2000ff3e0ff */
[----:B------:R-:W1:Y:S04]  /*acd0*/  LDS R7, [R32+UR18] ;  /* 0x0000001220077984 */ /* 0x000e680008000800 */
[----:B------:R-:W2:Y:S01]  /*ace0*/  LDS R9, [R32+UR18+0x80] ;  /* 0x0000801220097984 */ /* 0x000ea20008000800 */
[----:B------:R-:W-:Y:S01]  /*acf0*/  IMAD.X R3, RZ, RZ, UR15, P1 ;  /* 0x0000000fff037e24 */ /* 0x000fe200088e06ff */
[----:B------:R-:W-:Y:S01]  /*ad00*/  LOP3.LUT P1, RZ, R33, 0x7f, RZ, 0xc0, !PT ;  /* 0x0000007f21ff7812 */ /* 0x000fe2000782c0ff */
[----:B------:R-:W-:Y:S01]  /*ad10*/  IMAD.MOV.U32 R8, RZ, RZ, 0x1 ;  /* 0x00000001ff087424 */ /* 0x000fe200078e00ff */
[----:B------:R-:W-:Y:S01]  /*ad20*/  BSSY B0, `(.L_x_198) ;  /* 0x00000e5000007945 */ /* 0x000fe20003800000 */
[----:B------:R-:W-:Y:S01]  /*ad30*/  MOV R0, RZ ;  /* 0x000000ff00007202 */ /* 0x000fe20000000f00 */
[----:B------:R-:W-:Y:S01]  /*ad40*/  IMAD.MOV.U32 R20, RZ, RZ, 0x1 ;  /* 0x00000001ff147424 */ /* 0x000fe200078e00ff */
[----:B------:R-:W-:Y:S01]  /*ad50*/  ISETP.EQ.OR P2, PT, R34, RZ, P1 ;  /* 0x000000ff2200720c */ /* 0x000fe20000f42670 */
[----:B------:R-:W-:-:S02]  /*ad60*/  IMAD.MOV.U32 R21, RZ, RZ, RZ ;  /* 0x000000ffff157224 */ /* 0x000fc400078e00ff */
[----:B------:R-:W-:Y:S01]  /*ad70*/  IMAD.MOV.U32 R22, RZ, RZ, RZ ;  /* 0x000000ffff167224 */ /* 0x000fe200078e00ff */
[----:B------:R-:W-:Y:S02]  /*ad80*/  ULOP3.LUT UR20, UR54, 0x1, URZ, 0xfc, !UPT ;  /* 0x0000000136147892 */ /* 0x000fe4000f8efc3f */
[----:B------:R-:W-:Y:S02]  /*ad90*/  ULOP3.LUT UR17, UR53, 0x2, URZ, 0xfc, !UPT ;  /* 0x0000000235117892 */ /* 0x000fe4000f8efc3f */
[----:B------:R-:W-:Y:S01]  /*ada0*/  UIADD3 UR19, UR16, 0x38680, URZ ;  /* 0x0003868010137890 */ /* 0x000fe2000fffe03f */
[----:B-1----:R-:W5:Y:S04]  /*adb0*/  ATOMG.E.EXCH.STRONG.GPU PT, RZ, [R4], R7 ;  /* 0x0000000704ff73a8 */ /* 0x002f6800041ee100 */
[----:B--2---:R1:W5:Y:S02]  /*adc0*/  ATOMG.E.EXCH.STRONG.GPU PT, RZ, [R2], R9 ;  /* 0x0000000902ff73a8 */ /* 0x00436400041ee100 */
[----:B-1----:R-:W-:-:S02]  /*add0*/  PRMT R2, R6, 0x7610, R2 ;  /* 0x0000761006027816 */ /* 0x002fc40000000002 */
[----:B------:R-:W-:-:S07]  /*ade0*/  PRMT R3, R8, 0x7610, R3 ;  /* 0x0000761008037816 */ /* 0x000fce0000000003 */
.L_x_218:
[----:B------:R-:W-:Y:S01]  /*adf0*/  LOP3.LUT P0, RZ, R3, 0xff, RZ, 0xc0, !PT ;  /* 0x000000ff03ff7812 */ /* 0x000fe2000780c0ff */
[----:B-----5:R-:W-:Y:S01]  /*ae00*/  VIADD R4, R19, 0x7f ;  /* 0x0000007f13047836 */ /* 0x020fe20000000000 */
[----:B------:R-:W-:Y:S05]  /*ae10*/  YIELD ;  /* 0x0000000000007946 */ /* 0x000fea0003800000 */
[----:B------:R-:W-:Y:S01]  /*ae20*/  SHF.R.S32.HI R5, RZ, 0x1f, R4 ;  /* 0x0000001fff057819 */ /* 0x000fe20000011404 */
[----:B------:R-:W-:Y:S03]  /*ae30*/  BSSY B1, `(.L_x_199) ;  /* 0x0000008000017945 */ /* 0x000fe60003800000 */
[----:B------:R-:W-:-:S02]  /*ae40*/  LEA.HI R5, R5, R4, RZ, 0x7 ;  /* 0x0000000405057211 */ /* 0x000fc400078f38ff */
[----:B------:R-:W-:Y:S05]  /*ae50*/  @!P0 BRA `(.L_x_200) ;  /* 0x0000000000148947 */ /* 0x000fea0003800000 */
[----:B------:R-:W-:-:S04]  /*ae60*/  DEPBAR {5,4,3,2,1,0} ;  /* 0x0000003f0000791a */ /* 0x000fc80000000000 */
[----:B------:R1:W-:Y:S01]  /*ae70*/  UTMACCTL.IV [UR12] ;  /* 0x000000000c0079b9 */ /* 0x0003e20008000000 */
[----:B------:R-:W-:-:S04]  /*ae80*/  DEPBAR {5,4,3,2,1,0} ;  /* 0x0000003f0000791a */ /* 0x000fc80000000000 */
[----:B------:R1:W-:Y:S02]  /*ae90*/  UTMACCTL.IV [UR14] ;  /* 0x000000000e0079b9 */ /* 0x0003e40008000000 */
[----:B-1----:R-:W-:Y:S01]  /*aea0*/  NOP ;  /* 0x0000000000007918 */ /* 0x002fe20000000000 */
.L_x_200:
[----:B------:R-:W-:Y:S05]  /*aeb0*/  BSYNC B1 ;  /* 0x0000000000017941 */ /* 0x000fea0003800000 */
.L_x_199:
[----:B------:R-:W-:Y:S01]  /*aec0*/  UMOV UR4, 0xffffffff ;  /* 0xffffffff00047882 */ /* 0x000fe20000000000 */
[----:B------:R-:W-:Y:S02]  /*aed0*/  SHF.R.S32.HI R7, RZ, 0x7, R5 ;  /* 0x00000007ff077819 */ /* 0x000fe40000011405 */
[----:B------:R-:W-:Y:S05]  /*aee0*/  BRA.DIV UR4, `(.L_x_201) ;  /* 0x0000003e04047947 */ /* 0x000fea000b800000 */
[----:B-----5:R-:W-:-:S13]  /*aef0*/  ELECT P6, URZ, PT ;  /* 0x00000000003f782f */ /* 0x020fda00038c0000 */
.L_x_290:
[----:B------:R-:W-:Y:S01]  /*af00*/  ISETP.LT.OR P6, PT, R19, 0x1, !P6 ;  /* 0x000000011300780c */ /* 0x000fe200077c1670 */
[----:B------:R-:W-:-:S12]  /*af10*/  BSSY B1, `(.L_x_202) ;  /* 0x000002e000017945 */ /* 0x000fd80003800000 */
[----:B------:R-:W-:Y:S05]  /*af20*/  @P6 BRA `(.L_x_203) ;  /* 0x0000000000b06947 */ /* 0x000fea0003800000 */
[----:B------:R-:W-:Y:S01]  /*af30*/  IMAD.SHL.U32 R17, R17, 0x100, RZ ;  /* 0x0000010011117824 */ /* 0x000fe200078e00ff */
[----:B------:R-:W-:Y:S01]  /*af40*/  MOV R10, RZ ;  /* 0x000000ff000a7202 */ /* 0x000fe20000000f00 */
[----:B------:R-:W-:Y:S02]  /*af50*/  IMAD.SHL.U32 R16, R16, 0x80, RZ ;  /* 0x0000008010107824 */ /* 0x000fe400078e00ff */
[----:B------:R-:W-:Y:S02]  /*af60*/  VIADD R9, R7, 0x1 ;  /* 0x0000000107097836 */ /* 0x000fe40000000000 */
[----:B------:R-:W-:Y:S02]  /*af70*/  IMAD.MOV.U32 R3, RZ, RZ, R20 ;  /* 0x000000ffff037224 */ /* 0x000fe400078e0014 */
[----:B------:R-:W-:-:S07]  /*af80*/  IMAD.MOV.U32 R4, RZ, RZ, R0 ;  /* 0x000000ffff047224 */ /* 0x000fce00078e0000 */
.L_x_207:
[----:B--2---:R-:W-:Y:S01]  /*af90*/  LEA R8, R4, UR16, 0x3 ;  /* 0x0000001004087c11 */ /* 0x004fe2000f8e18ff */
[----:B------:R-:W-:Y:S05]  /*afa0*/  YIELD ;  /* 0x0000000000007946 */ /* 0x000fea0003800000 */
[----:B------:R-:W-:Y:S01]  /*afb0*/  SHF.L.U32 R5, R3, 0x1f, RZ ;  /* 0x0000001f03057819 */ /* 0x000fe200000006ff */
[----:B------:R-:W1:Y:S03]  /*afc0*/  @!P1 LDC R6, c[0x0][0x500] ;  /* 0x00014000ff069b82 */ /* 0x000e660000000800 */
[----:B------:R-:W2:Y:S02]  /*afd0*/  SYNCS.PHASECHK.TRANS64.TRYWAIT P0, [R8+URZ+0x384a0], R5 ;  /* 0x0384a005080075a7 */ /* 0x000ea4000800017f */
[----:B--2---:R-:W-:Y:S05]  /*afe0*/  @!P0 BRA `(.L_x_204) ;  /* 0x0000003800e48947 */ /* 0x004fea0003800000 */
.L_x_291:
[----:B------:R-:W-:Y:S01]  /*aff0*/  UPRMT UR4, UR17, 0x9910, URZ ;  /* 0x0000991011047896 */ /* 0x000fe2000800003f */
[----:B-1----:R1:W-:Y:S03]  /*b000*/  @!P1 SYNCS.ARRIVE.TRANS64 RZ, [R8+URZ+0x38480], R6 ;  /* 0x0384800608ff99a7 */ /* 0x0023e6000800003f */
[----:B------:R-:W-:-:S06]  /*b010*/  UISETP.NE.AND UP0, UPT, UR4, 0x2, UPT ;  /* 0x000000020400788c */ /* 0x000fcc000bf05270 */
[----:B------:R-:W-:-:S13]  /*b020*/  PLOP3.LUT P0, PT, PT, PT, UP0, 0x80, 0x0 ;  /* 0x000000000000781c */ /* 0x000fda0003f0f008 */
[----:B-1----:R-:W-:Y:S05]  /*b030*/  @P0 BRA `(.L_x_205) ;  /* 0x0000000000040947 */ /* 0x002fea0003800000 */
[----:B------:R-:W-:Y:S01]  /*b040*/  BPT.TRAP 0x1 ;  /* 0x000000040000795c */ /* 0x000fe20000300000 */
.L_x_205:
[----:B------:R-:W-:Y:S05]  /*b050*/  @P2 BRA `(.L_x_206) ;  /* 0x0000000000042947 */ /* 0x000fea0003800000 */
[----:B------:R-:W-:Y:S01]  /*b060*/  BPT.TRAP 0x1 ;  /* 0x000000040000795c */ /* 0x000fe20000300000 */
.L_x_206:
[----:B------:R-:W-:Y:S01]  /*b070*/  R2UR UR8, R4 ;  /* 0x00000000040872ca */ /* 0x000fe200000e0000 */
[----:B------:R-:W-:Y:S01]  /*b080*/  VIADD R9, R9, 0xffffffff ;  /* 0xffffffff09097836 */ /* 0x000fe20000000000 */
[----:B------:R-:W-:Y:S01]  /*b090*/  R2UR UR9, R8 ;  /* 0x00000000080972ca */ /* 0x000fe200000e0000 */
[----:B------:R-:W-:Y:S01]  /*b0a0*/  VIADD R4, R4, 0x1 ;  /* 0x0000000104047836 */ /* 0x000fe20000000000 */
[----:B------:R-:W-:Y:S01]  /*b0b0*/  R2UR UR10, R10 ;  /* 0x000000000a0a72ca */ /* 0x000fe200000e0000 */
[----:B------:R-:W-:Y:S01]  /*b0c0*/  UMOV UR22, 0x0 ;  /* 0x0000000000167882 */ /* 0x000fe20000000000 */
[----:B------:R-:W-:Y:S01]  /*b0d0*/  R2UR UR11, R16 ;  /* 0x00000000100b72ca */ /* 0x000fe200000e0000 */
[----:B------:R-:W-:Y:S01]  /*b0e0*/  UMOV UR23, 0x10000000 ;  /* 0x1000000000177882 */ /* 0x000fe20000000000 */
[----:B------:R-:W-:Y:S01]  /*b0f0*/  R2UR UR7, R17 ;  /* 0x00000000110772ca */ /* 0x000fe200000e0000 */
[----:B------:R-:W-:Y:S01]  /*b100*/  VIADD R10, R10, 0x80 ;  /* 0x000000800a0a7836 */ /* 0x000fe20000000000 */
[----:B------:R-:W-:-:S02]  /*b110*/  ISETP.GT.AND P3, PT, R9, 0x1, PT ;  /* 0x000000010900780c */ /* 0x000fc40003f64270 */
[C---:B------:R-:W-:Y:S01]  /*b120*/  ISETP.NE.AND P0, PT, R4.reuse, 0x4, PT ;  /* 0x000000040400780c */ /* 0x040fe20003f05270 */
[----:B------:R-:W-:Y:S02]  /*b130*/  ULEA UR4, UR8, UR16, 0xf ;  /* 0x0000001008047291 */ /* 0x000fe4000f8e783f */
[----:B------:R-:W-:Y:S01]  /*b140*/  ULEA UR8, UR8, UR16, 0xe ;  /* 0x0000001008087291 */ /* 0x000fe2000f8e703f */
[----:B------:R-:W-:Y:S01]  /*b150*/  SEL R6, RZ, 0x1, P0 ;  /* 0x00000001ff067807 */ /* 0x000fe20000000000 */
[----:B------:R-:W-:Y:S01]  /*b160*/  UIADD3 UR9, UR9, 0x38480, URZ ;  /* 0x0003848009097890 */ /* 0x000fe2000fffe03f */
[----:B------:R-:W-:Y:S01]  /*b170*/  SEL R4, R4, RZ, P0 ;  /* 0x000000ff04047207 */ /* 0x000fe20000000000 */
[----:B------:R-:W-:Y:S01]  /*b180*/  UIADD3 UR4, UR4, 0x10000, URZ ;  /* 0x0001000004047890 */ /* 0x000fe2000fffe03f */
[----:B------:R-:W-:Y:S01]  /*b190*/  LOP3.LUT R3, R3, R6, RZ, 0x3c, !PT ;  /* 0x0000000603037212 */ /* 0x000fe200078e3cff */
[----:B------:R-:W-:-:S03]  /*b1a0*/  UMOV UR6, UR10 ;  /* 0x0000000a00067c82 */ /* 0x000fc60008000000 */
[----:B------:R-:W-:Y:S02]  /*b1b0*/  UMOV UR5, UR9 ;  /* 0x0000000900057c82 */ /* 0x000fe40008000000 */
[----:B------:R1:W-:Y:S02]  /*b1c0*/  UTMALDG.2D [UR8], [UR12], desc[UR22] ;  /* 0x000016080c0075b4 */ /* 0x0003e40008009000 */
[----:B------:R1:W-:Y:S02]  /*b1d0*/  UTMALDG.2D [UR4], [UR14], desc[UR22] ;  /* 0x000016040e0075b4 */ /* 0x0003e40008009000 */
[----:B-1----:R-:W-:Y:S05]  /*b1e0*/  @P3 BRA `(.L_x_207) ;  /* 0xfffffffc00683947 */ /* 0x002fea000383ffff */
.L_x_203:
[----:B------:R-:W-:Y:S05]  /*b1f0*/  BSYNC B1 ;  /* 0x0000000000017941 */ /* 0x000fea0003800000 */
.L_x_202:
[----:B------:R-:W-:Y:S01]  /*b200*/  IMAD.IADD R0, R7, 0x1, R0 ;  /* 0x0000000107007824 */ /* 0x000fe200078e0200 */
[----:B------:R-:W-:-:S04]  /*b210*/  LOP3.LUT P0, RZ, R2, 0xff, RZ, 0xc0, !PT ;  /* 0x000000ff02ff7812 */ /* 0x000fc8000780c0ff */
[----:B------:R-:W-:-:S04]  /*b220*/  SHF.R.U32.HI R2, RZ, 0x2, R0 ;  /* 0x00000002ff027819 */ /* 0x000fc80000011600 */
[----:B------:R-:W-:-:S04]  /*b230*/  LOP3.LUT R2, R2, 0x1, RZ, 0xc0, !PT ;  /* 0x0000000102027812 */ /* 0x000fc800078ec0ff */
[----:B------:R-:W-:Y:S01]  /*b240*/  ISETP.NE.U32.AND P3, PT, R2, 0x1, PT ;  /* 0x000000010200780c */ /* 0x000fe20003f65070 */
[----:B------:R-:W-:Y:S01]  /*b250*/  IMAD.U32 R2, RZ, RZ, UR20 ;  /* 0x00000014ff027e24 */ /* 0x000fe2000f8e00ff */
[----:B------:R-:W-:Y:S01]  /*b260*/  @P0 SYNCS.ARRIVE.TRANS64.A1T0 RZ, [UR16+0x38508], RZ ;  /* 0x038508ffffff09a7 */ /* 0x000fe20008100010 */
[----:B------:R-:W-:Y:S02]  /*b270*/  ISETP.GT.U32.AND P0, PT, R0, 0x3, PT ;  /* 0x000000030000780c */ /* 0x000fe40003f04070 */
[C---:B------:R-:W-:Y:S02]  /*b280*/  ISETP.GT.U32.AND P3, PT, R7.reuse, 0x3, !P3 ;  /* 0x000000030700780c */ /* 0x040fe40005f64070 */
[----:B------:R-:W-:Y:S02]  /*b290*/  ISETP.NE.AND P4, PT, R2, 0x3, PT ;  /* 0x000000030200780c */ /* 0x000fe40003f85270 */
[----:B------:R-:W-:Y:S02]  /*b2a0*/  ISETP.LT.U32.AND P0, PT, R7, 0x4, P0 ;  /* 0x000000040700780c */ /* 0x000fe40000701070 */
[----:B------:R-:W-:-:S02]  /*b2b0*/  SEL R2, RZ, 0x1, !P3 ;  /* 0x00000001ff027807 */ /* 0x000fc40005800000 */
[----:B------:R-:W-:Y:S02]  /*b2c0*/  SEL R3, RZ, 0x1, !P0 ;  /* 0x00000001ff037807 */ /* 0x000fe40004000000 */
[----:B------:R-:W-:Y:S02]  /*b2d0*/  LOP3.LUT R0, R0, 0x3, RZ, 0xc0, !PT ;  /* 0x0000000300007812 */ /* 0x000fe400078ec0ff */
[----:B------:R-:W-:-:S03]  /*b2e0*/  LOP3.LUT R20, R2, R20, R3, 0x96, !PT ;  /* 0x0000001402147212 */ /* 0x000fc600078e9603 */
[----:B------:R-:W-:Y:S05]  /*b2f0*/  @!P4 BRA `(.L_x_208) ;  /* 0x000000000004c947 */ /* 0x000fea0003800000 */
[----:B------:R-:W-:Y:S01]  /*b300*/  BPT.TRAP 0x1 ;  /* 0x000000040000795c */ /* 0x000fe20000300000 */
.L_x_208:
[C---:B------:R-:W-:Y:S01]  /*b310*/  LEA R3, R21.reuse, UR16, 0x3 ;  /* 0x0000001015037c11 */ /* 0x040fe2000f8e18ff */
[----:B------:R-:W-:Y:S01]  /*b320*/  BSSY B1, `(.L_x_209) ;  /* 0x0000005000017945 */ /* 0x000fe20003800000 */
[----:B------:R-:W-:Y:S02]  /*b330*/  SHF.L.U32 R2, R22, 0x1f, RZ ;  /* 0x0000001f16027819 */ /* 0x000fe400000006ff */
[----:B--2---:R-:W-:Y:S02]  /*b340*/  LEA R8, R21, UR16, 0x4 ;  /* 0x0000001015087c11 */ /* 0x004fe4000f8e20ff */
[----:B------:R-:W1:Y:S02]  /*b350*/  SYNCS.PHASECHK.TRANS64.TRYWAIT P0, [R3+URZ+0x38400], R2 ;  /* 0x03840002030075a7 */ /* 0x000e64000800017f */
[----:B-1----:R-:W-:Y:S05]  /*b360*/  @!P0 BRA `(.L_x_210) ;  /* 0x0000003800188947 */ /* 0x002fea0003800000 */
.L_x_292:
[----:B------:R-:W-:Y:S05]  /*b370*/  BSYNC B1 ;  /* 0x0000000000017941 */ /* 0x000fea0003800000 */
.L_x_209:
[----:B------:R-:W2:Y:S01]  /*b380*/  LDS.128 R8, [R8+0x38510] ;  /* 0x0385100008087984 */ /* 0x000ea20000000c00 */
[----:B------:R-:W-:Y:S01]  /*b390*/  @!PT LDS RZ, [RZ] ;  /* 0x00000000fffff984 */ /* 0x000fe20000000800 */
[----:B------:R-:W-:Y:S01]  /*b3a0*/  @!PT LDS RZ, [RZ] ;  /* 0x00000000fffff984 */ /* 0x000fe20000000800 */
[----:B------:R-:W-:Y:S01]  /*b3b0*/  @!PT LDS RZ, [RZ] ;  /* 0x00000000fffff984 */ /* 0x000fe20000000800 */
[----:B------:R-:W-:Y:S01]  /*b3c0*/  @!PT LDS RZ, [RZ] ;  /* 0x00000000fffff984 */ /* 0x000fe20000000800 */
[----:B------:R3:W-:Y:S06]  /*b3d0*/  MEMBAR.ALL.CTA ;  /* 0x0000000000007992 */ /* 0x0007ec0000008000 */
[----:B---3--:R-:W3:Y:S01]  /*b3e0*/  FENCE.VIEW.ASYNC.S ;  /* 0x00000000000073c6 */ /* 0x008ee20000000000 */
[----:B--2---:R-:W-:Y:S02]  /*b3f0*/  IMAD.MOV.U32 R17, RZ, RZ, R9 ;  /* 0x000000ffff117224 */ /* 0x004fe400078e0009 */
[----:B------:R-:W-:Y:S01]  /*b400*/  IMAD.MOV.U32 R16, RZ, RZ, R8 ;  /* 0x000000ffff107224 */ /* 0x000fe200078e0008 */
[----:B---3--:R-:W-:Y:S06]  /*b410*/  @!P4 BRA `(.L_x_211) ;  /* 0x000000000004c947 */ /* 0x008fec0003800000 */
[----:B------:R-:W-:Y:S01]  /*b420*/  BPT.TRAP 0x1 ;  /* 0x000000040000795c */ /* 0x000fe20000300000 */
.L_x_211:
[----:B------:R-:W2:Y:S01]  /*b430*/  S2R R5, SR_CgaCtaId ;  /* 0x0000000000057919 */ /* 0x000ea20000008800 */
[----:B------:R-:W-:Y:S02]  /*b440*/  ISETP.NE.AND P0, PT, R11, RZ, PT ;  /* 0x000000ff0b00720c */ /* 0x000fe40003f05270 */
[----:B-1----:R-:W-:Y:S02]  /*b450*/  IADD3 R2, R3, 0x38440, RZ ;  /* 0x0003844003027810 */ /* 0x002fe40007ffe0ff */
[CC--:B------:R-:W-:Y:S02]  /*b460*/  ISETP.EQ.OR P0, PT, R10.reuse, R18.reuse, !P0 ;  /* 0x000000120a00720c */ /* 0x0c0fe40004702670 */
[----:B------:R-:W-:Y:S02]  /*b470*/  ISETP.NE.AND P3, PT, R10, R18, PT ;  /* 0x000000120a00720c */ /* 0x000fe40003f65270 */
[----:B--2---:R-:W-:-:S04]  /*b480*/  PRMT R2, R5, 0x654, R2 ;  /* 0x0000065405027816 */ /* 0x004fc80000000002 */
[----:B------:R1:W-:Y:S05]  /*b490*/  SYNCS.ARRIVE.TRANS64.RED.A1T0 RZ, [R2+URZ], RZ ;  /* 0x000000ff02ff79a7 */ /* 0x0003ea000810043f */
[----:B------:R-:W-:Y:S05]  /*b4a0*/  @P0 BRA `(.L_x_212) ;  /* 0x00000004008c0947 */ /* 0x000fea0003800000 */
[----:B-1----:R-:W1:Y:S02]  /*b4b0*/  LDC.64 R2, c[0x0][0x290] ;  /* 0x0000a400ff027b82 */ /* 0x002e640000000a00 */
[----:B-1----:R-:W-:-:S05]  /*b4c0*/  IMAD.WIDE R2, R10, 0xc, R2 ;  /* 0x0000000c0a027825 */ /* 0x002fca00078e0202 */
[----:B------:R1:W5:Y:S01]  /*b4d0*/  LDG.E R19, desc[UR58][R2.64+0x8] ;  /* 0x0000083a02137981 */ /* 0x000362000c1e1900 */
[----:B------:R-:W-:-:S03]  /*b4e0*/  UMOV UR4, 0xffffffff ;  /* 0xffffffff00047882 */ /* 0x000fc60000000000 */
[----:B------:R-:W-:Y:S05]  /*b4f0*/  BRA.DIV UR4, `(.L_x_213) ;  /* 0x0000003604c87947 */ /* 0x000fea000b800000 */
[----:B------:R-:W-:-:S13]  /*b500*/  ELECT P6, URZ, PT ;  /* 0x00000000003f782f */ /* 0x000fda00038c0000 */
.L_x_295:
[----:B------:R-:W-:Y:S04]  /*b510*/  BSSY B1, `(.L_x_214) ;  /* 0x0000049000017945 */ /* 0x000fe80003800000 */
[----:B------:R-:W-:Y:S05]  /*b520*/  @!P6 BRA `(.L_x_215) ;  /* 0x00000004001ce947 */ /* 0x000fea0003800000 */
[C---:B------:R-:W-:Y:S01]  /*b530*/  IMAD.SHL.U32 R4, R10.reuse, 0x8, RZ ;  /* 0x000000080a047824 */ /* 0x040fe200078e00ff */
[----:B------:R-:W-:Y:S01]  /*b540*/  SHF.R.S32.HI R5, RZ, 0x1f, R10 ;  /* 0x0000001fff057819 */ /* 0x000fe2000001140a */
[----:B------:R-:W-:Y:S01]  /*b550*/  ULDC.64 UR4, c[0x0][0x510] ;  /* 0x0001440000047ab9 */ /* 0x000fe20000000a00 */
[----:B------:R-:W-:Y:S01]  /*b560*/  ULDC.64 UR6, c[0x0][0x520] ;  /* 0x0001480000067ab9 */ /* 0x000fe20000000a00 */
[----:B------:R-:W2:Y:S01]  /*b570*/  LDG.E R18, desc[UR58][R2.64] ;  /* 0x0000003a02127981 */ /* 0x000ea2000c1e1900 */
[----:B------:R-:W-:Y:S02]  /*b580*/  SHF.L.U64.HI R5, R10, 0x3, R5 ;  /* 0x000000030a057819 */ /* 0x000fe40000010205 */
[C---:B------:R-:W-:Y:S02]  /*b590*/  IADD3 R12, P0, R4.reuse, UR4, RZ ;  /* 0x00000004040c7c10 */ /* 0x040fe4000ff1e0ff */
[C---:B------:R-:W-:Y:S02]  /*b5a0*/  IADD3 R8, P4, R4.reuse, UR6, RZ ;  /* 0x0000000604087c10 */ /* 0x040fe4000ff9e0ff */
[C---:B------:R-:W-:Y:S01]  /*b5b0*/  IADD3.X R13, R5.reuse, UR5, RZ, P0, !PT ;  /* 0x00000005050d7c10 */ /* 0x040fe200087fe4ff */
[----:B------:R-:W-:Y:S01]  /*b5c0*/  ULDC.64 UR4, c[0x0][0x518] ;  /* 0x0001460000047ab9 */ /* 0x000fe20000000a00 */
[----:B------:R-:W-:Y:S01]  /*b5d0*/  IADD3.X R9, R5, UR7, RZ, P4, !PT ;  /* 0x0000000705097c10 */ /* 0x000fe2000a7fe4ff */
[----:B-1----:R1:W3:Y:S04]  /*b5e0*/  LDG.E R2, desc[UR58][R2.64+0x4] ;  /* 0x0000043a02027981 */ /* 0x0022e8000c1e1900 */
[----:B------:R-:W4:Y:S04]  /*b5f0*/  LDG.E.64 R12, desc[UR58][R12.64] ;  /* 0x0000003a0c0c7981 */ /* 0x000f28000c1e1b00 */
[----:B------:R-:W2:Y:S01]  /*b600*/  LDG.E.64 R8, desc[UR58][R8.64] ;  /* 0x0000003a08087981 */ /* 0x000ea2000c1e1b00 */
[----:B------:R-:W-:-:S04]  /*b610*/  IADD3 R6, P0, R4, UR4, RZ ;  /* 0x0000000404067c10 */ /* 0x000fc8000ff1e0ff */
[----:B------:R-:W-:Y:S01]  /*b620*/  IADD3.X R7, R5, UR5, RZ, P0, !PT ;  /* 0x0000000505077c10 */ /* 0x000fe200087fe4ff */
[----:B------:R-:W-:-:S05]  /*b630*/  ULDC.64 UR4, c[0x0][0x528] ;  /* 0x00014a0000047ab9 */ /* 0x000fca0000000a00 */
[----:B------:R-:W3:Y:S01]  /*b640*/  LDG.E.64 R6, desc[UR58][R6.64] ;  /* 0x0000003a06067981 */ /* 0x000ee2000c1e1b00 */
[----:B------:R-:W-:-:S04]  /*b650*/  IADD3 R4, P0, R4, UR4, RZ ;  /* 0x0000000404047c10 */ /* 0x000fc8000ff1e0ff */
[----:B------:R-:W-:-:S06]  /*b660*/  IADD3.X R5, R5, UR5, RZ, P0, !PT ;  /* 0x0000000505057c10 */ /* 0x000fcc00087fe4ff */
[----:B------:R-:W3:Y:S04]  /*b670*/  LDG.E.64 R4, desc[UR58][R4.64] ;  /* 0x0000003a04047981 */ /* 0x000ee8000c1e1b00 */
[----:B----4-:R-:W-:Y:S04]  /*b680*/  STS.64 [UR18], R12 ;  /* 0x0000000cff007988 */ /* 0x010fe80008000a12 */
[----:B--2---:R-:W-:Y:S04]  /*b690*/  STS.64 [UR19], R8 ;  /* 0x00000008ff007988 */ /* 0x004fe80008000a13 */
[----:B------:R-:W2:Y:S01]  /*b6a0*/  LDS R14, [UR18+0x1c] ;  /* 0x00001c12ff0e7984 */ /* 0x000ea20008000800 */
[----:B---3--:R-:W-:-:S04]  /*b6b0*/  LOP3.LUT R23, R7, 0x1fffffff, RZ, 0xc0, !PT ;  /* 0x1fffffff07177812 */ /* 0x008fc800078ec0ff */
[----:B------:R-:W-:-:S04]  /*b6c0*/  SHF.R.U32.HI R15, RZ, 0x4, R23 ;  /* 0x00000004ff0f7819 */ /* 0x000fc80000011617 */
[----:B--2---:R-:W-:-:S05]  /*b6d0*/  LOP3.LUT R14, R14, 0xf, R15, 0xb8, !PT ;  /* 0x0000000f0e0e7812 */ /* 0x004fca00078eb80f */
[----:B------:R-:W-:Y:S04]  /*b6e0*/  STS [UR18+0x1c], R14 ;  /* 0x00001c0eff007988 */ /* 0x000fe80008000812 */
[----:B------:R-:W2:Y:S02]  /*b6f0*/  LDS R7, [UR18+0x1c] ;  /* 0x00001c12ff077984 */ /* 0x000ea40008000800 */
[----:B--2---:R-:W-:-:S05]  /*b700*/  LOP3.LUT R7, R7, 0xf0, RZ, 0xb8, !PT ;  /* 0x000000f007077812 */ /* 0x004fca00078eb8ff */
[----:B------:R-:W-:Y:S04]  /*b710*/  STS [UR18+0x1c], R7 ;  /* 0x00001c07ff007988 */ /* 0x000fe80008000812 */
[----:B------:R-:W2:Y:S01]  /*b720*/  LDS R12, [UR18+0x1c] ;  /* 0x00001c12ff0c7984 */ /* 0x000ea20008000800 */
[----:B------:R-:W-:-:S05]  /*b730*/  IMAD.U32 R8, RZ, RZ, UR18 ;  /* 0x00000012ff087e24 */ /* 0x000fca000f8e00ff */
[----:B------:R-:W-:Y:S02]  /*b740*/  SHF.R.U64 R8, R8, 0x4, RZ ;  /* 0x0000000408087819 */ /* 0x000fe400000012ff */
[----:B--2---:R-:W-:-:S05]  /*b750*/  LOP3.LUT R9, R12, 0xf00, RZ, 0xb8, !PT ;  /* 0x00000f000c097812 */ /* 0x004fca00078eb8ff */
[----:B------:R-:W-:Y:S04]  /*b760*/  STS.64 [UR18+0x18], R8 ;  /* 0x00001808ff007988 */ /* 0x000fe80008000a12 */
[----:B------:R-:W1:Y:S01]  /*b770*/  LDS R24, [UR18+0x1c] ;  /* 0x00001c12ff187984 */ /* 0x000e620008000800 */
[----:B------:R-:W-:Y:S01]  /*b780*/  SHF.R.U64 R23, R6, 0x4, R23 ;  /* 0x0000000406177819 */ /* 0x000fe20000001217 */
[----:B-----5:R-:W-:Y:S01]  /*b790*/  VIADD R12, R19, 0xffffffff ;  /* 0xffffffff130c7836 */ /* 0x020fe20000000000 */
[----:B------:R-:W-:Y:S01]  /*b7a0*/  CS2R R14, SRZ ;  /* 0x00000000000e7805 */ /* 0x000fe2000001ff00 */
[----:B------:R-:W-:Y:S01]  /*b7b0*/  VIADD R13, R18, 0xffffffff ;  /* 0xffffffff120d7836 */ /* 0x000fe20000000000 */
[----:B------:R-:W-:Y:S04]  /*b7c0*/  STS [UR18+0x10], R8 ;  /* 0x00001008ff007988 */ /* 0x000fe80008000812 */
[----:B------:R-:W-:Y:S04]  /*b7d0*/  STS [UR18+0x14], R8 ;  /* 0x00001408ff007988 */ /* 0x000fe80008000812 */
[----:B------:R-:W-:Y:S04]  /*b7e0*/  STS.128 [UR18+0x20], R12 ;  /* 0x0000200cff007988 */ /* 0x000fe80008000c12 */
[----:B------:R-:W-:Y:S04]  /*b7f0*/  STS [UR18+0xc], R23 ;  /* 0x00000c17ff007988 */ /* 0x000fe80008000812 */
[----:B------:R-:W-:Y:S01]  /*b800*/  STS [UR18+0x30], RZ ;  /* 0x000030ffff007988 */ /* 0x000fe20008000812 */
[----:B-1----:R-:W-:-:S05]  /*b810*/  LOP3.LUT R3, R24, 0xf000, RZ, 0xb8, !PT ;  /* 0x0000f00018037812 */ /* 0x002fca00078eb8ff */
[----:B------:R-:W-:Y:S04]  /*b820*/  STS [UR18+0x1c], R3 ;  /* 0x00001c03ff007988 */ /* 0x000fe80008000812 */
[----:B------:R-:W1:Y:S01]  /*b830*/  LDS R6, [UR19+0x1c] ;  /* 0x00001c13ff067984 */ /* 0x000e620008000800 */
[----:B------:R-:W-:-:S04]  /*b840*/  LOP3.LUT R7, R5, 0x1fffffff, RZ, 0xc0, !PT ;  /* 0x1fffffff05077812 */ /* 0x000fc800078ec0ff */
[----:B------:R-:W-:-:S04]  /*b850*/  SHF.R.U32.HI R5, RZ, 0x4, R7 ;  /* 0x00000004ff057819 */ /* 0x000fc80000011607 */
[----:B-1----:R-:W-:-:S05]  /*b860*/  LOP3.LUT R6, R6, 0xf, R5, 0xb8, !PT ;  /* 0x0000000f06067812 */ /* 0x002fca00078eb805 */
[----:B------:R-:W-:Y:S04]  /*b870*/  STS [UR19+0x1c], R6 ;  /* 0x00001c06ff007988 */ /* 0x000fe80008000813 */
[----:B------:R-:W1:Y:S02]  /*b880*/  LDS R5, [UR19+0x1c] ;  /* 0x00001c13ff057984 */ /* 0x000e640008000800 */
[----:B-1----:R-:W-:-:S05]  /*b890*/  LOP3.LUT R5, R5, 0xf0, RZ, 0xb8, !PT ;  /* 0x000000f005057812 */ /* 0x002fca00078eb8ff */
[----:B------:R-:W-:Y:S04]  /*b8a0*/  STS [UR19+0x1c], R5 ;  /* 0x00001c05ff007988 */ /* 0x000fe80008000813 */
[----:B------:R-:W1:Y:S01]  /*b8b0*/  LDS R8, [UR19+0x1c] ;  /* 0x00001c13ff087984 */ /* 0x000e620008000800 */
[----:B------:R-:W-:-:S05]  /*b8c0*/  IMAD.U32 R24, RZ, RZ, UR19 ;  /* 0x00000013ff187e24 */ /* 0x000fca000f8e00ff */
[----:B------:R-:W-:Y:S02]  /*b8d0*/  SHF.R.U64 R24, R24, 0x4, RZ ;  /* 0x0000000418187819 */ /* 0x000fe400000012ff */
[----:B-1----:R-:W-:-:S05]  /*b8e0*/  LOP3.LUT R25, R8, 0xf00, RZ, 0xb8, !PT ;  /* 0x00000f0008197812 */ /* 0x002fca00078eb8ff */
[----:B------:R-:W-:Y:S04]  /*b8f0*/  STS.64 [UR19+0x18], R24 ;  /* 0x00001818ff007988 */ /* 0x000fe80008000a13 */
[----:B------:R-:W1:Y:S01]  /*b900*/  LDS R3, [UR19+0x1c] ;  /* 0x00001c13ff037984 */ /* 0x000e620008000800 */
[----:B------:R-:W-:Y:S01]  /*b910*/  VIADD R13, R2, 0xffffffff ;  /* 0xffffffff020d7836 */ /* 0x000fe20000000000 */
[----:B------:R-:W-:Y:S02]  /*b920*/  SHF.R.U64 R4, R4, 0x4, R7 ;  /* 0x0000000404047819 */ /* 0x000fe40000001207 */
[----:B------:R2:W-:Y:S04]  /*b930*/  STS [UR19+0x10], R24 ;  /* 0x00001018ff007988 */ /* 0x0005e80008000813 */
[----:B------:R2:W-:Y:S04]  /*b940*/  STS.128 [UR19+0x20], R12 ;  /* 0x0000200cff007988 */ /* 0x0005e80008000c13 */
[----:B------:R2:W-:Y:S04]  /*b950*/  STS [UR19+0xc], R4 ;  /* 0x00000c04ff007988 */ /* 0x0005e80008000813 */
[----:B------:R2:W-:Y:S04]  /*b960*/  STS [UR19+0x14], R24 ;  /* 0x00001418ff007988 */ /* 0x0005e80008000813 */
[----:B------:R-:W-:Y:S01]  /*b970*/  STS [UR19+0x30], RZ ;  /* 0x000030ffff007988 */ /* 0x000fe20008000813 */
[----:B-1----:R-:W-:-:S05]  /*b980*/  LOP3.LUT R2, R3, 0xf000, RZ, 0xb8, !PT ;  /* 0x0000f00003027812 */ /* 0x002fca00078eb8ff */
[----:B------:R2:W-:Y:S02]  /*b990*/  STS [UR19+0x1c], R2 ;  /* 0x00001c02ff007988 */ /* 0x0005e40008000813 */
.L_x_215:
[----:B------:R-:W-:Y:S05]  /*b9a0*/  BSYNC B1 ;  /* 0x0000000000017941 */ /* 0x000fea0003800000 */
.L_x_214:
[----:B------:R-:W-:-:S03]  /*b9b0*/  UMOV UR4, 0xffffffff ;  /* 0xffffffff00047882 */ /* 0x000fc60000000000 */
[----:B------:R-:W-:Y:S05]  /*b9c0*/  BRA.DIV UR4, `(.L_x_216) ;  /* 0x0000003204b47947 */ /* 0x000fea000b800000 */
[----:B------:R-:W-:Y:S01]  /*b9d0*/  ELECT P6, URZ, PT ;  /* 0x00000000003f782f */ /* 0x000fe200038c0000 */
[----:B------:R-:W-:-:S12]  /*b9e0*/  NOP ;  /* 0x0000000000007918 */ /* 0x000fd80000000000 */
.L_x_299:
[----:B-12---:R-:W1:Y:S02]  /*b9f0*/  S2R R2, SR_LANEID ;  /* 0x0000000000027919 */ /* 0x006e640000000000 */
[----:B-1----:R-:W-:-:S05]  /*ba00*/  IMAD.SHL.U32 R6, R2, 0x4, RZ ;  /* 0x0000000402067824 */ /* 0x002fca00078e00ff */
[----:B------:R1:W2:Y:S01]  /*ba10*/  LDS R7, [R6+UR18] ;  /* 0x0000001206077984 */ /* 0x0002a20008000800 */
[C---:B------:R-:W-:Y:S02]  /*ba20*/  IADD3 R4, P0, R6.reuse, UR12, RZ ;  /* 0x0000000c06047c10 */ /* 0x040fe4000ff1e0ff */
[----:B------:R-:W-:Y:S01]  /*ba30*/  IADD3 R2, P4, R6, UR14, RZ ;  /* 0x0000000e06027c10 */ /* 0x000fe2000ff9e0ff */
[----:B------:R1:W3:Y:S01]  /*ba40*/  LDS R9, [R6+UR18+0x80] ;  /* 0x0000801206097984 */ /* 0x0002e20008000800 */
[----:B------:R-:W-:Y:S11]  /*ba50*/  @!P6 BRA `(.L_x_217) ;  /* 0x000000000008e947 */ /* 0x000ff60003800000 */
[----:B------:R0:W-:Y:S01]  /*ba60*/  UTMACMDFLUSH ;  /* 0x00000000000079b7 */ /* 0x0001e20000000000 */
[----:B------:R-:W-:-:S04]  /*ba70*/  DEPBAR.LE SB0, 0x0 ;  /* 0x000080000000791a */ /* 0x000fc80000000000 */
.L_x_217:
[----:B------:R-:W-:Y:S01]  /*ba80*/  IMAD.X R5, RZ, RZ, UR13, P0 ;  /* 0x0000000dff057e24 */ /* 0x000fe200080e06ff */
[----:B------:R-:W-:Y:S05]  /*ba90*/  WARPSYNC.ALL ;  /* 0x0000000000007948 */ /* 0x000fea0003800000 */
[----:B------:R-:W-:Y:S01]  /*baa0*/  IMAD.X R3, RZ, RZ, UR15, P4 ;  /* 0x0000000fff037e24 */ /* 0x000fe2000a0e06ff */
[----:B--2---:R2:W5:Y:S04]  /*bab0*/  ATOMG.E.EXCH.STRONG.GPU PT, RZ, [R4], R7 ;  /* 0x0000000704ff73a8 */ /* 0x00456800041ee100 */
[----:B---3--:R2:W5:Y:S01]  /*bac0*/  ATOMG.E.EXCH.STRONG.GPU PT, RZ, [R2], R9 ;  /* 0x0000000902ff73a8 */ /* 0x00856200041ee100 */
[----:B------:R-:W-:-:S07]  /*bad0*/  MOV R18, R10 ;  /* 0x0000000a00127202 */ /* 0x000fce0000000f00 */
.L_x_212:
[----:B------:R-:W-:Y:S01]  /*bae0*/  ISETP.NE.AND P4, PT, R11, RZ, PT ;  /* 0x000000ff0b00720c */ /* 0x000fe20003f85270 */
[----:B------:R-:W-:Y:S01]  /*baf0*/  VIADD R21, R21, 0x1 ;  /* 0x0000000115157836 */ /* 0x000fe20000000000 */
[----:B--2---:R-:W-:Y:S02]  /*bb00*/  SEL R3, RZ, 0x1, !P3 ;  /* 0x00000001ff037807 */ /* 0x004fe40005800000 */
[----:B-1----:R-:W-:Y:S02]  /*bb10*/  PRMT R2, RZ, 0x7610, R2 ;  /* 0x00007610ff027816 */ /* 0x002fe40000000002 */
[----:B------:R-:W-:-:S04]  /*bb20*/  ISETP.NE.AND P0, PT, R21, 0x8, PT ;  /* 0x000000081500780c */ /* 0x000fc80003f05270 */
[----:B------:R-:W-:Y:S02]  /*bb30*/  SEL R5, RZ, 0x1, P0 ;  /* 0x00000001ff057807 */ /* 0x000fe40000000000 */
[----:B------:R-:W-:Y:S02]  /*bb40*/  SEL R21, R21, RZ, P0 ;  /* 0x000000ff15157207 */ /* 0x000fe40000000000 */
[----:B------:R-:W-:Y:S01]  /*bb50*/  LOP3.LUT R22, R22, R5, RZ, 0x3c, !PT ;  /* 0x0000000516167212 */ /* 0x000fe200078e3cff */
[----:B------:R-:W-:Y:S06]  /*bb60*/  @P4 BRA `(.L_x_218) ;  /* 0xfffffff000a04947 */ /* 0x000fec000383ffff */
[----:B------:R-:W-:Y:S05]  /*bb70*/  BSYNC B0 ;  /* 0x0000000000007941 */ /* 0x000fea0003800000 */
.L_x_198:
[----:B------:R-:W-:-:S03]  /*bb80*/  UMOV UR4, 0xffffffff ;  /* 0xffffffff00047882 */ /* 0x000fc60000000000 */
[----:B------:R-:W-:Y:S05]  /*bb90*/  BRA.DIV UR4, `(.L_x_219) ;  /* 0x0000003204707947 */ /* 0x000fea000b800000 */
[----:B-----5:R-:W-:-:S13]  /*bba0*/  ELECT P6, URZ, PT ;  /* 0x00000000003f782f */ /* 0x020fda00038c0000 */
.L_x_302:
[----:B------:R-:W-:Y:S04]  /*bbb0*/  BSSY B0, `(.L_x_220) ;  /* 0x000002a000007945 */ /* 0x000fe80003800000 */
[----:B------:R-:W-:Y:S05]  /*bbc0*/  @!P6 BRA `(.L_x_221) ;  /* 0x0000000000a0e947 */ /* 0x000fea0003800000 */
[----:B------:R-:W-:-:S04]  /*bbd0*/  ULOP3.LUT UR4, UR53, 0x2, URZ, 0xfc, !UPT ;  /* 0x0000000235047892 */ /* 0x000fc8000f8efc3f */
[----:B------:R-:W-:-:S06]  /*bbe0*/  UISETP.NE.AND UP0, UPT, UR4, 0x3, UPT ;  /* 0x000000030400788c */ /* 0x000fcc000bf05270 */
[----:B------:R-:W-:-:S13]  /*bbf0*/  PLOP3.LUT P0, PT, PT, PT, UP0, 0x80, 0x0 ;  /* 0x000000000000781c */ /* 0x000fda0003f0f008 */
[----:B------:R-:W-:Y:S05]  /*bc00*/  @!P0 BRA `(.L_x_222) ;  /* 0x0000000000048947 */ /* 0x000fea0003800000 */
[----:B------:R-:W-:Y:S01]  /*bc10*/  BPT.TRAP 0x1 ;  /* 0x000000040000795c */ /* 0x000fe20000300000 */
.L_x_222:
[----:B------:R-:W-:Y:S01]  /*bc20*/  IMAD.U32 R3, RZ, RZ, UR16 ;  /* 0x00000010ff037e24 */ /* 0x000fe2000f8e00ff */
[----:B------:R-:W-:-:S03]  /*bc30*/  SHF.L.U32 R2, R20, 0x1f, RZ ;  /* 0x0000001f14027819 */ /* 0x000fc600000006ff */
[----:B------:R-:W-:-:S04]  /*bc40*/  VIADD R3, R3, 0x384a0 ;  /* 0x000384a003037836 */ /* 0x000fc80000000000 */
[C---:B------:R-:W-:Y:S02]  /*bc50*/  IMAD R7, R0.reuse, 0x8, R3 ;  /* 0x0000000800077824 */ /* 0x040fe400078e0203 */
[----:B------:R-:W-:Y:S02]  /*bc60*/  VIADD R0, R0, 0x1 ;  /* 0x0000000100007836 */ /* 0x000fe40000000000 */
[----:B------:R-:W1:Y:S03]  /*bc70*/  SYNCS.PHASECHK.TRANS64.TRYWAIT P0, [R7+URZ], R2 ;  /* 0x00000002070075a7 */ /* 0x000e66000800017f */
[----:B------:R-:W-:-:S04]  /*bc80*/  ISETP.NE.AND P1, PT, R0, 0x4, PT ;  /* 0x000000040000780c */ /* 0x000fc80003f25270 */
[----:B------:R-:W-:Y:S02]  /*bc90*/  SEL R5, RZ, 0x1, P1 ;  /* 0x00000001ff057807 */ /* 0x000fe40000800000 */
[----:B------:R-:W-:Y:S02]  /*bca0*/  SEL R0, R0, RZ, P1 ;  /* 0x000000ff00007207 */ /* 0x000fe40000800000 */
[----:B------:R-:W-:-:S03]  /*bcb0*/  LOP3.LUT R5, R20, R5, RZ, 0x3c, !PT ;  /* 0x0000000514057212 */ /* 0x000fc600078e3cff */
[----:B------:R-:W-:Y:S01]  /*bcc0*/  IMAD R9, R0, 0x8, R3 ;  /* 0x0000000800097824 */ /* 0x000fe200078e0203 */
[----:B------:R-:W-:Y:S01]  /*bcd0*/  SHF.L.U32 R4, R5, 0x1f, RZ ;  /* 0x0000001f05047819 */ /* 0x000fe200000006ff */
[----:B-1----:R-:W-:Y:S06]  /*bce0*/  @!P0 BRA `(.L_x_223) ;  /* 0x00000030003c8947 */ /* 0x002fec0003800000 */
.L_x_303:
[----:B------:R-:W2:Y:S01]  /*bcf0*/  SYNCS.PHASECHK.TRANS64.TRYWAIT P0, [R9+URZ], R4 ;  /* 0x00000004090075a7 */ /* 0x000ea2000800017f */
[----:B------:R-:W-:-:S05]  /*bd00*/  VIADD R0, R0, 0x1 ;  /* 0x0000000100007836 */ /* 0x000fca0000000000 */
[----:B------:R-:W-:-:S04]  /*bd10*/  ISETP.NE.AND P1, PT, R0, 0x4, PT ;  /* 0x000000040000780c */ /* 0x000fc80003f25270 */
[----:B-1----:R-:W-:Y:S02]  /*bd20*/  SEL R2, RZ, 0x1, P1 ;  /* 0x00000001ff027807 */ /* 0x002fe40000800000 */
[----:B------:R-:W-:Y:S02]  /*bd30*/  SEL R0, R0, RZ, P1 ;  /* 0x000000ff00007207 */ /* 0x000fe40000800000 */
[----:B------:R-:W-:-:S03]  /*bd40*/  LOP3.LUT R7, R5, R2, RZ, 0x3c, !PT ;  /* 0x0000000205077212 */ /* 0x000fc600078e3cff */
[----:B------:R-:W-:Y:S01]  /*bd50*/  IMAD R6, R0, 0x8, R3 ;  /* 0x0000000800067824 */ /* 0x000fe200078e0203 */
[----:B------:R-:W-:Y:S01]  /*bd60*/  SHF.L.U32 R5, R7, 0x1f, RZ ;  /* 0x0000001f07057819 */ /* 0x000fe200000006ff */
[----:B--2---:R-:W-:Y:S06]  /*bd70*/  @!P0 BRA `(.L_x_224) ;  /* 0x00000030002c8947 */ /* 0x004fec0003800000 */
.L_x_304:
[----:B------:R-:W2:Y:S01]  /*bd80*/  SYNCS.PHASECHK.TRANS64.TRYWAIT P0, [R6+URZ], R5 ;  /* 0x00000005060075a7 */ /* 0x000ea2000800017f */
[----:B------:R-:W-:-:S05]  /*bd90*/  VIADD R0, R0, 0x1 ;  /* 0x0000000100007836 */ /* 0x000fca0000000000 */
[----:B------:R-:W-:-:S04]  /*bda0*/  ISETP.NE.AND P1, PT, R0, 0x4, PT ;  /* 0x000000040000780c */ /* 0x000fc80003f25270 */
[----:B------:R-:W-:Y:S02]  /*bdb0*/  SEL R2, RZ, 0x1, P1 ;  /* 0x00000001ff027807 */ /* 0x000fe40000800000 */
[----:B------:R-:W-:Y:S02]  /*bdc0*/  SEL R0, R0, RZ, P1 ;  /* 0x000000ff00007207 */ /* 0x000fe40000800000 */
[----:B------:R-:W-:Y:S01]  /*bdd0*/  LOP3.LUT R2, R7, R2, RZ, 0x3c, !PT ;  /* 0x0000000207027212 */ /* 0x000fe200078e3cff */
[----:B--2---:R-:W-:Y:S06]  /*bde0*/  @!P0 BRA `(.L_x_225) ;  /* 0x0000003000248947 */ /* 0x004fec0003800000 */
.L_x_305:
[----:B------:R-:W-:Y:S02]  /*bdf0*/  LEA R3, R0, R3, 0x3 ;  /* 0x0000000300037211 */ /* 0x000fe400078e18ff */
[----:B------:R-:W-:-:S07]  /*be00*/  SHF.L.U32 R0, R2, 0x1f, RZ ;  /* 0x0000001f02007819 */ /* 0x000fce00000006ff */
.L_x_226:
[----:B---3--:R3:W4:Y:S02]  /*be10*/  SYNCS.PHASECHK.TRANS64.TRYWAIT P0, [R3+URZ], R0 ;  /* 0x00000000030075a7 */ /* 0x008724000800017f */
[----:B----4-:R-:W-:Y:S05]  /*be20*/  @!P0 NANOSLEEP.SYNCS 0x989680 ;  /* 0x009896800000895d */ /* 0x010fea0003900000 */
[----:B------:R-:W4:Y:S02]  /*be30*/  @!P0 SYNCS.PHASECHK.TRANS64 P0, [R3+URZ], R0 ;  /* 0x00000000030085a7 */ /* 0x000f24000800007f */
[----:B----4-:R-:W-:Y:S05]  /*be40*/  @!P0 BRA `(.L_x_226) ;  /* 0xfffffffc00f08947 */ /* 0x010fea000383ffff */
.L_x_221:
[----:B------:R-:W-:Y:S05]  /*be50*/  BSYNC B0 ;  /* 0x0000000000007941 */ /* 0x000fea0003800000 */
.L_x_220:
[----:B------:R-:W-:Y:S05]  /*be60*/  EXIT ;  /* 0x000000000000794d */ /* 0x000fea0003800000 */
.L_x_111:
[----:B------:R-:W-:Y:S01]  /*be70*/  PLOP3.LUT P1, PT, PT, PT, UP3, 0x80, 0x0 ;  /* 0x000000000000781c */ /* 0x000fe20003f2f038 */
[----:B------:R-:W-:Y:S01]  /*be80*/  ULDC UR20, c[0x0][0x10] ;  /* 0x0000040000147ab9 */ /* 0x000fe20000000800 */
[----:B------:R-:W-:Y:S01]  /*be90*/  ULDC UR24, c[0x0][0x904] ;  /* 0x0002410000187ab9 */ /* 0x000fe20000000800 */
[----:B------:R-:W-:Y:S01]  /*bea0*/  UMOV UR19, 0xffffffff ;  /* 0xffffffff00137882 */ /* 0x000fe20000000000 */
[----:B------:R-:W-:Y:S01]  /*beb0*/  P2R R0, PR, RZ, 0x2 ;  /* 0x00000002ff007803 */ /* 0x000fe20000000000 */
[----:B------:R-:W-:Y:S01]  /*bec0*/  ULDC.64 UR12, c[0x0][0x8c8] ;  /* 0x00023200000c7ab9 */ /* 0x000fe20000000a00 */
[----:B------:R-:W-:Y:S01]  /*bed0*/  UIMAD.WIDE.U32 UR20, UR41, UR20, URZ ;  /* 0x00000014291472a5 */ /* 0x000fe2000f8e003f */
[----:B------:R-:W-:Y:S01]  /*bee0*/  IMAD.MOV.U32 R16, RZ, RZ, RZ ;  /* 0x000000ffff107224 */ /* 0x000fe200078e00ff */
[----:B------:R-:W-:Y:S01]  /*bef0*/  ULDC.64 UR14, c[0x0][0x8e0] ;  /* 0x00023800000e7ab9 */ /* 0x000fe20000000a00 */
[----:B------:R-:W-:Y:S02]  /*bf00*/  USHF.L.U32 UR25, UR19, UR24, URZ ;  /* 0x0000001813197299 */ /* 0x000fe4000800063f */
[----:B------:R-:W-:-:S02]  /*bf10*/  UIADD3 UR11, UP1, UR12, -0x1, URZ ;  /* 0xffffffff0c0b7890 */ /* 0x000fc4000ff3e03f */
[----:B------:R-:W1:Y:S01]  /*bf20*/  @P1 S2R R0, SR_CTAID.Y ;  /* 0x0000000000001919 */ /* 0x000e620000002600 */
[----:B------:R-:W-:Y:S01]  /*bf30*/  ULDC UR19, c[0x0][0x14] ;  /* 0x0000050000137ab9 */ /* 0x000fe20000000800 */
[----:B------:R-:W-:Y:S02]  /*bf40*/  UIADD3 UR12, UP2, UR14, -0x1, URZ ;  /* 0xffffffff0e0c7890 */ /* 0x000fe4000ff5e03f */
[----:B------:R-:W-:Y:S02]  /*bf50*/  UIMAD.WIDE.U32 UR22, UR20, UR19, URZ ;  /* 0x00000013141672a5 */ /* 0x000fe4000f8e003f */
[----:B------:R-:W-:Y:S01]  /*bf60*/  UIMAD UR21, UR21, UR19, URZ ;  /* 0x00000013151572a4 */ /* 0x000fe2000f8e023f */
[----:B------:R-:W-:Y:S01]  /*bf70*/  ULDC UR18, c[0x0][0x8a8] ;  /* 0x00022a0000127ab9 */ /* 0x000fe20000000800 */
[----:B------:R-:W-:Y:S01]  /*bf80*/  UMOV UR26, 0x1 ;  /* 0x00000001001a7882 */ /* 0x000fe20000000000 */
[----:B------:R-:W-:Y:S02]  /*bf90*/  UIADD3.X UR14, UR15, -0x1, URZ, UP2, !UPT ;  /* 0xffffffff0f0e7890 */ /* 0x000fe400097fe43f */
[----:B------:R-:W-:-:S02]  /*bfa0*/  UIADD3.X UR13, UR13, -0x1, URZ, UP1, !UPT ;  /* 0xffffffff0d0d7890 */ /* 0x000fc40008ffe43f */
[----:B------:R-:W-:Y:S02]  /*bfb0*/  ULOP3.LUT UR15, UR54, 0x2, URZ, 0xfc, !UPT ;  /* 0x00000002360f7892 */ /* 0x000fe4000f8efc3f */
[----:B------:R-:W-:Y:S02]  /*bfc0*/  UIADD3 UR16, UR8, -0x1, URZ ;  /* 0xffffffff08107890 */ /* 0x000fe4000fffe03f */
[----:B------:R-:W-:Y:S02]  /*bfd0*/  UIADD3 UR17, UR7, -0x1, URZ ;  /* 0xffffffff07117890 */ /* 0x000fe4000fffe03f */
[----:B------:R-:W-:Y:S02]  /*bfe0*/  UIADD3 UR18, UR18, -0x1, URZ ;  /* 0xffffffff12127890 */ /* 0x000fe4000fffe03f */
[----:B------:R-:W-:Y:S02]  /*bff0*/  USHF.L.U32 UR19, UR26, UR24, URZ ;  /* 0x000000181a137299 */ /* 0x000fe4000800063f */
[----:B------:R-:W-:-:S02]  /*c000*/  ULOP3.LUT UR20, URZ, UR25, URZ, 0x33, !UPT ;  /* 0x000000193f147292 */ /* 0x000fc4000f8e333f */
[----:B------:R-:W-:Y:S01]  /*c010*/  UIADD3 UR21, UR23, UR21, URZ ;  /* 0x0000001517157290 */ /* 0x000fe2000fffe03f */
[----:B-1----:R-:W-:Y:S01]  /*c020*/  @P1 R2UR UR40, R0 ;  /* 0x00000000002812ca */ /* 0x002fe200000e0000 */
[----:B------:R-:W-:-:S14]  /*c030*/  IMAD.MOV.U32 R0, RZ, RZ, 0x1 ;  /* 0x00000001ff007424 */ /* 0x000fdc00078e00ff */
.L_x_247:
[----:B------:R-:W1:Y:S01]  /*c040*/  LDC.64 R2, c[0x0][0x8f8] ;  /* 0x00023e00ff027b82 */ /* 0x000e620000000a00 */
[----:B------:R-:W-:Y:S01]  /*c050*/  UIADD3 UR10, UP1, UR10, UR22, URZ ;  /* 0x000000160a0a7290 */ /* 0x000fe2000ff3e03f */
[----:B------:R-:W-:Y:S01]  /*c060*/  ISETP.NE.AND P2, PT, R20, RZ, PT ;  /* 0x000000ff1400720c */ /* 0x000fe20003f45270 */
[----:B------:R-:W-:Y:S01]  /*c070*/  UMOV UR24, 0xffffffff ;  /* 0xffffffff00187882 */ /* 0x000fe20000000000 */
[----:B------:R-:W-:Y:S01]  /*c080*/  UMOV UR25, 0xffffffff ;  /* 0xffffffff00197882 */ /* 0x000fe20000000000 */
[----:B------:R-:W-:Y:S01]  /*c090*/  UIADD3.X UR9, UR9, UR21, URZ, UP1, !UPT ;  /* 0x0000001509097290 */ /* 0x000fe20008ffe43f */
[----:B------:R-:W-:Y:S01]  /*c0a0*/  IMAD.MOV.U32 R15, RZ, RZ, RZ ;  /* 0x000000ffff0f7224 */ /* 0x000fe200078e00ff */
[----:B------:R-:W-:Y:S01]  /*c0b0*/  UMOV UR26, 0xffffffff ;  /* 0xffffffff001a7882 */ /* 0x000fe20000000000 */
[----:B-1----:R-:W-:-:S03]  /*c0c0*/  ISETP.LE.U32.AND P1, PT, R2, UR10, PT ;  /* 0x0000000a02007c0c */ /* 0x002fc6000bf23070 */
[----:B------:R-:W-:-:S05]  /*c0d0*/  IMAD.U32 R2, RZ, RZ, UR9 ;  /* 0x00000009ff027e24 */ /* 0x000fca000f8e00ff */
[----:B------:R-:W-:-:S13]  /*c0e0*/  ISETP.GE.U32.AND.EX P1, PT, R2, R3, PT, P1 ;  /* 0x000000030200720c */ /* 0x000fda0003f26110 */
[----:B---345:R-:W-:Y:S05]  /*c0f0*/  @P2 BRA P1, `(.L_x_227) ;  /* 0x0000001800402947 */ /* 0x038fea0000800000 */
[----:B------:R-:W-:-:S04]  /*c100*/  IADD3 R2, P2, R6, UR5, RZ ;  /* 0x0000000506027c10 */ /* 0x000fc8000ff5e0ff */
[----:B------:R-:W-:Y:S02]  /*c110*/  ISETP.GT.U32.AND P1, PT, R2, UR10, PT ;  /* 0x0000000a02007c0c */ /* 0x000fe4000bf24070 */
[----:B------:R-:W-:-:S04]  /*c120*/  IADD3.X R2, R7, UR4, RZ, P2, !PT ;  /* 0x0000000407027c10 */ /* 0x000fc800097fe4ff */
[----:B------:R-:W-:-:S13]  /*c130*/  ISETP.GT.U32.AND.EX P1, PT, R2, UR9, PT, P1 ;  /* 0x0000000902007c0c */ /* 0x000fda000bf24110 */
[----:B------:R-:W-:Y:S05]  /*c140*/  @P1 BRA `(.L_x_228) ;  /* 0x0000001400201947 */ /* 0x000fea0003800000 */
[----:B------:R-:W-:Y:S01]  /*c150*/  VIADD R12, R34, UR6 ;  /* 0x00000006220c7c36 */ /* 0x000fe20008000000 */
[----:B------:R-:W-:Y:S01]  /*c160*/  ULDC UR24, c[0x0][0x910] ;  /* 0x0002440000187ab9 */ /* 0x000fe20000000800 */
[----:B------:R-:W-:Y:S02]  /*c170*/  IMAD.MOV.U32 R22, RZ, RZ, R8 ;  /* 0x000000ffff167224 */ /* 0x000fe400078e0008 */
[----:B------:R-:W-:Y:S02]  /*c180*/  VIADD R13, R12, 0x20 ;  /* 0x000000200c0d7836 */ /* 0x000fe40000000000 */
[----:B------:R-:W-:-:S03]  /*c190*/  IMAD.MOV.U32 R14, RZ, RZ, R9 ;  /* 0x000000ffff0e7224 */ /* 0x000fc600078e0009 */
[----:B------:R-:W-:-:S13]  /*c1a0*/  ISETP.GE.AND P1, PT, R13, UR24, PT ;  /* 0x000000180d007c0c */ /* 0x000fda000bf26270 */
[----:B------:R-:W1:Y:S01]  /*c1b0*/  @!P1 LDC.64 R2, c[0x0][0x918] ;  /* 0x00024600ff029b82 */ /* 0x000e620000000a00 */
[----:B------:R-:W-:Y:S01]  /*c1c0*/  @!P1 VIADD R7, R12, 0x20 ;  /* 0x000000200c079836 */ /* 0x000fe20000000000 */
[----:B------:R-:W-:Y:S01]  /*c1d0*/  BSSY B0, `(.L_x_229) ;  /* 0x0000064000007945 */ /* 0x000fe20003800000 */
[----:B------:R-:W-:Y:S02]  /*c1e0*/  MOV R6, 0x7fffffff ;  /* 0x7fffffff00067802 */ /* 0x000fe40000000f00 */
[----:B-1----:R-:W-:-:S05]  /*c1f0*/  @!P1 IMAD.WIDE R2, R7, 0xc, R2 ;  /* 0x0000000c07029825 */ /* 0x002fca00078e0202 */
[----:B------:R1:W5:Y:S04]  /*c200*/  @!P1 LDG.E R8, desc[UR58][R2.64] ;  /* 0x0000003a02089981 */ /* 0x000368000c1e1900 */
[----:B------:R1:W5:Y:S01]  /*c210*/  @!P1 LDG.E R9, desc[UR58][R2.64+0x4] ;  /* 0x0000043a02099981 */ /* 0x000362000c1e1900 */
[----:B------:R-:W-:Y:S01]  /*c220*/  ISETP.GE.AND P1, PT, R12, UR24, PT ;  /* 0x000000180c007c0c */ /* 0x000fe2000bf26270 */
[----:B------:R-:W-:-:S12]  /*c230*/  IMAD.MOV.U32 R7, RZ, RZ, RZ ;  /* 0x000000ffff077224 */ /* 0x000fd800078e00ff */
[----:B-1----:R-:W-:Y:S05]  /*c240*/  @P1 BRA `(.L_x_230) ;  /* 0x0000000400701947 */ /* 0x002fea0003800000 */
[----:B------:R-:W-:Y:S01]  /*c250*/  IABS R7, R11 ;  /* 0x0000000b00077213 */ /* 0x000fe20000000000 */
[----:B------:R-:W-:Y:S01]  /*c260*/  ULDC UR25, c[0x0][0x8f0] ;  /* 0x00023c0000197ab9 */ /* 0x000fe20000000800 */
[----:B------:R-:W-:Y:S02]  /*c270*/  IABS R6, R10 ;  /* 0x0000000a00067213 */ /* 0x000fe40000000000 */
[----:B------:R-:W1:Y:S01]  /*c280*/  I2F.RP R3, R7 ;  /* 0x0000000700037306 */ /* 0x000e620000209400 */
[----:B------:R-:W-:Y:S02]  /*c290*/  PLOP3.LUT P3, PT, PT, PT, UP0, 0x80, 0x0 ;  /* 0x000000000000781c */ /* 0x000fe40003f6f008 */
[----:B------:R-:W-:Y:S02]  /*c2a0*/  IADD3 R21, P2, R14, UR12, RZ ;  /* 0x0000000c0e157c10 */ /* 0x000fe4000ff5e0ff */
[----:B------:R-:W-:Y:S02]  /*c2b0*/  IADD3 R19, P1, R22, UR11, RZ ;  /* 0x0000000b16137c10 */ /* 0x000fe4000ff3e0ff */
[----:B------:R-:W-:Y:S01]  /*c2c0*/  LEA.HI.X.SX32 R24, R14, UR14, 0x1, P2 ;  /* 0x0000000e0e187c11 */ /* 0x000fe200090f0eff */
[----:B------:R-:W3:Y:S01]  /*c2d0*/  I2F.RP R2, R6 ;  /* 0x0000000600027306 */ /* 0x000ee20000209400 */
[----:B------:R-:W-:-:S07]  /*c2e0*/  LEA.HI.X.SX32 R22, R22, UR13, 0x1, P1 ;  /* 0x0000000d16167c11 */ /* 0x000fce00088f0eff */
[----:B-1----:R-:W1:Y:S08]  /*c2f0*/  MUFU.RCP R3, R3 ;  /* 0x0000000300037308 */ /* 0x002e700000001000 */
[----:B---3--:R-:W3:Y:S01]  /*c300*/  MUFU.RCP R2, R2 ;  /* 0x0000000200027308 */ /* 0x008ee20000001000 */
[----:B-1----:R-:W-:-:S07]  /*c310*/  VIADD R17, R3, 0xffffffe ;  /* 0x0ffffffe03117836 */ /* 0x002fce0000000000 */
[----:B------:R-:W1:Y:S01]  /*c320*/  F2I.FTZ.U32.TRUNC.NTZ R17, R17 ;  /* 0x0000001100117305 */ /* 0x000e62000021f000 */
[----:B---3--:R-:W-:-:S07]  /*c330*/  VIADD R15, R2, 0xffffffe ;  /* 0x0ffffffe020f7836 */ /* 0x008fce0000000000 */
[----:B------:R-:W3:Y:S01]  /*c340*/  F2I.FTZ.U32.TRUNC.NTZ R15, R15 ;  /* 0x0000000f000f7305 */ /* 0x000ee2000021f000 */
[----:B-1----:R-:W-:Y:S02]  /*c350*/  IMAD.MOV R18, RZ, RZ, -R17 ;  /* 0x000000ffff127224 */ /* 0x002fe400078e0a11 */
[----:B---3--:R-:W-:Y:S01]  /*c360*/  IMAD.MOV R14, RZ, RZ, -R15 ;  /* 0x000000ffff0e7224 */ /* 0x008fe200078e0a0f */
[----:B------:R-:W-:Y:S06]  /*c370*/  @!P3 BRA `(.L_x_231) ;  /* 0x000000000034b947 */ /* 0x000fec0003800000 */
[----:B------:R-:W-:Y:S01]  /*c380*/  ULDC UR6, c[0x0][0x8dc] ;  /* 0x0002370000067ab9 */ /* 0x000fe20000000800 */
[----:B------:R-:W-:Y:S01]  /*c390*/  ULDC.64 UR26, c[0x0][0x8d0] ;  /* 0x00023400001a7ab9 */ /* 0x000fe20000000a00 */
[----:B------:R-:W-:-:S05]  /*c3a0*/  IADD3 R3, P1, R19, UR6, RZ ;  /* 0x0000000613037c10 */ /* 0x000fca000ff3e0ff */
[----:B------:R-:W-:-:S04]  /*c3b0*/  IMAD.X R19, RZ, RZ, R22, P1 ;  /* 0x000000ffff137224 */ /* 0x000fc800008e0616 */
[----:B------:R-:W-:-:S04]  /*c3c0*/  IMAD.WIDE.U32 R4, R19, UR26, RZ ;  /* 0x0000001a13047c25 */ /* 0x000fc8000f8e00ff */
[----:B------:R-:W-:-:S04]  /*c3d0*/  IMAD.WIDE.U32 R4, P1, R3, UR27, R4 ;  /* 0x0000001b03047c25 */ /* 0x000fc8000f820004 */
[----:B------:R-:W-:-:S04]  /*c3e0*/  IMAD.WIDE.U32 R2, R3, UR26, RZ ;  /* 0x0000001a03027c25 */ /* 0x000fc8000f8e00ff */
[----:B------:R-:W-:Y:S01]  /*c3f0*/  IMAD.MOV.U32 R2, RZ, RZ, R5 ;  /* 0x000000ffff027224 */ /* 0x000fe200078e0005 */
[----:B------:R-:W-:Y:S01]  /*c400*/  IADD3 RZ, P2, R3, R4, RZ ;  /* 0x0000000403ff7210 */ /* 0x000fe20007f5e0ff */
[----:B------:R-:W-:-:S04]  /*c410*/  IMAD.X R3, RZ, RZ, RZ, P1 ;  /* 0x000000ffff037224 */ /* 0x000fc800008e06ff */
[----:B------:R-:W-:-:S04]  /*c420*/  IMAD.WIDE.U32.X R2, R19, UR27, R2, P2 ;  /* 0x0000001b13027c25 */ /* 0x000fc800090e0402 */
[----:B------:R-:W-:Y:S01]  /*c430*/  IMAD.MOV.U32 R19, RZ, RZ, R2 ;  /* 0x000000ffff137224 */ /* 0x000fe200078e0002 */
[----:B------:R-:W-:-:S07]  /*c440*/  MOV R22, R3 ;  /* 0x0000000300167202 */ /* 0x000fce0000000f00 */
.L_x_231:
[----:B------:R-:W-:Y:S05]  /*c450*/  @!P0 BRA `(.L_x_232) ;  /* 0x0000000000348947 */ /* 0x000fea0003800000 */
        /* <DEDUP_REMOVED lines=11> */
[----:B------:R-:W-:Y:S02]  /*c510*/  IMAD.MOV.U32 R21, RZ, RZ, R2 ;  /* 0x000000ffff157224 */ /* 0x000fe400078e0002 */
[----:B------:R-:W-:-:S07]  /*c520*/  IMAD.MOV.U32 R24, RZ, RZ, R3 ;  /* 0x000000ffff187224 */ /* 0x000fce00078e0003 */
.L_x_232:
[----:B------:R-:W-:Y:S01]  /*c530*/  IMAD R18, R18, R7, RZ ;  /* 0x0000000712127224 */ /* 0x000fe200078e02ff */
[----:B------:R-:W-:Y:S01]  /*c540*/  SHF.R.U64 R21, R21, UR25, R24 ;  /* 0x0000001915157c19 */ /* 0x000fe20008001218 */
[----:B------:R-:W-:Y:S01]  /*c550*/  IMAD.MOV.U32 R2, RZ, RZ, RZ ;  /* 0x000000ffff027224 */ /* 0x000fe200078e00ff */
[----:B------:R-:W-:Y:S01]  /*c560*/  ULDC UR6, c[0x0][0x8d8] ;  /* 0x0002360000067ab9 */ /* 0x000fe20000000800 */
[----:B------:R-:W-:Y:S01]  /*c570*/  IMAD.MOV.U32 R3, RZ, RZ, R17 ;  /* 0x000000ffff037224 */ /* 0x000fe200078e0011 */
[----:B------:R-:W-:Y:S01]  /*c580*/  SHF.R.U64 R19, R19, UR6, R22 ;  /* 0x0000000613137c19 */ /* 0x000fe20008001216 */
[----:B------:R-:W-:Y:S01]  /*c590*/  IMAD R4, R14, R6, RZ ;  /* 0x000000060e047224 */ /* 0x000fe200078e02ff */
[----:B------:R-:W-:Y:S01]  /*c5a0*/  PLOP3.LUT P5, PT, PT, PT, UP3, 0x80, 0x0 ;  /* 0x000000000000781c */ /* 0x000fe20003faf038 */
[----:B------:R-:W-:Y:S01]  /*c5b0*/  IMAD.HI.U32 R17, R17, R18, R2 ;  /* 0x0000001211117227 */ /* 0x000fe200078e0002 */
[----:B------:R-:W-:-:S03]  /*c5c0*/  IADD3 R14, R19, UR16, RZ ;  /* 0x00000010130e7c10 */ /* 0x000fc6000fffe0ff */
[----:B------:R-:W-:Y:S01]  /*c5d0*/  IMAD.MOV.U32 R3, RZ, RZ, R15 ;  /* 0x000000ffff037224 */ /* 0x000fe200078e000f */
[----:B------:R-:W-:Y:S01]  /*c5e0*/  IABS R5, R14 ;  /* 0x0000000e00057213 */ /* 0x000fe20000000000 */
[----:B------:R-:W-:Y:S02]  /*c5f0*/  VIADD R21, R21, UR17 ;  /* 0x0000001115157c36 */ /* 0x000fe40008000000 */
[----:B------:R-:W-:Y:S01]  /*c600*/  IMAD.HI.U32 R2, R15, R4, R2 ;  /* 0x000000040f027227 */ /* 0x000fe200078e0002 */
[----:B------:R-:W-:Y:S02]  /*c610*/  IABS R15, R11 ;  /* 0x0000000b000f7213 */ /* 0x000fe40000000000 */
[----:B------:R-:W-:Y:S02]  /*c620*/  IABS R3, R10 ;  /* 0x0000000a00037213 */ /* 0x000fe40000000000 */
[----:B------:R-:W-:Y:S01]  /*c630*/  IABS R4, R21 ;  /* 0x0000001500047213 */ /* 0x000fe20000000000 */
[----:B------:R-:W-:-:S02]  /*c640*/  IMAD.MOV R18, RZ, RZ, -R15 ;  /* 0x000000ffff127224 */ /* 0x000fc400078e0a0f */
[----:B------:R-:W-:Y:S02]  /*c650*/  IMAD.MOV R15, RZ, RZ, -R3 ;  /* 0x000000ffff0f7224 */ /* 0x000fe400078e0a03 */
[----:B------:R-:W-:-:S04]  /*c660*/  IMAD.HI.U32 R3, R17, R4, RZ ;  /* 0x0000000411037227 */ /* 0x000fc800078e00ff */
[----:B------:R-:W-:-:S04]  /*c670*/  IMAD.HI.U32 R2, R2, R5, RZ ;  /* 0x0000000502027227 */ /* 0x000fc800078e00ff */
[----:B------:R-:W-:Y:S02]  /*c680*/  IMAD R4, R3, R18, R4 ;  /* 0x0000001203047224 */ /* 0x000fe400078e0204 */
[----:B------:R-:W-:-:S03]  /*c690*/  IMAD R3, R2, R15, R5 ;  /* 0x0000000f02037224 */ /* 0x000fc600078e0205 */
[----:B------:R-:W-:Y:S02]  /*c6a0*/  ISETP.GT.U32.AND P2, PT, R7, R4, PT ;  /* 0x000000040700720c */ /* 0x000fe40003f44070 */
[----:B------:R-:W-:-:S11]  /*c6b0*/  ISETP.GT.U32.AND P1, PT, R6, R3, PT ;  /* 0x000000030600720c */ /* 0x000fd60003f24070 */
[----:B------:R-:W-:Y:S01]  /*c6c0*/  @!P2 IMAD.IADD R4, R4, 0x1, -R7 ;  /* 0x000000010404a824 */ /* 0x000fe200078e0a07 */
[----:B------:R-:W-:Y:S01]  /*c6d0*/  ISETP.GE.AND P2, PT, R21, RZ, PT ;  /* 0x000000ff1500720c */ /* 0x000fe20003f46270 */
[----:B------:R-:W-:Y:S01]  /*c6e0*/  @!P1 IMAD.IADD R3, R3, 0x1, -R6 ;  /* 0x0000000103039824 */ /* 0x000fe200078e0a06 */
[----:B------:R-:W-:Y:S02]  /*c6f0*/  ISETP.GE.AND P1, PT, R14, RZ, PT ;  /* 0x000000ff0e00720c */ /* 0x000fe40003f26270 */
[----:B------:R-:W-:Y:S02]  /*c700*/  ISETP.GT.U32.AND P4, PT, R7, R4, PT ;  /* 0x000000040700720c */ /* 0x000fe40003f84070 */
[----:B------:R-:W-:-:S11]  /*c710*/  ISETP.GT.U32.AND P3, PT, R6, R3, PT ;  /* 0x000000030600720c */ /* 0x000fd60003f64070 */
[----:B------:R-:W-:Y:S01]  /*c720*/  @!P4 IMAD.IADD R4, R4, 0x1, -R7 ;  /* 0x000000010404c824 */ /* 0x000fe200078e0a07 */
[----:B------:R-:W-:Y:S01]  /*c730*/  ISETP.NE.AND P4, PT, RZ, UR7, PT ;  /* 0x00000007ff007c0c */ /* 0x000fe2000bf85270 */
[----:B------:R-:W-:Y:S01]  /*c740*/  @!P3 IMAD.IADD R3, R3, 0x1, -R6 ;  /* 0x000000010303b824 */ /* 0x000fe200078e0a06 */
[----:B------:R-:W-:Y:S01]  /*c750*/  ISETP.NE.AND P3, PT, RZ, UR8, PT ;  /* 0x00000008ff007c0c */ /* 0x000fe2000bf65270 */
[----:B------:R-:W-:Y:S02]  /*c760*/  @!P2 IMAD.MOV R4, RZ, RZ, -R4 ;  /* 0x000000ffff04a224 */ /* 0x000fe400078e0a04 */
[----:B------:R-:W-:-:S08]  /*c770*/  @!P1 IMAD.MOV R3, RZ, RZ, -R3 ;  /* 0x000000ffff039224 */ /* 0x000fd000078e0a03 */
[----:B------:R-:W-:Y:S02]  /*c780*/  @!P4 LOP3.LUT R4, RZ, UR7, RZ, 0x33, !PT ;  /* 0x00000007ff04cc12 */ /* 0x000fe4000f8e33ff */
[----:B------:R-:W-:-:S03]  /*c790*/  @!P3 LOP3.LUT R3, RZ, UR8, RZ, 0x33, !PT ;  /* 0x00000008ff03bc12 */ /* 0x000fc6000f8e33ff */
[----:B------:R-:W-:Y:S01]  /*c7a0*/  IMAD.IADD R4, R21, 0x1, -R4 ;  /* 0x0000000115047824 */ /* 0x000fe200078e0a04 */
[----:B------:R-:W-:-:S04]  /*c7b0*/  IADD3 R3, R14, -R3, RZ ;  /* 0x800000030e037210 */ /* 0x000fc80007ffe0ff */
[----:B------:R-:W-:Y:S01]  /*c7c0*/  SEL R2, R4, R3, !P5 ;  /* 0x0000000304027207 */ /* 0x000fe20006800000 */
[----:B------:R-:W-:-:S03]  /*c7d0*/  IMAD R6, R3, R4, RZ ;  /* 0x0000000403067224 */ /* 0x000fc600078e02ff */
[--C-:B------:R-:W-:Y:S01]  /*c7e0*/  SHF.R.S32.HI R5, RZ, 0x1f, R2.reuse ;  /* 0x0000001fff057819 */ /* 0x100fe20000011402 */
[----:B------:R-:W-:Y:S01]  /*c7f0*/  IMAD.MOV.U32 R4, RZ, RZ, R2 ;  /* 0x000000ffff047224 */ /* 0x000fe200078e0002 */
[----:B------:R-:W-:-:S07]  /*c800*/  SHF.R.S32.HI R7, RZ, 0x1f, R6 ;  /* 0x0000001fff077819 */ /* 0x000fce0000011406 */
.L_x_230:
[----:B--2---:R-:W-:Y:S05]  /*c810*/  BSYNC B0 ;  /* 0x0000000000007941 */ /* 0x004fea0003800000 */
.L_x_229:
[----:B------:R-:W1:Y:S01]  /*c820*/  SHFL.UP PT, R3, R6, 0x1, RZ ;  /* 0x0420000006037989 */ /* 0x000e6200000e00ff */
[----:B------:R-:W-:-:S03]  /*c830*/  ISETP.NE.AND P1, PT, R34, RZ, PT ;  /* 0x000000ff2200720c */ /* 0x000fc60003f25270 */
[----:B------:R-:W2:Y:S01]  /*c840*/  SHFL.UP PT, R2, R7, 0x1, RZ ;  /* 0x0420000007027989 */ /* 0x000ea200000e00ff */
[----:B-1----:R-:W-:Y:S02]  /*c850*/  SEL R3, R3, RZ, P1 ;  /* 0x000000ff03037207 */ /* 0x002fe40000800000 */
[----:B--2---:R-:W-:Y:S02]  /*c860*/  SEL R2, R2, RZ, P1 ;  /* 0x000000ff02027207 */ /* 0x004fe40000800000 */
[----:B------:R-:W-:-:S05]  /*c870*/  IADD3 R18, P2, R3, R6, RZ ;  /* 0x0000000603127210 */ /* 0x000fca0007f5e0ff */
[----:B------:R-:W-:Y:S01]  /*c880*/  IMAD.X R15, R2, 0x1, R7, P2 ;  /* 0x00000001020f7824 */ /* 0x000fe200010e0607 */
[----:B------:R-:W1:Y:S01]  /*c890*/  SHFL.UP PT, R3, R18, 0x2, RZ ;  /* 0x0440000012037989 */ /* 0x000e6200000e00ff */
[----:B------:R-:W-:-:S03]  /*c8a0*/  ISETP.GE.U32.AND P2, PT, R34, 0x2, PT ;  /* 0x000000022200780c */ /* 0x000fc60003f46070 */
[----:B------:R-:W2:Y:S01]  /*c8b0*/  SHFL.UP PT, R2, R15, 0x2, RZ ;  /* 0x044000000f027989 */ /* 0x000ea200000e00ff */
[----:B-1----:R-:W-:-:S04]  /*c8c0*/  SEL R3, R3, RZ, P2 ;  /* 0x000000ff03037207 */ /* 0x002fc80001000000 */
[----:B------:R-:W-:Y:S02]  /*c8d0*/  IADD3 R14, P3, R3, R18, RZ ;  /* 0x00000012030e7210 */ /* 0x000fe40007f7e0ff */
[----:B--2---:R-:W-:-:S03]  /*c8e0*/  SEL R2, R2, RZ, P2 ;  /* 0x000000ff02027207 */ /* 0x004fc60001000000 */
[----:B------:R-:W1:Y:S02]  /*c8f0*/  SHFL.UP PT, R3, R14, 0x4, RZ ;  /* 0x048000000e037989 */ /* 0x000e6400000e00ff */
[----:B------:R-:W-:Y:S01]  /*c900*/  IMAD.X R17, R2, 0x1, R15, P3 ;  /* 0x0000000102117824 */ /* 0x000fe200018e060f */
[----:B------:R-:W-:-:S04]  /*c910*/  ISETP.GE.U32.AND P3, PT, R34, 0x4, PT ;  /* 0x000000042200780c */ /* 0x000fc80003f66070 */
        /* <DEDUP_REMOVED lines=17> */
[----:B--2---:R-:W-:-:S05]  /*ca30*/  SEL R2, R2, RZ, P5 ;  /* 0x000000ff02027207 */ /* 0x004fca0002800000 */
[----:B------:R-:W-:Y:S01]  /*ca40*/  IMAD.X R22, R2, 0x1, R17, P6 ;  /* 0x0000000102167824 */ /* 0x000fe200030e0611 */
[----:B------:R-:W-:-:S04]  /*ca50*/  IADD3 R2, P6, R15, UR5, RZ ;  /* 0x000000050f027c10 */ /* 0x000fc8000ffde0ff */
[----:B------:R-:W-:Y:S02]  /*ca60*/  IADD3.X R3, R22, UR4, RZ, P6, !PT ;  /* 0x0000000416037c10 */ /* 0x000fe4000b7fe4ff */
[----:B------:R-:W-:-:S04]  /*ca70*/  ISETP.GT.U32.AND P6, PT, R2, UR10, PT ;  /* 0x0000000a02007c0c */ /* 0x000fc8000bfc4070 */
[----:B------:R-:W-:-:S13]  /*ca80*/  ISETP.GT.U32.AND.EX P6, PT, R3, UR9, PT, P6 ;  /* 0x0000000903007c0c */ /* 0x000fda000bfc4160 */
[----:B------:R-:W-:-:S04]  /*ca90*/  VOTE.ANY R14, PT, P6 ;  /* 0x00000000000e7806 */ /* 0x000fc800030e0100 */
[----:B------:R-:W-:-:S13]  /*caa0*/  ISETP.NE.AND P6, PT, R14, RZ, PT ;  /* 0x000000ff0e00720c */ /* 0x000fda0003fc5270 */
[----:B------:R-:W-:Y:S05]  /*cab0*/  @P6 BRA `(.L_x_233) ;  /* 0x0000000800746947 */ /* 0x000fea0003800000 */
[----:B------:R-:W-:Y:S01]  /*cac0*/  IMAD.MOV.U32 R17, RZ, RZ, R2 ;  /* 0x000000ffff117224 */ /* 0x000fe200078e0002 */
[----:B------:R-:W-:Y:S01]  /*cad0*/  ULDC UR24, c[0x0][0x910] ;  /* 0x0002440000187ab9 */ /* 0x000fe20000000800 */
[----:B------:R-:W-:Y:S01]  /*cae0*/  IMAD.MOV.U32 R19, RZ, RZ, R3 ;  /* 0x000000ffff137224 */ /* 0x000fe200078e0003 */
[----:B------:R-:W-:Y:S01]  /*caf0*/  ULDC UR25, c[0x0][0x8f4] ;  /* 0x00023d0000197ab9 */ /* 0x000fe20000000800 */
[----:B------:R-:W-:Y:S01]  /*cb00*/  ULDC UR6, c[0x0][0x8dc] ;  /* 0x0002370000067ab9 */ /* 0x000fe20000000800 */
[----:B------:R-:W-:Y:S01]  /*cb10*/  ULDC UR30, c[0x0][0x8d8] ;  /* 0x00023600001e7ab9 */ /* 0x000fe20000000800 */
[----:B------:R-:W-:Y:S01]  /*cb20*/  ULDC UR31, c[0x0][0x8f0] ;  /* 0x00023c00001f7ab9 */ /* 0x000fe20000000800 */
[----:B------:R-:W-:Y:S01]  /*cb30*/  ULDC.64 UR26, c[0x0][0x8d0] ;  /* 0x00023400001a7ab9 */ /* 0x000fe20000000a00 */
[----:B------:R-:W-:-:S05]  /*cb40*/  ULDC.64 UR28, c[0x0][0x8e8] ;  /* 0x00023a00001c7ab9 */ /* 0x000fca0000000a00 */
.L_x_238:
[----:B------:R-:W-:Y:S01]  /*cb50*/  IMAD.MOV.U32 R12, RZ, RZ, R13 ;  /* 0x000000ffff0c7224 */ /* 0x000fe200078e000d */
[----:B------:R-:W-:Y:S01]  /*cb60*/  IADD3 R13, R13, 0x20, RZ ;  /* 0x000000200d0d7810 */ /* 0x000fe20007ffe0ff */
[----:B-----5:R-:W-:Y:S02]  /*cb70*/  IMAD.MOV.U32 R14, RZ, RZ, R8 ;  /* 0x000000ffff0e7224 */ /* 0x020fe400078e0008 */
[----:B------:R-:W-:Y:S01]  /*cb80*/  IMAD.MOV.U32 R15, RZ, RZ, R9 ;  /* 0x000000ffff0f7224 */ /* 0x000fe200078e0009 */
[----:B------:R-:W-:-:S13]  /*cb90*/  ISETP.GE.AND P6, PT, R13, UR24, PT ;  /* 0x000000180d007c0c */ /* 0x000fda000bfc6270 */
[----:B------:R-:W1:Y:S01]  /*cba0*/  @!P6 LDC.64 R2, c[0x0][0x918] ;  /* 0x00024600ff02eb82 */ /* 0x000e620000000a00 */
[----:B------:R-:W2:Y:S01]  /*cbb0*/  SHFL.IDX PT, R19, R19, 0x1f, 0x1f ;  /* 0x03e01f0013137f89 */ /* 0x000ea200000e0000 */
[----:B------:R-:W-:-:S03]  /*cbc0*/  @!P6 VIADD R7, R12, 0x20 ;  /* 0x000000200c07e836 */ /* 0x000fc60000000000 */
[----:B------:R-:W3:Y:S01]  /*cbd0*/  SHFL.IDX PT, R17, R17, 0x1f, 0x1f ;  /* 0x03e01f0011117f89 */ /* 0x000ee200000e0000 */
[----:B------:R-:W-:Y:S01]  /*cbe0*/  BSSY B0, `(.L_x_234) ;  /* 0x0000063000007945 */ /* 0x000fe20003800000 */
[----:B-1----:R-:W-:-:S05]  /*cbf0*/  @!P6 IMAD.WIDE R2, R7, 0xc, R2 ;  /* 0x0000000c0702e825 */ /* 0x002fca00078e0202 */
[----:B------:R1:W5:Y:S04]  /*cc00*/  @!P6 LDG.E R8, desc[UR58][R2.64] ;  /* 0x0000003a0208e981 */ /* 0x000368000c1e1900 */
[----:B------:R1:W5:Y:S01]  /*cc10*/  @!P6 LDG.E R9, desc[UR58][R2.64+0x4] ;  /* 0x0000043a0209e981 */ /* 0x000362000c1e1900 */
[----:B------:R-:W-:Y:S01]  /*cc20*/  ISETP.GE.AND P6, PT, R12, UR24, PT ;  /* 0x000000180c007c0c */ /* 0x000fe2000bfc6270 */
[----:B------:R-:W-:Y:S01]  /*cc30*/  IMAD.MOV.U32 R6, RZ, RZ, 0x7fffffff ;  /* 0x7fffffffff067424 */ /* 0x000fe200078e00ff */
[----:B--2---:R-:W-:Y:S01]  /*cc40*/  R2UR UR4, R19 ;  /* 0x00000000130472ca */ /* 0x004fe200000e0000 */
[----:B------:R-:W-:Y:S01]  /*cc50*/  IMAD.MOV.U32 R7, RZ, RZ, RZ ;  /* 0x000000ffff077224 */ /* 0x000fe200078e00ff */
[----:B---3--:R-:W-:-:S09]  /*cc60*/  R2UR UR5, R17 ;  /* 0x00000000110572ca */ /* 0x008fd200000e0000 */
[----:B-1----:R-:W-:Y:S06]  /*cc70*/  @P6 BRA `(.L_x_235) ;  /* 0x0000000400646947 */ /* 0x002fec0003800000 */
[----:B------:R-:W-:-:S04]  /*cc80*/  IADD3 R17, P6, R14, UR11, RZ ;  /* 0x0000000b0e117c10 */ /* 0x000fc8000ffde0ff */
[----:B------:R-:W-:Y:S02]  /*cc90*/  LEA.HI.X.SX32 R22, R14, UR13, 0x1, P6 ;  /* 0x0000000d0e167c11 */ /* 0x000fe4000b0f0eff */
[----:B------:R-:W-:Y:S02]  /*cca0*/  IABS R14, R11 ;  /* 0x0000000b000e7213 */ /* 0x000fe40000000000 */
[C---:B------:R-:W-:Y:S02]  /*ccb0*/  IADD3 R19, P6, R15.reuse, UR12, RZ ;  /* 0x0000000c0f137c10 */ /* 0x040fe4000ffde0ff */
[----:B------:R-:W1:Y:S02]  /*ccc0*/  I2F.RP R2, R14 ;  /* 0x0000000e00027306 */ /* 0x000e640000209400 */
[----:B------:R-:W-:Y:S02]  /*ccd0*/  LEA.HI.X.SX32 R24, R15, UR14, 0x1, P6 ;  /* 0x0000000e0f187c11 */ /* 0x000fe4000b0f0eff */
[----:B------:R-:W-:-:S04]  /*cce0*/  PLOP3.LUT P6, PT, PT, PT, UP0, 0x80, 0x0 ;  /* 0x000000000000781c */ /* 0x000fc80003fcf008 */
[----:B-1----:R-:W1:Y:S02]  /*ccf0*/  MUFU.RCP R2, R2 ;  /* 0x0000000200027308 */ /* 0x002e640000001000 */
[----:B-1----:R-:W-:-:S06]  /*cd00*/  VIADD R15, R2, 0xffffffe ;  /* 0x0ffffffe020f7836 */ /* 0x002fcc0000000000 */
[----:B------:R-:W1:Y:S02]  /*cd10*/  F2I.FTZ.U32.TRUNC.NTZ R15, R15 ;  /* 0x0000000f000f7305 */ /* 0x000e64000021f000 */
[----:B-1----:R-:W-:Y:S01]  /*cd20*/  IMAD.MOV R18, RZ, RZ, -R15 ;  /* 0x000000ffff127224 */ /* 0x002fe200078e0a0f */
[----:B------:R-:W-:Y:S06]  /*cd30*/  @!P6 BRA `(.L_x_236) ;  /* 0x00000000002ce947 */ /* 0x000fec0003800000 */
[----:B------:R-:W-:-:S05]  /*cd40*/  IADD3 R7, P6, R17, UR6, RZ ;  /* 0x0000000611077c10 */ /* 0x000fca000ffde0ff */
[----:B------:R-:W-:-:S04]  /*cd50*/  IMAD.X R17, RZ, RZ, R22, P6 ;  /* 0x000000ffff117224 */ /* 0x000fc800030e0616 */
[----:B------:R-:W-:-:S04]  /*cd60*/  IMAD.WIDE.U32 R4, R17, UR26, RZ ;  /* 0x0000001a11047c25 */ /* 0x000fc8000f8e00ff */
[----:B------:R-:W-:-:S04]  /*cd70*/  IMAD.WIDE.U32 R4, P6, R7, UR27, R4 ;  /* 0x0000001b07047c25 */ /* 0x000fc8000f8c0004 */
[----:B------:R-:W-:Y:S01]  /*cd80*/  IMAD.WIDE.U32 R6, R7, UR26, RZ ;  /* 0x0000001a07067c25 */ /* 0x000fe2000f8e00ff */
[----:B------:R-:W-:-:S03]  /*cd90*/  MOV R2, R5 ;  /* 0x0000000500027202 */ /* 0x000fc60000000f00 */
[----:B------:R-:W-:Y:S01]  /*cda0*/  IMAD.X R3, RZ, RZ, RZ, P6 ;  /* 0x000000ffff037224 */ /* 0x000fe200030e06ff */
[----:B------:R-:W-:-:S05]  /*cdb0*/  IADD3 RZ, P6, R7, R4, RZ ;  /* 0x0000000407ff7210 */ /* 0x000fca0007fde0ff */
[----:B------:R-:W-:-:S04]  /*cdc0*/  IMAD.WIDE.U32.X R2, R17, UR27, R2, P6 ;  /* 0x0000001b11027c25 */ /* 0x000fc8000b0e0402 */
[----:B------:R-:W-:Y:S02]  /*cdd0*/  IMAD.MOV.U32 R17, RZ, RZ, R2 ;  /* 0x000000ffff117224 */ /* 0x000fe400078e0002 */
[----:B------:R-:W-:-:S07]  /*cde0*/  IMAD.MOV.U32 R22, RZ, RZ, R3 ;  /* 0x000000ffff167224 */ /* 0x000fce00078e0003 */
.L_x_236:
[----:B------:R-:W-:Y:S05]  /*cdf0*/  @!P0 BRA `(.L_x_237) ;  /* 0x00000000002c8947 */ /* 0x000fea0003800000 */
        /* <DEDUP_REMOVED lines=11> */
.L_x_237:
[----:B------:R-:W-:Y:S01]  /*ceb0*/  IABS R2, R11 ;  /* 0x0000000b00027213 */ /* 0x000fe20000000000 */
[----:B------:R-:W-:Y:S01]  /*cec0*/  IMAD R5, R18, R14, RZ ;  /* 0x0000000e12057224 */ /* 0x000fe200078e02ff */
[----:B------:R-:W-:Y:S01]  /*ced0*/  SHF.R.U64 R4, R19, UR31, R24 ;  /* 0x0000001f13047c19 */ /* 0x000fe20008001218 */
[----:B------:R-:W-:Y:S01]  /*cee0*/  IMAD.MOV.U32 R3, RZ, RZ, R15 ;  /* 0x000000ffff037224 */ /* 0x000fe200078e000f */
[----:B------:R-:W-:Y:S01]  /*cef0*/  SHF.R.U64 R17, R17, UR30, R22 ;  /* 0x0000001e11117c19 */ /* 0x000fe20008001216 */
[----:B------:R-:W-:Y:S01]  /*cf00*/  IMAD.MOV R7, RZ, RZ, -R2 ;  /* 0x000000ffff077224 */ /* 0x000fe200078e0a02 */
[----:B------:R-:W-:Y:S01]  /*cf10*/  MOV R2, RZ ;  /* 0x000000ff00027202 */ /* 0x000fe20000000f00 */
[----:B------:R-:W-:Y:S01]  /*cf20*/  VIADD R4, R4, UR17 ;  /* 0x0000001104047c36 */ /* 0x000fe20008000000 */
[----:B------:R-:W-:Y:S01]  /*cf30*/  IABS R19, R10 ;  /* 0x0000000a00137213 */ /* 0x000fe20000000000 */
[----:B------:R-:W-:Y:S02]  /*cf40*/  VIADD R17, R17, UR16 ;  /* 0x0000001011117c36 */ /* 0x000fe40008000000 */
[----:B------:R-:W-:Y:S01]  /*cf50*/  IMAD.HI.U32 R2, R15, R5, R2 ;  /* 0x000000050f027227 */ /* 0x000fe200078e0002 */
[----:B------:R-:W-:-:S03]  /*cf60*/  IABS R6, R4 ;  /* 0x0000000400067213 */ /* 0x000fc60000000000 */
[----:B------:R-:W-:Y:S01]  /*cf70*/  IMAD.MOV.U32 R3, RZ, RZ, R7 ;  /* 0x000000ffff037224 */ /* 0x000fe200078e0007 */
[----:B------:R-:W-:Y:S01]  /*cf80*/  IABS R7, R10 ;  /* 0x0000000a00077213 */ /* 0x000fe20000000000 */
[----:B------:R-:W-:-:S03]  /*cf90*/  IMAD.MOV.U32 R5, RZ, RZ, R6 ;  /* 0x000000ffff057224 */ /* 0x000fc600078e0006 */
[----:B------:R-:W1:Y:S01]  /*cfa0*/  I2F.RP R6, R7 ;  /* 0x0000000700067306 */ /* 0x000e620000209400 */
[----:B------:R-:W-:-:S04]  /*cfb0*/  IMAD.HI.U32 R2, R2, R5, RZ ;  /* 0x0000000502027227 */ /* 0x000fc800078e00ff */
[----:B------:R-:W-:-:S05]  /*cfc0*/  IMAD R5, R2, R3, R5 ;  /* 0x0000000302057224 */ /* 0x000fca00078e0205 */
[----:B------:R-:W-:Y:S01]  /*cfd0*/  ISETP.GT.U32.AND P6, PT, R14, R5, PT ;  /* 0x000000050e00720c */ /* 0x000fe20003fc4070 */
[----:B-1----:R-:W1:-:S12]  /*cfe0*/  MUFU.RCP R6, R6 ;  /* 0x0000000600067308 */ /* 0x002e580000001000 */
[----:B------:R-:W-:Y:S02]  /*cff0*/  @!P6 IMAD.IADD R5, R5, 0x1, -R14 ;  /* 0x000000010505e824 */ /* 0x000fe400078e0a0e */
[----:B-1----:R-:W-:-:S04]  /*d000*/  VIADD R2, R6, 0xffffffe ;  /* 0x0ffffffe06027836 */ /* 0x002fc80000000000 */
[----:B------:R1:W2:Y:S02]  /*d010*/  F2I.FTZ.U32.TRUNC.NTZ R3, R2 ;  /* 0x0000000200037305 */ /* 0x0002a4000021f000 */
[----:B-1----:R-:W-:Y:S02]  /*d020*/  IMAD.MOV.U32 R2, RZ, RZ, RZ ;  /* 0x000000ffff027224 */ /* 0x002fe400078e00ff */
[----:B--2---:R-:W-:-:S04]  /*d030*/  IMAD.MOV R18, RZ, RZ, -R3 ;  /* 0x000000ffff127224 */ /* 0x004fc800078e0a03 */
[----:B------:R-:W-:Y:S01]  /*d040*/  IMAD R15, R18, R7, RZ ;  /* 0x00000007120f7224 */ /* 0x000fe200078e02ff */
[----:B------:R-:W-:-:S03]  /*d050*/  IABS R18, R17 ;  /* 0x0000001100127213 */ /* 0x000fc60000000000 */
[----:B------:R-:W-:Y:S01]  /*d060*/  IMAD.HI.U32 R6, R3, R15, R2 ;  /* 0x0000000f03067227 */ /* 0x000fe200078e0002 */
[----:B------:R-:W-:-:S03]  /*d070*/  MOV R3, R18 ;  /* 0x0000001200037202 */ /* 0x000fc60000000f00 */
[----:B------:R-:W-:Y:S02]  /*d080*/  IMAD.MOV R15, RZ, RZ, -R19 ;  /* 0x000000ffff0f7224 */ /* 0x000fe400078e0a13 */
        /* <DEDUP_REMOVED lines=22> */
[----:B------:R-:W-:Y:S02]  /*d1f0*/  SHF.R.S32.HI R5, RZ, 0x1f, R4 ;  /* 0x0000001fff057819 */ /* 0x000fe40000011404 */
[----:B------:R-:W-:-:S07]  /*d200*/  SHF.R.S32.HI R7, RZ, 0x1f, R6 ;  /* 0x0000001fff077819 */ /* 0x000fce0000011406 */
.L_x_235:
[----:B------:R-:W-:Y:S05]  /*d210*/  BSYNC B0 ;  /* 0x0000000000007941 */ /* 0x000fea0003800000 */
.L_x_234:
[----:B------:R-:W1:Y:S04]  /*d220*/  SHFL.UP PT, R3, R6, 0x1, RZ ;  /* 0x0420000006037989 */ /* 0x000e6800000e00ff */
[----:B------:R-:W2:Y:S01]  /*d230*/  SHFL.UP PT, R2, R7, 0x1, RZ ;  /* 0x0420000007027989 */ /* 0x000ea200000e00ff */
[----:B-1----:R-:W-:Y:S02]  /*d240*/  SEL R3, R3, RZ, P1 ;  /* 0x000000ff03037207 */ /* 0x002fe40000800000 */
[----:B--2---:R-:W-:Y:S02]  /*d250*/  SEL R2, R2, RZ, P1 ;  /* 0x000000ff02027207 */ /* 0x004fe40000800000 */
[----:B------:R-:W-:-:S05]  /*d260*/  IADD3 R18, P6, R3, R6, RZ ;  /* 0x0000000603127210 */ /* 0x000fca0007fde0ff */
[----:B------:R-:W-:Y:S01]  /*d270*/  IMAD.X R15, R2, 0x1, R7, P6 ;  /* 0x00000001020f7824 */ /* 0x000fe200030e0607 */
[----:B------:R-:W1:Y:S04]  /*d280*/  SHFL.UP PT, R3, R18, 0x2, RZ ;  /* 0x0440000012037989 */ /* 0x000e6800000e00ff */
[----:B------:R-:W2:Y:S01]  /*d290*/  SHFL.UP PT, R2, R15, 0x2, RZ ;  /* 0x044000000f027989 */ /* 0x000ea200000e00ff */
[----:B-1----:R-:W-:Y:S02]  /*d2a0*/  SEL R3, R3, RZ, P2 ;  /* 0x000000ff03037207 */ /* 0x002fe40001000000 */
[----:B--2---:R-:W-:Y:S02]  /*d2b0*/  SEL R2, R2, RZ, P2 ;  /* 0x000000ff02027207 */ /* 0x004fe40001000000 */
[----:B------:R-:W-:-:S04]  /*d2c0*/  IADD3 R14, P6, R3, R18, RZ ;  /* 0x00000012030e7210 */ /* 0x000fc80007fde0ff */
[----:B------:R-:W-:Y:S01]  /*d2d0*/  IADD3.X R19, R2, R15, RZ, P6, !PT ;  /* 0x0000000f02137210 */ /* 0x000fe200037fe4ff */
        /* <DEDUP_REMOVED lines=18> */
[----:B------:R-:W-:-:S04]  /*d400*/  IADD3 R17, P6, R2, UR5, RZ ;  /* 0x0000000502117c10 */ /* 0x000fc8000ffde0ff */
[----:B------:R-:W-:Y:S02]  /*d410*/  IADD3.X R19, R3, UR4, RZ, P6, !PT ;  /* 0x0000000403137c10 */ /* 0x000fe4000b7fe4ff */
[----:B------:R-:W-:-:S04]  /*d420*/  ISETP.GT.U32.AND P6, PT, R17, UR10, PT ;  /* 0x0000000a11007c0c */ /* 0x000fc8000bfc4070 */
[----:B------:R-:W-:-:S13]  /*d430*/  ISETP.GT.U32.AND.EX P6, PT, R19, UR9, PT, P6 ;  /* 0x0000000913007c0c */ /* 0x000fda000bfc4160 */
[----:B------:R-:W-:-:S04]  /*d440*/  VOTE.ANY R14, PT, P6 ;  /* 0x00000000000e7806 */ /* 0x000fc800030e0100 */
[----:B------:R-:W-:-:S13]  /*d450*/  ISETP.NE.AND P6, PT, R14, RZ, PT ;  /* 0x000000ff0e00720c */ /* 0x000fda0003fc5270 */
[----:B------:R-:W-:Y:S05]  /*d460*/  @!P6 BRA `(.L_x_238) ;  /* 0xfffffff400b8e947 */ /* 0x000fea000383ffff */
[----:B------:R-:W-:Y:S02]  /*d470*/  IMAD.MOV.U32 R15, RZ, RZ, R2 ;  /* 0x000000ffff0f7224 */ /* 0x000fe400078e0002 */
[----:B------:R-:W-:-:S07]  /*d480*/  IMAD.MOV.U32 R22, RZ, RZ, R3 ;  /* 0x000000ffff167224 */ /* 0x000fce00078e0003 */
.L_x_233:
[----:B------:R-:W1:Y:S08]  /*d490*/  BREV R14, R14 ;  /* 0x0000000e000e7301 */ /* 0x000e700000000000 */
[----:B-1----:R-:W1:Y:S02]  /*d4a0*/  FLO.U32.SH R13, R14 ;  /* 0x0000000e000d7300 */ /* 0x002e6400000e0400 */
[----:B-1----:R-:W1:Y:S02]  /*d4b0*/  SHFL.IDX PT, R12, R12, R13, 0x1f ;  /* 0x00001f0d0c0c7589 */ /* 0x002e6400000e0000 */
[----:B-1----:R-:W-:-:S13]  /*d4c0*/  R2UR UR6, R12 ;  /* 0x000000000c0672ca */ /* 0x002fda00000e0000 */
[----:B------:R-:W-:-:S05]  /*d4d0*/  VIADD R17, R34, UR6 ;  /* 0x0000000622117c36 */ /* 0x000fca0008000000 */
[----:B------:R-:W-:-:S13]  /*d4e0*/  ISETP.GE.AND P1, PT, R17, UR24, PT ;  /* 0x0000001811007c0c */ /* 0x000fda000bf26270 */
[----:B------:R-:W1:Y:S02]  /*d4f0*/  @!P1 LDC.64 R2, c[0x0][0x918] ;  /* 0x00024600ff029b82 */ /* 0x000e640000000a00 */
[----:B-1----:R-:W-:-:S05]  /*d500*/  @!P1 IMAD.WIDE R2, R17, 0xc, R2 ;  /* 0x0000000c11029825 */ /* 0x002fca00078e0202 */
[----:B-----5:R1:W5:Y:S04]  /*d510*/  @!P1 LDG.E R8, desc[UR58][R2.64] ;  /* 0x0000003a02089981 */ /* 0x020368000c1e1900 */
[----:B------:R1:W5:Y:S01]  /*d520*/  @!P1 LDG.E R9, desc[UR58][R2.64+0x4] ;  /* 0x0000043a02099981 */ /* 0x000362000c1e1900 */
[----:B------:R-:W-:-:S03]  /*d530*/  IADD3 R18, P1, P2, R15, UR5, -R6 ;  /* 0x000000050f127c10 */ /* 0x000fc6000fa3e806 */
[----:B------:R-:W-:Y:S01]  /*d540*/  SHFL.IDX PT, R6, R6, R13, 0x1f ;  /* 0x00001f0d06067589 */ /* 0x000fe200000e0000 */
[----:B------:R-:W-:-:S03]  /*d550*/  IADD3.X R22, R22, UR4, ~R7, P1, P2 ;  /* 0x0000000416167c10 */ /* 0x000fc60008fe4c07 */
[----:B------:R-:W2:Y:S04]  /*d560*/  SHFL.IDX PT, R18, R18, R13, 0x1f ;  /* 0x00001f0d12127589 */ /* 0x000ea800000e0000 */
[----:B------:R-:W3:Y:S04]  /*d570*/  SHFL.IDX PT, R22, R22, R13, 0x1f ;  /* 0x00001f0d16167589 */ /* 0x000ee800000e0000 */
[----:B------:R1:W4:Y:S04]  /*d580*/  SHFL.IDX PT, R7, R7, R13, 0x1f ;  /* 0x00001f0d07077589 */ /* 0x00032800000e0000 */
[----:B------:R1:W1:Y:S04]  /*d590*/  SHFL.IDX PT, R5, R5, R13, 0x1f ;  /* 0x00001f0d05057589 */ /* 0x00026800000e0000 */
[----:B------:R1:W1:Y:S01]  /*d5a0*/  SHFL.IDX PT, R4, R4, R13, 0x1f ;  /* 0x00001f0d04047589 */ /* 0x00026200000e0000 */
[----:B--2---:R-:W-:-:S02]  /*d5b0*/  R2UR UR5, R18 ;  /* 0x00000000120572ca */ /* 0x004fc400000e0000 */
[----:B---3--:R-:W-:-:S15]  /*d5c0*/  R2UR UR4, R22 ;  /* 0x00000000160472ca */ /* 0x008fde00000e0000 */
.L_x_228:
[----:B-1----:R-:W1:Y:S01]  /*d5d0*/  LDC R2, c[0x0][0x910] ;  /* 0x00024400ff027b82 */ /* 0x002e620000000800 */
[----:B------:R-:W-:Y:S01]  /*d5e0*/  UMOV UR24, 0xffffffff ;  /* 0xffffffff00187882 */ /* 0x000fe20000000000 */
[----:B------:R-:W-:Y:S01]  /*d5f0*/  UMOV UR25, 0xffffffff ;  /* 0xffffffff00197882 */ /* 0x000fe20000000000 */
[----:B------:R-:W-:Y:S01]  /*d600*/  UMOV UR26, 0xffffffff ;  /* 0xffffffff001a7882 */ /* 0x000fe20000000000 */
[----:B------:R-:W-:Y:S01]  /*d610*/  IMAD.MOV.U32 R15, RZ, RZ, RZ ;  /* 0x000000ffff0f7224 */ /* 0x000fe200078e00ff */
[----:B-1----:R-:W-:-:S13]  /*d620*/  ISETP.LE.AND P1, PT, R2, UR6, PT ;  /* 0x0000000602007c0c */ /* 0x002fda000bf23270 */
[----:B------:R-:W-:Y:S05]  /*d630*/  @P1 BRA `(.L_x_227) ;  /* 0x0000000000f01947 */ /* 0x000fea0003800000 */
[C---:B------:R-:W-:Y:S01]  /*d640*/  R2UR UR24, R4.reuse ;  /* 0x00000000041872ca */ /* 0x040fe200000e0000 */
[----:B------:R-:W-:Y:S01]  /*d650*/  UIADD3 UR30, UP1, -UR5, UR10, URZ ;  /* 0x0000000a051e7290 */ /* 0x000fe2000ff3e13f */
[----:B------:R-:W-:Y:S01]  /*d660*/  R2UR UR25, R5 ;  /* 0x00000000051972ca */ /* 0x000fe200000e0000 */
[----:B------:R-:W-:Y:S01]  /*d670*/  ULDC UR26, c[0x0][0x8c0] ;  /* 0x00023000001a7ab9 */ /* 0x000fe20000000800 */
[----:B------:R-:W-:Y:S01]  /*d680*/  ULDC UR27, c[0x0][0x8b0] ;  /* 0x00022c00001b7ab9 */ /* 0x000fe20000000800 */
[----:B------:R-:W-:Y:S01]  /*d690*/  ULDC UR28, c[0x0][0x904] ;  /* 0x00024100001c7ab9 */ /* 0x000fe20000000800 */
[----:B------:R-:W-:-:S03]  /*d6a0*/  SHF.R.U64 R2, R4, UR27, R5 ;  /* 0x0000001b04027c19 */ /* 0x000fc60008001205 */
[----:B------:R-:W-:Y:S01]  /*d6b0*/  UIADD3.X UR24, ~UR4, UR9, URZ, UP1, !UPT ;  /* 0x0000000904187290 */ /* 0x000fe20008ffe53f */
[----:B------:R-:W-:-:S03]  /*d6c0*/  R2UR UR32, R2 ;  /* 0x00000000022072ca */ /* 0x000fc600000e0000 */
[----:B------:R-:W-:Y:S02]  /*d6d0*/  USHF.R.U32.HI UR31, URZ, UR26, UR24 ;  /* 0x0000001a3f1f7299 */ /* 0x000fe40008011618 */
[----:B------:R-:W-:Y:S02]  /*d6e0*/  USHF.R.U32.HI UR35, URZ, UR27, UR25 ;  /* 0x0000001b3f237299 */ /* 0x000fe40008011619 */
[----:B------:R-:W-:Y:S02]  /*d6f0*/  USHF.R.U32.HI UR33, URZ, UR27, UR31 ;  /* 0x0000001b3f217299 */ /* 0x000fe4000801161f */
[----:B------:R-:W-:Y:S02]  /*d700*/  USHF.R.U64 UR30, UR30, UR26, UR24 ;  /* 0x0000001a1e1e7299 */ /* 0x000fe40008001218 */
[----:B------:R-:W-:Y:S02]  /*d710*/  USHF.R.U32.HI UR34, URZ, UR28, UR33 ;  /* 0x0000001c3f227299 */ /* 0x000fe40008011621 */
[----:B------:R-:W-:-:S02]  /*d720*/  USHF.R.U64 UR31, UR30, UR27, UR31 ;  /* 0x0000001b1e1f7299 */ /* 0x000fc4000800121f */
[----:B------:R-:W-:Y:S02]  /*d730*/  ULOP3.LUT UR24, UR34, UR35, URZ, 0xfc, !UPT ;  /* 0x0000002322187292 */ /* 0x000fe4000f8efc3f */
[----:B------:R-:W-:-:S04]  /*d740*/  USHF.R.U64 UR33, UR31, UR28, UR33 ;  /* 0x0000001c1f217299 */ /* 0x000fc80008001221 */
[----:B------:R-:W-:-:S13]  /*d750*/  ISETP.NE.U32.AND P1, PT, RZ, UR24, PT ;  /* 0x00000018ff007c0c */ /* 0x000fda000bf25070 */
[----:B------:R-:W-:Y:S05]  /*d760*/  @!P1 BRA `(.L_x_239) ;  /* 0x0000000000189947 */ /* 0x000fea0003800000 */
[----:B------:R-:W-:-:S07]  /*d770*/  MOV R12, 0xd790 ;  /* 0x0000d790000c7802 */ /* 0x000fce0000000f00 */
[----:B--2-45:R-:W-:Y:S05]  /*d780*/  CALL.REL.NOINC `(.L_x_240) ;  /* 0x0000001c00707944 */ /* 0x034fea0003c00000 */
[----:B------:R-:W-:-:S04]  /*d790*/  UIADD3 UR24, -UR25, URZ, URZ ;  /* 0x0000003f19187290 */ /* 0x000fc8000fffe13f */
[----:B------:R-:W-:-:S03]  /*d7a0*/  UIMAD UR32, UR32, UR24, UR33 ;  /* 0x00000018202072a4 */ /* 0x000fc6000f8e0221 */
[----:B------:R-:W-:Y:S01]  /*d7b0*/  UMOV UR24, UR25 ;  /* 0x0000001900187c82 */ /* 0x000fe20008000000 */
[----:B------:R-:W-:Y:S08]  /*d7c0*/  BRA `(.L_x_241) ;  /* 0x0000000000587947 */ /* 0x000ff00003800000 */
.L_x_239:
[----:B------:R-:W1:Y:S01]  /*d7d0*/  I2F.U32.RP R2, UR32 ;  /* 0x0000002000027d06 */ /* 0x000e620008209000 */
[----:B------:R-:W-:Y:S01]  /*d7e0*/  UMOV UR24, URZ ;  /* 0x0000003f00187c82 */ /* 0x000fe20008000000 */
[----:B------:R-:W-:-:S06]  /*d7f0*/  UISETP.NE.U32.AND UP4, UPT, UR32, URZ, UPT ;  /* 0x0000003f2000728c */ /* 0x000fcc000bf85070 */
[----:B-1----:R-:W1:Y:S02]  /*d800*/  MUFU.RCP R2, R2 ;  /* 0x0000000200027308 */ /* 0x002e640000001000 */
[----:B-1----:R-:W-:-:S06]  /*d810*/  VIADD R3, R2, 0xffffffe ;  /* 0x0ffffffe02037836 */ /* 0x002fcc0000000000 */
[----:B------:R-:W1:Y:S02]  /*d820*/  F2I.FTZ.U32.TRUNC.NTZ R3, R3 ;  /* 0x0000000300037305 */ /* 0x000e64000021f000 */
[----:B-1----:R-:W-:-:S13]  /*d830*/  R2UR UR25, R3 ;  /* 0x00000000031972ca */ /* 0x002fda00000e0000 */
[----:B------:R-:W-:-:S04]  /*d840*/  UIADD3 UR26, URZ, -UR25, URZ ;  /* 0x800000193f1a7290 */ /* 0x000fc8000fffe03f */
[----:B------:R-:W-:-:S04]  /*d850*/  UIMAD UR26, UR26, UR32, URZ ;  /* 0x000000201a1a72a4 */ /* 0x000fc8000f8e023f */
[----:B------:R-:W-:-:S04]  /*d860*/  UIMAD.WIDE.U32 UR24, UR25, UR26, UR24 ;  /* 0x0000001a191872a5 */ /* 0x000fc8000f8e0018 */
[----:B------:R-:W-:-:S04]  /*d870*/  UIMAD.WIDE.U32 UR24, UR25, UR33, URZ ;  /* 0x00000021191872a5 */ /* 0x000fc8000f8e003f */
[----:B------:R-:W-:-:S04]  /*d880*/  UIADD3 UR24, -UR25, URZ, URZ ;  /* 0x0000003f19187290 */ /* 0x000fc8000fffe13f */
[----:B------:R-:W-:-:S04]  /*d890*/  UIMAD UR24, UR32, UR24, UR33 ;  /* 0x00000018201872a4 */ /* 0x000fc8000f8e0221 */
[----:B------:R-:W-:-:S11]  /*d8a0*/  UISETP.GE.U32.AND UP1, UPT, UR24, UR32, UPT ;  /* 0x000000201800728c */ /* 0x000fd6000bf26070 */
[----:B------:R-:W-:Y:S02]  /*d8b0*/  @UP1 UIADD3 UR24, UR24, -UR32, URZ ;  /* 0x8000002018181290 */ /* 0x000fe4000fffe03f */
[----:B------:R-:W-:Y:S02]  /*d8c0*/  @UP1 UIADD3 UR25, UR25, 0x1, URZ ;  /* 0x0000000119191890 */ /* 0x000fe4000fffe03f */
[----:B------:R-:W-:-:S11]  /*d8d0*/  UISETP.GE.U32.AND UP2, UPT, UR24, UR32, UPT ;  /* 0x000000201800728c */ /* 0x000fd6000bf46070 */
[----:B------:R-:W-:Y:S02]  /*d8e0*/  @UP2 UIADD3 UR25, UR25, 0x1, URZ ;  /* 0x0000000119192890 */ /* 0x000fe4000fffe03f */
[----:B------:R-:W-:-:S04]  /*d8f0*/  @!UP4 ULOP3.LUT UR25, URZ, UR32, URZ, 0x33, !UPT ;  /* 0x000000203f19c292 */ /* 0x000fc8000f8e333f */
[----:B------:R-:W-:-:S04]  /*d900*/  UIADD3 UR24, -UR25, URZ, URZ ;  /* 0x0000003f19187290 */ /* 0x000fc8000fffe13f */
[----:B------:R-:W-:-:S03]  /*d910*/  UIMAD UR32, UR32, UR24, UR33 ;  /* 0x00000018202072a4 */ /* 0x000fc6000f8e0221 */
[----:B------:R-:W-:-:S09]  /*d920*/  UMOV UR24, UR25 ;  /* 0x0000001900187c82 */ /* 0x000fd20008000000 */
.L_x_241:
[----:B------:R-:W-:Y:S01]  /*d930*/  ULOP3.LUT UR31, UR31, UR20, URZ, 0xc0, !UPT ;  /* 0x000000141f1f7292 */ /* 0x000fe2000f8ec03f */
[----:B------:R-:W-:Y:S01]  /*d940*/  IMAD.MOV.U32 R15, RZ, RZ, 0x1 ;  /* 0x00000001ff0f7424 */ /* 0x000fe200078e00ff */
[----:B------:R-:W-:Y:S02]  /*d950*/  ULOP3.LUT UR30, UR30, UR18, URZ, 0xc0, !UPT ;  /* 0x000000121e1e7292 */ /* 0x000fe4000f8ec03f */
[----:B------:R-:W-:Y:S01]  /*d960*/  UIMAD UR24, UR19, UR24, UR31 ;  /* 0x00000018131872a4 */ /* 0x000fe2000f8e021f */
[----:B------:R-:W-:Y:S01]  /*d970*/  ULDC UR26, c[0x0][0x8a8] ;  /* 0x00022a00001a7ab9 */ /* 0x000fe20000000800 */
[----:B------:R-:W-:Y:S01]  /*d980*/  ULDC UR25, c[0x0][0x8b8] ;  /* 0x00022e0000197ab9 */ /* 0x000fe20000000800 */
[----:B------:R-:W-:Y:S02]  /*d990*/  UIMAD UR30, UR32, UR26, UR30 ;  /* 0x0000001a201e72a4 */ /* 0x000fe4000f8e021e */
[----:B------:R-:W-:Y:S01]  /*d9a0*/  UIMAD UR25, UR24, UR25, UR40 ;  /* 0x00000019181972a4 */ /* 0x000fe2000f8e0228 */
[----:B------:R-:W-:Y:S01]  /*d9b0*/  @UP3 UMOV UR26, UR6 ;  /* 0x00000006001a3c82 */ /* 0x000fe20008000000 */
[----:B------:R-:W-:-:S03]  /*d9c0*/  @!UP3 UMOV UR26, UR6 ;  /* 0x00000006001abc82 */ /* 0x000fc60008000000 */
[----:B------:R-:W-:Y:S02]  /*d9d0*/  @UP3 UMOV UR24, UR30 ;  /* 0x0000001e00183c82 */ /* 0x000fe40008000000 */
[----:B------:R-:W-:Y:S01]  /*d9e0*/  @!UP3 UMOV UR24, UR25 ;  /* 0x000000190018bc82 */ /* 0x000fe20008000000 */
[----:B------:R-:W-:-:S05]  /*d9f0*/  @!UP3 UMOV UR25, UR30 ;  /* 0x0000001e0019bc82 */ /* 0x000fca0008000000 */
.L_x_227:
[----:B------:R-:W-:-:S06]  /*da00*/  UISETP.NE.AND UP1, UPT, UR15, 0x3, UPT ;  /* 0x000000030f00788c */ /* 0x000fcc000bf25270 */
[----:B------:R-:W-:-:S13]  /*da10*/  PLOP3.LUT P1, PT, PT, PT, UP1, 0x80, 0x0 ;  /* 0x000000000000781c */ /* 0x000fda0003f2f018 */
[----:B------:R-:W-:Y:S05]  /*da20*/  @!P1 BRA `(.L_x_242) ;  /* 0x0000000000049947 */ /* 0x000fea0003800000 */
[----:B--2---:R-:W-:Y:S01]  /*da30*/  BPT.TRAP 0x1 ;  /* 0x000000040000795c */ /* 0x004fe20000300000 */
.L_x_242:
[----:B------:R-:W1:Y:S01]  /*da40*/  S2R R2, SR_CgaCtaId ;  /* 0x0000000000027919 */ /* 0x000e620000008800 */
[----:B------:R-:W-:-:S04]  /*da50*/  MOV R3, 0x400 ;  /* 0x0000040000037802 */ /* 0x000fc80000000f00 */
[----:B-1----:R-:W-:Y:S02]  /*da60*/  LEA R3, R2, R3, 0x18 ;  /* 0x0000000302037211 */ /* 0x002fe400078ec0ff */
[----:B------:R-:W-:Y:S02]  /*da70*/  SHF.L.U32 R2, R0, 0x1f, RZ ;  /* 0x0000001f00027819 */ /* 0x000fe400000006ff */
[----:B------:R-:W-:-:S04]  /*da80*/  LEA R17, R16, R3, 0x3 ;  /* 0x0000000310117211 */ /* 0x000fc800078e18ff */
[----:B------:R-:W1:Y:S02]  /*da90*/  SYNCS.PHASECHK.TRANS64.TRYWAIT P2, [R17+URZ+0x38440], R2 ;  /* 0x03844002110075a7 */ /* 0x000e64000804017f */
[----:B-1----:R-:W-:Y:S05]  /*daa0*/  @!P2 BRA `(.L_x_243) ;  /* 0x000000140008a947 */ /* 0x002fea0003800000 */
.L_x_306:
[----:B------:R-:W-:Y:S01]  /*dab0*/  ELECT P2, URZ, PT ;  /* 0x00000000003f782f */ /* 0x000fe20003840000 */
[----:B------:R-:W-:-:S12]  /*dac0*/  BSSY B0, `(.L_x_244) ;  /* 0x0000010000007945 */ /* 0x000fd80003800000 */
[----:B------:R-:W-:Y:S05]  /*dad0*/  @!P2 BRA `(.L_x_245) ;  /* 0x000000000038a947 */ /* 0x000fea0003800000 */
[----:B-1----:R-:W-:Y:S02]  /*dae0*/  IMAD R2, R16, 0x10, R3 ;  /* 0x0000001010027824 */ /* 0x002fe400078e0203 */
[----:B------:R-:W-:Y:S02]  /*daf0*/  IMAD.U32 R14, RZ, RZ, UR26 ;  /* 0x0000001aff0e7e24 */ /* 0x000fe4000f8e00ff */
[----:B------:R-:W-:Y:S02]  /*db00*/  IMAD.U32 R13, RZ, RZ, UR25 ;  /* 0x00000019ff0d7e24 */ /* 0x000fe4000f8e00ff */
[----:B------:R-:W-:-:S05]  /*db10*/  IMAD.U32 R12, RZ, RZ, UR24 ;  /* 0x00000018ff0c7e24 */ /* 0x000fca000f8e00ff */
[----:B------:R1:W-:Y:S01]  /*db20*/  STS.128 [R2+0x38510], R12 ;  /* 0x0385100c02007388 */ /* 0x0003e20000000c00 */
[----:B------:R-:W-:Y:S01]  /*db30*/  @!PT LDS RZ, [RZ] ;  /* 0x00000000fffff984 */ /* 0x000fe20000000800 */
[----:B------:R-:W-:Y:S01]  /*db40*/  @!PT LDS RZ, [RZ] ;  /* 0x00000000fffff984 */ /* 0x000fe20000000800 */
[----:B------:R-:W-:Y:S01]  /*db50*/  @!PT LDS RZ, [RZ] ;  /* 0x00000000fffff984 */ /* 0x000fe20000000800 */
[----:B------:R-:W-:Y:S01]  /*db60*/  @!PT LDS RZ, [RZ] ;  /* 0x00000000fffff984 */ /* 0x000fe20000000800 */
[----:B------:R3:W-:Y:S06]  /*db70*/  MEMBAR.ALL.CTA ;  /* 0x0000000000007992 */ /* 0x0007ec0000008000 */
[----:B---3--:R-:W3:Y:S01]  /*db80*/  FENCE.VIEW.ASYNC.S ;  /* 0x00000000000073c6 */ /* 0x008ee20000000000 */
[----:B------:R-:W-:Y:S05]  /*db90*/  @!P1 BRA `(.L_x_246) ;  /* 0x0000000000049947 */ /* 0x000fea0003800000 */
[----:B--2---:R-:W-:Y:S01]  /*dba0*/  BPT.TRAP 0x1 ;  /* 0x000000040000795c */ /* 0x004fe20000300000 */
.L_x_246:
[----:B---3--:R3:W-:Y:S02]  /*dbb0*/  SYNCS.ARRIVE.TRANS64.A1T0 RZ, [R17+URZ+0x38400], RZ ;  /* 0x038400ff11ff79a7 */ /* 0x0087e4000810003f */
.L_x_245:
[----:B--2---:R-:W-:Y:S05]  /*dbc0*/  BSYNC B0 ;  /* 0x0000000000007941 */ /* 0x004fea0003800000 */
.L_x_244:
[----:B------:R-:W-:Y:S01]  /*dbd0*/  ISETP.NE.AND P3, PT, R15, RZ, PT ;  /* 0x000000ff0f00720c */ /* 0x000fe20003f65270 */
[----:B------:R-:W-:-:S05]  /*dbe0*/  VIADD R16, R16, 0x1 ;  /* 0x0000000110107836 */ /* 0x000fca0000000000 */
[----:B------:R-:W-:-:S04]  /*dbf0*/  ISETP.NE.AND P2, PT, R16, 0x8, PT ;  /* 0x000000081000780c */ /* 0x000fc80003f45270 */
[----:B-1----:R-:W-:Y:S02]  /*dc00*/  SEL R13, RZ, 0x1, P2 ;  /* 0x00000001ff0d7807 */ /* 0x002fe40001000000 */
[----:B------:R-:W-:Y:S02]  /*dc10*/  SEL R16, R16, RZ, P2 ;  /* 0x000000ff10107207 */ /* 0x000fe40001000000 */
[----:B------:R-:W-:Y:S01]  /*dc20*/  LOP3.LUT R0, R0, R13, RZ, 0x3c, !PT ;  /* 0x0000000d00007212 */ /* 0x000fe200078e3cff */
[----:B------:R-:W-:Y:S06]  /*dc30*/  @P3 BRA `(.L_x_247) ;  /* 0xffffffe400003947 */ /* 0x000fec000383ffff */
[----:B------:R-:W-:Y:S05]  /*dc40*/  @!P1 BRA `(.L_x_248) ;  /* 0x0000000000049947 */ /* 0x000fea0003800000 */
[----:B------:R-:W-:Y:S01]  /*dc50*/  BPT.TRAP 0x1 ;  /* 0x000000040000795c */ /* 0x000fe20000300000 */
.L_x_248:
[----:B------:R-:W-:Y:S01]  /*dc60*/  IMAD R5, R16, 0x8, R3 ;  /* 0x0000000810057824 */ /* 0x000fe200078e0203 */
[----:B------:R-:W-:-:S04]  /*dc70*/  SHF.L.U32 R2, R0, 0x1f, RZ ;  /* 0x0000001f00027819 */ /* 0x000fc800000006ff */
[----:B------:R-:W1:Y:S02]  /*dc80*/  SYNCS.PHASECHK.TRANS64.TRYWAIT P0, [R5+URZ+0x38440], R2 ;  /* 0x03844002050075a7 */ /* 0x000e64000800017f */
[----:B-1----:R-:W-:Y:S05]  /*dc90*/  @!P0 BRA `(.L_x_249) ;  /* 0x0000001000a08947 */ /* 0x002fea0003800000 */
.L_x_307:
[----:B------:R-:W-:Y:S05]  /*dca0*/  @!P1 BRA `(.L_x_250) ;  /* 0x0000000000049947 */ /* 0x000fea0003800000 */
[----:B------:R-:W-:Y:S01]  /*dcb0*/  BPT.TRAP 0x1 ;  /* 0x000000040000795c */ /* 0x000fe20000300000 */
.L_x_250:
[----:B------:R-:W-:-:S05]  /*dcc0*/  VIADD R16, R16, 0x1 ;  /* 0x0000000110107836 */ /* 0x000fca0000000000 */
[----:B------:R-:W-:-:S04]  /*dcd0*/  ISETP.NE.AND P0, PT, R16, 0x8, PT ;  /* 0x000000081000780c */ /* 0x000fc80003f05270 */
[----:B-1----:R-:W-:Y:S02]  /*dce0*/  SEL R5, RZ, 0x1, P0 ;  /* 0x00000001ff057807 */ /* 0x002fe40000000000 */
[----:B------:R-:W-:Y:S02]  /*dcf0*/  SEL R16, R16, RZ, P0 ;  /* 0x000000ff10107207 */ /* 0x000fe40000000000 */
[----:B------:R-:W-:-:S03]  /*dd00*/  LOP3.LUT R5, R0, R5, RZ, 0x3c, !PT ;  /* 0x0000000500057212 */ /* 0x000fc600078e3cff */
[----:B----4-:R-:W-:Y:S01]  /*dd10*/  IMAD R7, R16, 0x8, R3 ;  /* 0x0000000810077824 */ /* 0x010fe200078e0203 */
[----:B------:R-:W-:-:S04]  /*dd20*/  SHF.L.U32 R0, R5, 0x1f, RZ ;  /* 0x0000001f05007819 */ /* 0x000fc800000006ff */
[----:B------:R-:W1:Y:S02]  /*dd30*/  SYNCS.PHASECHK.TRANS64.TRYWAIT P0, [R7+URZ+0x38440], R0 ;  /* 0x03844000070075a7 */ /* 0x000e64000800017f */
[----:B-1----:R-:W-:Y:S05]  /*dd40*/  @!P0 BRA `(.L_x_251) ;  /* 0x0000001000888947 */ /* 0x002fea0003800000 */
.L_x_308:
[----:B------:R-:W-:Y:S05]  /*dd50*/  @!P1 BRA `(.L_x_252) ;  /* 0x0000000000049947 */ /* 0x000fea0003800000 */
[----:B------:R-:W-:Y:S01]  /*dd60*/  BPT.TRAP 0x1 ;  /* 0x000000040000795c */ /* 0x000fe20000300000 */
.L_x_252:
[----:B-1----:R-:W-:-:S05]  /*dd70*/  VIADD R0, R16, 0x1 ;  /* 0x0000000110007836 */ /* 0x002fca0000000000 */
[----:B------:R-:W-:-:S04]  /*dd80*/  ISETP.NE.AND P0, PT, R0, 0x8, PT ;  /* 0x000000080000780c */ /* 0x000fc80003f05270 */
[----:B------:R-:W-:Y:S02]  /*dd90*/  SEL R2, RZ, 0x1, P0 ;  /* 0x00000001ff027807 */ /* 0x000fe40000000000 */
[----:B------:R-:W-:Y:S02]  /*dda0*/  SEL R4, R0, RZ, P0 ;  /* 0x000000ff00047207 */ /* 0x000fe40000000000 */
[----:B------:R-:W-:Y:S02]  /*ddb0*/  LOP3.LUT R5, R5, R2, RZ, 0x3c, !PT ;  /* 0x0000000205057212 */ /* 0x000fe400078e3cff */
[----:B------:R-:W-:Y:S02]  /*ddc0*/  LEA R7, R4, R3, 0x3 ;  /* 0x0000000304077211 */ /* 0x000fe400078e18ff */
[----:B------:R-:W-:-:S04]  /*ddd0*/  SHF.L.U32 R0, R5, 0x1f, RZ ;  /* 0x0000001f05007819 */ /* 0x000fc800000006ff */
[----:B------:R-:W1:Y:S02]  /*dde0*/  SYNCS.PHASECHK.TRANS64.TRYWAIT P0, [R7+URZ+0x38440], R0 ;  /* 0x03844000070075a7 */ /* 0x000e64000800017f */
[----:B-1----:R-:W-:Y:S05]  /*ddf0*/  @!P0 BRA `(.L_x_253) ;  /* 0x0000001000708947 */ /* 0x002fea0003800000 */
.L_x_309:
[----:B------:R-:W-:Y:S05]  /*de00*/  @!P1 BRA `(.L_x_254) ;  /* 0x0000000000049947 */ /* 0x000fea0003800000 */
[----:B------:R-:W-:Y:S01]  /*de10*/  BPT.TRAP 0x1 ;  /* 0x000000040000795c */ /* 0x000fe20000300000 */
.L_x_254:
[----:B-1----:R-:W-:-:S05]  /*de20*/  VIADD R0, R4, 0x1 ;  /* 0x0000000104007836 */ /* 0x002fca0000000000 */
[----:B------:R-:W-:-:S04]  /*de30*/  ISETP.NE.AND P0, PT, R0, 0x8, PT ;  /* 0x000000080000780c */ /* 0x000fc80003f05270 */
[----:B------:R-:W-:Y:S02]  /*de40*/  SEL R2, RZ, 0x1, P0 ;  /* 0x00000001ff027807 */ /* 0x000fe40000000000 */
[----:B------:R-:W-:Y:S02]  /*de50*/  SEL R4, R0, RZ, P0 ;  /* 0x000000ff00047207 */ /* 0x000fe40000000000 */
[----:B------:R-:W-:-:S03]  /*de60*/  LOP3.LUT R5, R5, R2, RZ, 0x3c, !PT ;  /* 0x0000000205057212 */ /* 0x000fc600078e3cff */
[----:B------:R-:W-:Y:S01]  /*de70*/  IMAD R7, R4, 0x8, R3 ;  /* 0x0000000804077824 */ /* 0x000fe200078e0203 */
[----:B------:R-:W-:-:S04]  /*de80*/  SHF.L.U32 R0, R5, 0x1f, RZ ;  /* 0x0000001f05007819 */ /* 0x000fc800000006ff */
[----:B------:R-:W1:Y:S02]  /*de90*/  SYNCS.PHASECHK.TRANS64.TRYWAIT P0, [R7+URZ+0x38440], R0 ;  /* 0x03844000070075a7 */ /* 0x000e64000800017f */
[----:B-1----:R-:W-:Y:S05]  /*dea0*/  @!P0 BRA `(.L_x_255) ;  /* 0x0000001000588947 */ /* 0x002fea0003800000 */
.L_x_310:
[----:B------:R-:W-:Y:S05]  /*deb0*/  @!P1 BRA `(.L_x_256) ;  /* 0x0000000000049947 */ /* 0x000fea0003800000 */
[----:B------:R-:W-:Y:S01]  /*dec0*/  BPT.TRAP 0x1 ;  /* 0x000000040000795c */ /* 0x000fe20000300000 */
.L_x_256:
        /* <DEDUP_REMOVED lines=9> */
.L_x_311:
[----:B------:R-:W-:Y:S05]  /*df60*/  @!P1 BRA `(.L_x_258) ;  /* 0x0000000000049947 */ /* 0x000fea0003800000 */
[----:B------:R-:W-:Y:S01]  /*df70*/  BPT.TRAP 0x1 ;  /* 0x000000040000795c */ /* 0x000fe20000300000 */
.L_x_258:
        /* <DEDUP_REMOVED lines=9> */
.L_x_312:
[----:B------:R-:W-:Y:S05]  /*e010*/  @!P1 BRA `(.L_x_260) ;  /* 0x0000000000049947 */ /* 0x000fea0003800000 */
[----:B------:R-:W-:Y:S01]  /*e020*/  BPT.TRAP 0x1 ;  /* 0x000000040000795c */ /* 0x000fe20000300000 */
.L_x_260:
        /* <DEDUP_REMOVED lines=9> */
.L_x_313:
[----:B------:R-:W-:Y:S05]  /*e0c0*/  @!P1 BRA `(.L_x_262) ;  /* 0x0000000000049947 */ /* 0x000fea0003800000 */
[----:B------:R-:W-:Y:S01]  /*e0d0*/  BPT.TRAP 0x1 ;  /* 0x000000040000795c */ /* 0x000fe20000300000 */
.L_x_262:
[----:B-1----:R-:W-:-:S05]  /*e0e0*/  VIADD R0, R4, 0x1 ;  /* 0x0000000104007836 */ /* 0x002fca0000000000 */
[----:B------:R-:W-:-:S04]  /*e0f0*/  ISETP.NE.AND P0, PT, R0, 0x8, PT ;  /* 0x000000080000780c */ /* 0x000fc80003f05270 */
[----:B------:R-:W-:Y:S02]  /*e100*/  SEL R2, RZ, 0x1, P0 ;  /* 0x00000001ff027807 */ /* 0x000fe40000000000 */
[----:B------:R-:W-:Y:S02]  /*e110*/  SEL R0, R0, RZ, P0 ;  /* 0x000000ff00007207 */ /* 0x000fe40000000000 */
[----:B------:R-:W-:Y:S02]  /*e120*/  LOP3.LUT R2, R5, R2, RZ, 0x3c, !PT ;  /* 0x0000000205027212 */ /* 0x000fe400078e3cff */
[----:B------:R-:W-:Y:S02]  /*e130*/  LEA R3, R0, R3, 0x3 ;  /* 0x0000000300037211 */ /* 0x000fe400078e18ff */
[----:B------:R-:W-:-:S07]  /*e140*/  SHF.L.U32 R0, R2, 0x1f, RZ ;  /* 0x0000001f02007819 */ /* 0x000fce00000006ff */
.L_x_263:
[----:B-1----:R1:W2:Y:S02]  /*e150*/  SYNCS.PHASECHK.TRANS64.TRYWAIT P0, [R3+URZ+0x38440], R0 ;  /* 0x03844000030075a7 */ /* 0x0022a4000800017f */
[----:B--2---:R-:W-:Y:S05]  /*e160*/  @!P0 NANOSLEEP.SYNCS 0x989680 ;  /* 0x009896800000895d */ /* 0x004fea0003900000 */
[----:B------:R-:W2:Y:S02]  /*e170*/  @!P0 SYNCS.PHASECHK.TRANS64 P0, [R3+URZ+0x38440], R0 ;  /* 0x03844000030085a7 */ /* 0x000ea4000800007f */
[----:B--2---:R-:W-:Y:S05]  /*e180*/  @P0 EXIT ;  /* 0x000000000000094d */ /* 0x004fea0003800000 */
[----:B------:R-:W-:Y:S05]  /*e190*/  BRA `(.L_x_263) ;  /* 0xfffffffc00ec7947 */ /* 0x000fea000383ffff */
.L_x_33:
[----:B--2---:R-:W-:-:S04]  /*e1a0*/  IMAD.U32 R3, RZ, RZ, UR4 ;  /* 0x00000004ff037e24 */ /* 0x004fc8000f8e00ff */
[----:B------:R2:W3:Y:S03]  /*e1b0*/  SYNCS.PHASECHK.TRANS64.TRYWAIT P0, [R3+URZ+0x38480], R0 ;  /* 0x03848000030075a7 */ /* 0x0004e6000800017f */
[----:B---3--:R-:W-:Y:S05]  /*e1c0*/  @!P0 NANOSLEEP.SYNCS 0x989680 ;  /* 0x009896800000895d */ /* 0x008fea0003900000 */
[----:B------:R-:W3:Y:S02]  /*e1d0*/  @!P0 SYNCS.PHASECHK.TRANS64 P0, [R3+URZ+0x38480], R0 ;  /* 0x03848000030085a7 */ /* 0x000ee4000800007f */
[----:B---3--:R-:W-:Y:S05]  /*e1e0*/  @!P0 BRA `(.L_x_33) ;  /* 0xfffffffc00ec8947 */ /* 0x008fea000383ffff */
[----:B------:R-:W-:Y:S05]  /*e1f0*/  BRA `(.L_x_32) ;  /* 0xffffff58008c7947 */ /* 0x000fea000383ffff */
.L_x_38:
[----:B--2---:R-:W-:-:S04]  /*e200*/  IMAD.U32 R6, RZ, RZ, UR4 ;  /* 0x00000004ff067e24 */ /* 0x004fc8000f8e00ff */
[----:B------:R2:W3:Y:S03]  /*e210*/  SYNCS.PHASECHK.TRANS64.TRYWAIT P0, [R6+URZ+0x38480], R3 ;  /* 0x03848003060075a7 */ /* 0x0004e6000800017f */
[----:B---3--:R-:W-:Y:S05]  /*e220*/  @!P0 NANOSLEEP.SYNCS 0x989680 ;  /* 0x009896800000895d */ /* 0x008fea0003900000 */
[----:B------:R-:W3:Y:S02]  /*e230*/  @!P0 SYNCS.PHASECHK.TRANS64 P0, [R6+URZ+0x38480], R3 ;  /* 0x03848003060085a7 */ /* 0x000ee4000800007f */
[----:B---3--:R-:W-:Y:S05]  /*e240*/  @!P0 BRA `(.L_x_38) ;  /* 0xfffffffc00ec8947 */ /* 0x008fea000383ffff */
[----:B------:R-:W-:Y:S05]  /*e250*/  BRA `(.L_x_37) ;  /* 0xffffff5c00887947 */ /* 0x000fea000383ffff */
.L_x_55:
[----:B------:R-:W-:-:S07]  /*e260*/  IMAD.MOV.U32 R15, RZ, RZ, -0x1 ;  /* 0xffffffffff0f7424 */ /* 0x000fce00078e00ff */
[----:B-12--5:R-:W-:Y:S05]  /*e270*/  WARPSYNC.COLLECTIVE R15, `(.L_x_264) ;  /* 0x000000000f0c7348 */ /* 0x026fea0003c00000 */
[----:B------:R-:W-:Y:S02]  /*e280*/  ELECT P6, UR62, PT ;  /* 0x00000000003e782f */ /* 0x000fe400038c0000 */
[----:B------:R-:W-:Y:S01]  /*e290*/  MOV R14, UR62 ;  /* 0x0000003e000e7c02 */ /* 0x000fe20008000f00 */
[----:B-12--5:R-:W-:Y:S10]  /*e2a0*/  ENDCOLLECTIVE ;  /* 0x000000000000791b */ /* 0x026ff40003800000 */
.L_x_264:
[----:B------:R-:W-:Y:S05]  /*e2b0*/  BRA `(.L_x_265) ;  /* 0xffffff6800147947 */ /* 0x000fea000383ffff */
.L_x_57:
[----:B-1----:R-:W-:-:S04]  /*e2c0*/  IMAD.U32 R6, RZ, RZ, UR47 ;  /* 0x0000002fff067e24 */ /* 0x002fc8000f8e00ff */
[----:B------:R1:W2:Y:S03]  /*e2d0*/  SYNCS.PHASECHK.TRANS64.TRYWAIT P2, [R6+URZ+0x384c0], R3 ;  /* 0x0384c003060075a7 */ /* 0x0002a6000804017f */
[----:B--2---:R-:W-:Y:S05]  /*e2e0*/  @!P2 NANOSLEEP.SYNCS 0x989680 ;  /* 0x009896800000a95d */ /* 0x004fea0003900000 */
[----:B------:R-:W2:Y:S02]  /*e2f0*/  @!P2 SYNCS.PHASECHK.TRANS64 P2, [R6+URZ+0x384c0], R3 ;  /* 0x0384c0030600a5a7 */ /* 0x000ea4000804007f */
[----:B--2---:R-:W-:Y:S05]  /*e300*/  @!P2 BRA `(.L_x_57) ;  /* 0xfffffffc00eca947 */ /* 0x004fea000383ffff */
[----:B------:R-:W-:Y:S05]  /*e310*/  BRA `(.L_x_266) ;  /* 0xffffff68002c7947 */ /* 0x000fea000383ffff */
.L_x_65:
[----:B--2---:R-:W-:-:S04]  /*e320*/  IMAD.U32 R14, RZ, RZ, UR47 ;  /* 0x0000002fff0e7e24 */ /* 0x004fc8000f8e00ff */
[----:B------:R2:W3:Y:S03]  /*e330*/  SYNCS.PHASECHK.TRANS64.TRYWAIT P3, [R14+URZ+0x384c8], R3 ;  /* 0x0384c8030e0075a7 */ /* 0x0004e6000806017f */
[----:B---3--:R-:W-:Y:S05]  /*e340*/  @!P3 NANOSLEEP.SYNCS 0x989680 ;  /* 0x009896800000b95d */ /* 0x008fea0003900000 */
[----:B------:R-:W3:Y:S02]  /*e350*/  @!P3 SYNCS.PHASECHK.TRANS64 P3, [R14+URZ+0x384c8], R3 ;  /* 0x0384c8030e00b5a7 */ /* 0x000ee4000806007f */
[----:B---3--:R-:W-:Y:S05]  /*e360*/  @!P3 BRA `(.L_x_65) ;  /* 0xfffffffc00ecb947 */ /* 0x008fea000383ffff */
[----:B------:R-:W-:Y:S05]  /*e370*/  BRA `(.L_x_267) ;  /* 0xffffff6c00bc7947 */ /* 0x000fea000383ffff */
.L_x_70:
[----:B--2---:R-:W-:-:S04]  /*e380*/  IMAD.U32 R14, RZ, RZ, UR47 ;  /* 0x0000002fff0e7e24 */ /* 0x004fc8000f8e00ff */
[----:B------:R2:W3:Y:S03]  /*e390*/  SYNCS.PHASECHK.TRANS64.TRYWAIT P3, [R14+URZ+0x384d0], R3 ;  /* 0x0384d0030e0075a7 */ /* 0x0004e6000806017f */
[----:B---3--:R-:W-:Y:S05]  /*e3a0*/  @!P3 NANOSLEEP.SYNCS 0x989680 ;  /* 0x009896800000b95d */ /* 0x008fea0003900000 */
[----:B------:R-:W3:Y:S02]  /*e3b0*/  @!P3 SYNCS.PHASECHK.TRANS64 P3, [R14+URZ+0x384d0], R3 ;  /* 0x0384d0030e00b5a7 */ /* 0x000ee4000806007f */
[----:B---3--:R-:W-:Y:S05]  /*e3c0*/  @!P3 BRA `(.L_x_70) ;  /* 0xfffffffc00ecb947 */ /* 0x008fea000383ffff */
[----:B------:R-:W-:Y:S05]  /*e3d0*/  BRA `(.L_x_268) ;  /* 0xffffff7400187947 */ /* 0x000fea000383ffff */
.L_x_75:
[----:B--2---:R-:W-:-:S04]  /*e3e0*/  IMAD.U32 R14, RZ, RZ, UR47 ;  /* 0x0000002fff0e7e24 */ /* 0x004fc8000f8e00ff */
[----:B------:R2:W3:Y:S03]  /*e3f0*/  SYNCS.PHASECHK.TRANS64.TRYWAIT P3, [R14+URZ+0x384d8], R3 ;  /* 0x0384d8030e0075a7 */ /* 0x0004e6000806017f */
[----:B---3--:R-:W-:Y:S05]  /*e400*/  @!P3 NANOSLEEP.SYNCS 0x989680 ;  /* 0x009896800000b95d */ /* 0x008fea0003900000 */
[----:B------:R-:W3:Y:S02]  /*e410*/  @!P3 SYNCS.PHASECHK.TRANS64 P3, [R14+URZ+0x384d8], R3 ;  /* 0x0384d8030e00b5a7 */ /* 0x000ee4000806007f */
[----:B---3--:R-:W-:Y:S05]  /*e420*/  @!P3 BRA `(.L_x_75) ;  /* 0xfffffffc00ecb947 */ /* 0x008fea000383ffff */
[----:B------:R-:W-:Y:S05]  /*e430*/  BRA `(.L_x_269) ;  /* 0xffffff7800807947 */ /* 0x000fea000383ffff */
.L_x_80:
[----:B--2---:R-:W-:-:S04]  /*e440*/  IMAD.U32 R14, RZ, RZ, UR47 ;  /* 0x0000002fff0e7e24 */ /* 0x004fc8000f8e00ff */
[----:B------:R2:W3:Y:S03]  /*e450*/  SYNCS.PHASECHK.TRANS64.TRYWAIT P3, [R14+URZ+0x384c0], R3 ;  /* 0x0384c0030e0075a7 */ /* 0x0004e6000806017f */
[----:B---3--:R-:W-:Y:S05]  /*e460*/  @!P3 NANOSLEEP.SYNCS 0x989680 ;  /* 0x009896800000b95d */ /* 0x008fea0003900000 */
[----:B------:R-:W3:Y:S02]  /*e470*/  @!P3 SYNCS.PHASECHK.TRANS64 P3, [R14+URZ+0x384c0], R3 ;  /* 0x0384c0030e00b5a7 */ /* 0x000ee4000806007f */
[----:B---3--:R-:W-:Y:S05]  /*e480*/  @!P3 BRA `(.L_x_80) ;  /* 0xfffffffc00ecb947 */ /* 0x008fea000383ffff */
[----:B------:R-:W-:Y:S05]  /*e490*/  BRA `(.L_x_270) ;  /* 0xffffff7c00f07947 */ /* 0x000fea000383ffff */
.L_x_85:
[----:B--2---:R-:W-:-:S04]  /*e4a0*/  IMAD.U32 R14, RZ, RZ, UR47 ;  /* 0x0000002fff0e7e24 */ /* 0x004fc8000f8e00ff */
[----:B------:R2:W3:Y:S03]  /*e4b0*/  SYNCS.PHASECHK.TRANS64.TRYWAIT P3, [R14+URZ+0x384c8], R3 ;  /* 0x0384c8030e0075a7 */ /* 0x0004e6000806017f */
[----:B---3--:R-:W-:Y:S05]  /*e4c0*/  @!P3 NANOSLEEP.SYNCS 0x989680 ;  /* 0x009896800000b95d */ /* 0x008fea0003900000 */
[----:B------:R-:W3:Y:S02]  /*e4d0*/  @!P3 SYNCS.PHASECHK.TRANS64 P3, [R14+URZ+0x384c8], R3 ;  /* 0x0384c8030e00b5a7 */ /* 0x000ee4000806007f */
[----:B---3--:R-:W-:Y:S05]  /*e4e0*/  @!P3 BRA `(.L_x_85) ;  /* 0xfffffffc00ecb947 */ /* 0x008fea000383ffff */
[----:B------:R-:W-:Y:S05]  /*e4f0*/  BRA `(.L_x_271) ;  /* 0xffffff8400587947 */ /* 0x000fea000383ffff */
.L_x_90:
[----:B--2---:R-:W-:-:S04]  /*e500*/  MOV R14, UR47 ;  /* 0x0000002f000e7c02 */ /* 0x004fc80008000f00 */
[----:B------:R2:W3:Y:S03]  /*e510*/  SYNCS.PHASECHK.TRANS64.TRYWAIT P3, [R14+URZ+0x384d0], R3 ;  /* 0x0384d0030e0075a7 */ /* 0x0004e6000806017f */
[----:B---3--:R-:W-:Y:S05]  /*e520*/  @!P3 NANOSLEEP.SYNCS 0x989680 ;  /* 0x009896800000b95d */ /* 0x008fea0003900000 */
[----:B------:R-:W3:Y:S02]  /*e530*/  @!P3 SYNCS.PHASECHK.TRANS64 P3, [R14+URZ+0x384d0], R3 ;  /* 0x0384d0030e00b5a7 */ /* 0x000ee4000806007f */
[----:B---3--:R-:W-:Y:S05]  /*e540*/  @!P3 BRA `(.L_x_90) ;  /* 0xfffffffc00ecb947 */ /* 0x008fea000383ffff */
[----:B------:R-:W-:Y:S05]  /*e550*/  BRA `(.L_x_272) ;  /* 0xffffff8800c07947 */ /* 0x000fea000383ffff */
.L_x_95:
[----:B--2---:R-:W-:-:S04]  /*e560*/  IMAD.U32 R14, RZ, RZ, UR47 ;  /* 0x0000002fff0e7e24 */ /* 0x004fc8000f8e00ff */
[----:B------:R2:W3:Y:S03]  /*e570*/  SYNCS.PHASECHK.TRANS64.TRYWAIT P3, [R14+URZ+0x384d8], R3 ;  /* 0x0384d8030e0075a7 */ /* 0x0004e6000806017f */
[----:B---3--:R-:W-:Y:S05]  /*e580*/  @!P3 NANOSLEEP.SYNCS 0x989680 ;  /* 0x009896800000b95d */ /* 0x008fea0003900000 */
[----:B------:R-:W3:Y:S02]  /*e590*/  @!P3 SYNCS.PHASECHK.TRANS64 P3, [R14+URZ+0x384d8], R3 ;  /* 0x0384d8030e00b5a7 */ /* 0x000ee4000806007f */
[----:B---3--:R-:W-:Y:S05]  /*e5a0*/  @!P3 BRA `(.L_x_95) ;  /* 0xfffffffc00ecb947 */ /* 0x008fea000383ffff */
[----:B------:R-:W-:Y:S05]  /*e5b0*/  BRA `(.L_x_273) ;  /* 0xffffff9000287947 */ /* 0x000fea000383ffff */
.L_x_102:
[----:B--2---:R-:W-:-:S04]  /*e5c0*/  IMAD.U32 R3, RZ, RZ, UR4 ;  /* 0x00000004ff037e24 */ /* 0x004fc8000f8e00ff */
[----:B------:R2:W3:Y:S03]  /*e5d0*/  SYNCS.PHASECHK.TRANS64.TRYWAIT P0, [R3+URZ+0x38400], R0 ;  /* 0x03840000030075a7 */ /* 0x0004e6000800017f */
[----:B---3--:R-:W-:Y:S05]  /*e5e0*/  @!P0 NANOSLEEP.SYNCS 0x989680 ;  /* 0x009896800000895d */ /* 0x008fea0003900000 */
[----:B------:R-:W3:Y:S02]  /*e5f0*/  @!P0 SYNCS.PHASECHK.TRANS64 P0, [R3+URZ+0x38400], R0 ;  /* 0x03840000030085a7 */ /* 0x000ee4000800007f */
[----:B---3--:R-:W-:Y:S05]  /*e600*/  @!P0 BRA `(.L_x_102) ;  /* 0xfffffffc00ec8947 */ /* 0x008fea000383ffff */
[----:B------:R-:W-:Y:S05]  /*e610*/  BRA `(.L_x_274) ;  /* 0xffffff9400b87947 */ /* 0x000fea000383ffff */
.L_x_120:
[----:B-1----:R-:W-:-:S04]  /*e620*/  IMAD.U32 R3, RZ, RZ, UR35 ;  /* 0x00000023ff037e24 */ /* 0x002fc8000f8e00ff */
[----:B------:R1:W2:Y:S03]  /*e630*/  SYNCS.PHASECHK.TRANS64.TRYWAIT P0, [R3+URZ+0x38508], R0 ;  /* 0x03850800030075a7 */ /* 0x0002a6000800017f */
[----:B--2---:R-:W-:Y:S05]  /*e640*/  @!P0 NANOSLEEP.SYNCS 0x989680 ;  /* 0x009896800000895d */ /* 0x004fea0003900000 */
[----:B------:R-:W2:Y:S02]  /*e650*/  @!P0 SYNCS.PHASECHK.TRANS64 P0, [R3+URZ+0x38508], R0 ;  /* 0x03850800030085a7 */ /* 0x000ea4000800007f */
[----:B--2---:R-:W-:Y:S05]  /*e660*/  @!P0 BRA `(.L_x_120) ;  /* 0xfffffffc00ec8947 */ /* 0x004fea000383ffff */
[----:B------:R-:W-:Y:S05]  /*e670*/  BRA `(.L_x_275) ;  /* 0xffffffa4004c7947 */ /* 0x000fea000383ffff */
.L_x_122:
[----:B-1----:R-:W-:-:S04]  /*e680*/  IMAD.U32 R3, RZ, RZ, UR8 ;  /* 0x00000008ff037e24 */ /* 0x002fc8000f8e00ff */
[----:B------:R1:W2:Y:S03]  /*e690*/  SYNCS.PHASECHK.TRANS64.TRYWAIT P0, [R3+URZ+0x38400], R0 ;  /* 0x03840000030075a7 */ /* 0x0002a6000800017f */
[----:B--2---:R-:W-:Y:S05]  /*e6a0*/  @!P0 NANOSLEEP.SYNCS 0x989680 ;  /* 0x009896800000895d */ /* 0x004fea0003900000 */
[----:B------:R-:W2:Y:S02]  /*e6b0*/  @!P0 SYNCS.PHASECHK.TRANS64 P0, [R3+URZ+0x38400], R0 ;  /* 0x03840000030085a7 */ /* 0x000ea4000800007f */
[----:B--2---:R-:W-:Y:S05]  /*e6c0*/  @!P0 BRA `(.L_x_122) ;  /* 0xfffffffc00ec8947 */ /* 0x004fea000383ffff */
[----:B------:R-:W-:Y:S05]  /*e6d0*/  BRA `(.L_x_276) ;  /* 0xffffffa4006c7947 */ /* 0x000fea000383ffff */
.L_x_128:
[----:B-1----:R-:W-:-:S04]  /*e6e0*/  IMAD.U32 R3, RZ, RZ, UR35 ;  /* 0x00000023ff037e24 */ /* 0x002fc8000f8e00ff */
[----:B------:R1:W3:Y:S03]  /*e6f0*/  SYNCS.PHASECHK.TRANS64.TRYWAIT P1, [R3+URZ+0x384e0], R0 ;  /* 0x0384e000030075a7 */ /* 0x0002e6000802017f */
[----:B---3--:R-:W-:Y:S05]  /*e700*/  @!P1 NANOSLEEP.SYNCS 0x989680 ;  /* 0x009896800000995d */ /* 0x008fea0003900000 */
[----:B------:R-:W3:Y:S02]  /*e710*/  @!P1 SYNCS.PHASECHK.TRANS64 P1, [R3+URZ+0x384e0], R0 ;  /* 0x0384e000030095a7 */ /* 0x000ee4000802007f */
[----:B---3--:R-:W-:Y:S05]  /*e720*/  @!P1 BRA `(.L_x_128) ;  /* 0xfffffffc00ec9947 */ /* 0x008fea000383ffff */
[----:B------:R-:W-:Y:S05]  /*e730*/  BRA `(.L_x_277) ;  /* 0xffffffa8001c7947 */ /* 0x000fea000383ffff */
.L_x_134:
[----:B-1----:R-:W-:-:S04]  /*e740*/  IMAD.U32 R3, RZ, RZ, UR35 ;  /* 0x00000023ff037e24 */ /* 0x002fc8000f8e00ff */
[----:B------:R1:W4:Y:S03]  /*e750*/  SYNCS.PHASECHK.TRANS64.TRYWAIT P1, [R3+URZ+0x384e8], R0 ;  /* 0x0384e800030075a7 */ /* 0x000326000802017f */
[----:B----4-:R-:W-:Y:S05]  /*e760*/  @!P1 NANOSLEEP.SYNCS 0x989680 ;  /* 0x009896800000995d */ /* 0x010fea0003900000 */
[----:B------:R-:W4:Y:S02]  /*e770*/  @!P1 SYNCS.PHASECHK.TRANS64 P1, [R3+URZ+0x384e8], R0 ;  /* 0x0384e800030095a7 */ /* 0x000f24000802007f */
[----:B----4-:R-:W-:Y:S05]  /*e780*/  @!P1 BRA `(.L_x_134) ;  /* 0xfffffffc00ec9947 */ /* 0x010fea000383ffff */
[----:B------:R-:W-:Y:S05]  /*e790*/  BRA `(.L_x_278) ;  /* 0xffffffa8006c7947 */ /* 0x000fea000383ffff */
.L_x_140:
[----:B-1----:R-:W-:-:S04]  /*e7a0*/  IMAD.U32 R3, RZ, RZ, UR35 ;  /* 0x00000023ff037e24 */ /* 0x002fc8000f8e00ff */
[----:B------:R1:W1:Y:S03]  /*e7b0*/  SYNCS.PHASECHK.TRANS64.TRYWAIT P1, [R3+URZ+0x384f0], R0 ;  /* 0x0384f000030075a7 */ /* 0x000266000802017f */
[----:B-1----:R-:W-:Y:S05]  /*e7c0*/  @!P1 NANOSLEEP.SYNCS 0x989680 ;  /* 0x009896800000995d */ /* 0x002fea0003900000 */
[----:B------:R-:W1:Y:S02]  /*e7d0*/  @!P1 SYNCS.PHASECHK.TRANS64 P1, [R3+URZ+0x384f0], R0 ;  /* 0x0384f000030095a7 */ /* 0x000e64000802007f */
[----:B-1----:R-:W-:Y:S05]  /*e7e0*/  @!P1 BRA `(.L_x_140) ;  /* 0xfffffffc00ec9947 */ /* 0x002fea000383ffff */
[----:B------:R-:W-:Y:S05]  /*e7f0*/  BRA `(.L_x_279) ;  /* 0xffffffa800c47947 */ /* 0x000fea000383ffff */
.L_x_146:
[----:B-1----:R-:W-:-:S04]  /*e800*/  IMAD.U32 R3, RZ, RZ, UR35 ;  /* 0x00000023ff037e24 */ /* 0x002fc8000f8e00ff */
[----:B------:R1:W1:Y:S03]  /*e810*/  SYNCS.PHASECHK.TRANS64.TRYWAIT P1, [R3+URZ+0x384f8], R0 ;  /* 0x0384f800030075a7 */ /* 0x000266000802017f */
[----:B-1----:R-:W-:Y:S05]  /*e820*/  @!P1 NANOSLEEP.SYNCS 0x989680 ;  /* 0x009896800000995d */ /* 0x002fea0003900000 */
[----:B------:R-:W1:Y:S02]  /*e830*/  @!P1 SYNCS.PHASECHK.TRANS64 P1, [R3+URZ+0x384f8], R0 ;  /* 0x0384f800030095a7 */ /* 0x000e64000802007f */
[----:B-1----:R-:W-:Y:S05]  /*e840*/  @!P1 BRA `(.L_x_146) ;  /* 0xfffffffc00ec9947 */ /* 0x002fea000383ffff */
[----:B------:R-:W-:Y:S05]  /*e850*/  BRA `(.L_x_280) ;  /* 0xffffffac001c7947 */ /* 0x000fea000383ffff */
.L_x_152:
[----:B-1----:R-:W-:-:S04]  /*e860*/  IMAD.U32 R3, RZ, RZ, UR35 ;  /* 0x00000023ff037e24 */ /* 0x002fc8000f8e00ff */
[----:B------:R1:W3:Y:S03]  /*e870*/  SYNCS.PHASECHK.TRANS64.TRYWAIT P1, [R3+URZ+0x384e0], R2 ;  /* 0x0384e002030075a7 */ /* 0x0002e6000802017f */
[----:B---3--:R-:W-:Y:S05]  /*e880*/  @!P1 NANOSLEEP.SYNCS 0x989680 ;  /* 0x009896800000995d */ /* 0x008fea0003900000 */
[----:B------:R-:W3:Y:S02]  /*e890*/  @!P1 SYNCS.PHASECHK.TRANS64 P1, [R3+URZ+0x384e0], R2 ;  /* 0x0384e002030095a7 */ /* 0x000ee4000802007f */
[----:B---3--:R-:W-:Y:S05]  /*e8a0*/  @!P1 BRA `(.L_x_152) ;  /* 0xfffffffc00ec9947 */ /* 0x008fea000383ffff */
[----:B------:R-:W-:Y:S05]  /*e8b0*/  BRA `(.L_x_281) ;  /* 0xffffffac00787947 */ /* 0x000fea000383ffff */
.L_x_158:
[----:B-1-3--:R-:W-:-:S04]  /*e8c0*/  MOV R3, UR35 ;  /* 0x0000002300037c02 */ /* 0x00afc80008000f00 */
[----:B------:R1:W3:Y:S03]  /*e8d0*/  SYNCS.PHASECHK.TRANS64.TRYWAIT P1, [R3+URZ+0x384e8], R2 ;  /* 0x0384e802030075a7 */ /* 0x0002e6000802017f */
[----:B---3--:R-:W-:Y:S05]  /*e8e0*/  @!P1 NANOSLEEP.SYNCS 0x989680 ;  /* 0x009896800000995d */ /* 0x008fea0003900000 */
[----:B------:R-:W3:Y:S02]  /*e8f0*/  @!P1 SYNCS.PHASECHK.TRANS64 P1, [R3+URZ+0x384e8], R2 ;  /* 0x0384e802030095a7 */ /* 0x000ee4000802007f */
[----:B---3--:R-:W-:Y:S05]  /*e900*/  @!P1 BRA `(.L_x_158) ;  /* 0xfffffffc00ec9947 */ /* 0x008fea000383ffff */
[----:B------:R-:W-:Y:S05]  /*e910*/  BRA `(.L_x_282) ;  /* 0xffffffac00c47947 */ /* 0x000fea000383ffff */
.L_x_164:
[----:B-1-34-:R-:W-:-:S04]  /*e920*/  IMAD.U32 R3, RZ, RZ, UR35 ;  /* 0x00000023ff037e24 */ /* 0x01afc8000f8e00ff */
[----:B------:R1:W3:Y:S03]  /*e930*/  SYNCS.PHASECHK.TRANS64.TRYWAIT P1, [R3+URZ+0x384f0], R2 ;  /* 0x0384f002030075a7 */ /* 0x0002e6000802017f */
[----:B---3--:R-:W-:Y:S05]  /*e940*/  @!P1 NANOSLEEP.SYNCS 0x989680 ;  /* 0x009896800000995d */ /* 0x008fea0003900000 */
[----:B------:R-:W3:Y:S02]  /*e950*/  @!P1 SYNCS.PHASECHK.TRANS64 P1, [R3+URZ+0x384f0], R2 ;  /* 0x0384f002030095a7 */ /* 0x000ee4000802007f */
[----:B---3--:R-:W-:Y:S05]  /*e960*/  @!P1 BRA `(.L_x_164) ;  /* 0xfffffffc00ec9947 */ /* 0x008fea000383ffff */
[----:B------:R-:W-:Y:S05]  /*e970*/  BRA `(.L_x_283) ;  /* 0xffffffb000107947 */ /* 0x000fea000383ffff */
.L_x_170:
[----:B-1-34-:R-:W-:-:S04]  /*e980*/  IMAD.U32 R3, RZ, RZ, UR35 ;  /* 0x00000023ff037e24 */ /* 0x01afc8000f8e00ff */
[----:B------:R1:W3:Y:S03]  /*e990*/  SYNCS.PHASECHK.TRANS64.TRYWAIT P1, [R3+URZ+0x384f8], R2 ;  /* 0x0384f802030075a7 */ /* 0x0002e6000802017f */
[----:B---3--:R-:W-:Y:S05]  /*e9a0*/  @!P1 NANOSLEEP.SYNCS 0x989680 ;  /* 0x009896800000995d */ /* 0x008fea0003900000 */
[----:B------:R-:W3:Y:S02]  /*e9b0*/  @!P1 SYNCS.PHASECHK.TRANS64 P1, [R3+URZ+0x384f8], R2 ;  /* 0x0384f802030095a7 */ /* 0x000ee4000802007f */
[----:B---3--:R-:W-:Y:S05]  /*e9c0*/  @!P1 BRA `(.L_x_170) ;  /* 0xfffffffc00ec9947 */ /* 0x008fea000383ffff */
[----:B------:R-:W-:Y:S05]  /*e9d0*/  BRA `(.L_x_284) ;  /* 0xffffffb0005c7947 */ /* 0x000fea000383ffff */
.L_x_185:
[----:B-1-34-:R-:W-:-:S04]  /*e9e0*/  IMAD.U32 R3, RZ, RZ, UR35 ;  /* 0x00000023ff037e24 */ /* 0x01afc8000f8e00ff */
[----:B------:R1:W2:Y:S03]  /*e9f0*/  SYNCS.PHASECHK.TRANS64.TRYWAIT P0, [R3+URZ+0x384e0], R0 ;  /* 0x0384e000030075a7 */ /* 0x0002a6000800017f */
[----:B--2---:R-:W-:Y:S05]  /*ea00*/  @!P0 NANOSLEEP.SYNCS 0x989680 ;  /* 0x009896800000895d */ /* 0x004fea0003900000 */
[----:B------:R-:W2:Y:S02]  /*ea10*/  @!P0 SYNCS.PHASECHK.TRANS64 P0, [R3+URZ+0x384e0], R0 ;  /* 0x0384e000030085a7 */ /* 0x000ea4000800007f */
[----:B--2---:R-:W-:Y:S05]  /*ea20*/  @!P0 BRA `(.L_x_185) ;  /* 0xfffffffc00ec8947 */ /* 0x004fea000383ffff */
[----:B------:R-:W-:Y:S05]  /*ea30*/  BRA `(.L_x_285) ;  /* 0xffffffb400f47947 */ /* 0x000fea000383ffff */
.L_x_187:
[----:B-1-34-:R-:W-:-:S04]  /*ea40*/  IMAD.U32 R3, RZ, RZ, UR35 ;  /* 0x00000023ff037e24 */ /* 0x01afc8000f8e00ff */
[----:B------:R1:W2:Y:S03]  /*ea50*/  SYNCS.PHASECHK.TRANS64.TRYWAIT P0, [R3+URZ+0x384e8], R0 ;  /* 0x0384e800030075a7 */ /* 0x0002a6000800017f */
[----:B--2---:R-:W-:Y:S05]  /*ea60*/  @!P0 NANOSLEEP.SYNCS 0x989680 ;  /* 0x009896800000895d */ /* 0x004fea0003900000 */
[----:B------:R-:W2:Y:S02]  /*ea70*/  @!P0 SYNCS.PHASECHK.TRANS64 P0, [R3+URZ+0x384e8], R0 ;  /* 0x0384e800030085a7 */ /* 0x000ea4000800007f */
[----:B--2---:R-:W-:Y:S05]  /*ea80*/  @!P0 BRA `(.L_x_187) ;  /* 0xfffffffc00ec8947 */ /* 0x004fea000383ffff */
[----:B------:R-:W-:Y:S05]  /*ea90*/  BRA `(.L_x_286) ;  /* 0xffffffb400ec7947 */ /* 0x000fea000383ffff */
.L_x_189:
[----:B-1-34-:R-:W-:-:S04]  /*eaa0*/  IMAD.U32 R3, RZ, RZ, UR35 ;  /* 0x00000023ff037e24 */ /* 0x01afc8000f8e00ff */
[----:B------:R1:W2:Y:S03]  /*eab0*/  SYNCS.PHASECHK.TRANS64.TRYWAIT P0, [R3+URZ+0x384f0], R0 ;  /* 0x0384f000030075a7 */ /* 0x0002a6000800017f */
[----:B--2---:R-:W-:Y:S05]  /*eac0*/  @!P0 NANOSLEEP.SYNCS 0x989680 ;  /* 0x009896800000895d */ /* 0x004fea0003900000 */
[----:B------:R-:W2:Y:S02]  /*ead0*/  @!P0 SYNCS.PHASECHK.TRANS64 P0, [R3+URZ+0x384f0], R0 ;  /* 0x0384f000030085a7 */ /* 0x000ea4000800007f */
[----:B--2---:R-:W-:Y:S05]  /*eae0*/  @!P0 BRA `(.L_x_189) ;  /* 0xfffffffc00ec8947 */ /* 0x004fea000383ffff */
[----:B------:R-:W-:Y:S05]  /*eaf0*/  BRA `(.L_x_287) ;  /* 0xffffffb400e47947 */ /* 0x000fea000383ffff */
.L_x_201:
[----:B------:R-:W-:Y:S01]  /*eb00*/  BSSY B1, `(.L_x_288) ;  /* 0x0000006000017945 */ /* 0x000fe20003800000 */
[----:B------:R-:W-:-:S07]  /*eb10*/  IMAD.MOV.U32 R15, RZ, RZ, -0x1 ;  /* 0xffffffffff0f7424 */ /* 0x000fce00078e00ff */
[----:B-----5:R-:W-:Y:S05]  /*eb20*/  WARPSYNC.COLLECTIVE R15, `(.L_x_289) ;  /* 0x000000000f0c7348 */ /* 0x020fea0003c00000 */
[----:B-----5:R-:W-:Y:S02]  /*eb30*/  ELECT P6, UR62, PT ;  /* 0x00000000003e782f */ /* 0x020fe400038c0000 */
[----:B------:R-:W-:Y:S01]  /*eb40*/  MOV R14, UR62 ;  /* 0x0000003e000e7c02 */ /* 0x000fe20008000f00 */
[----:B------:R-:W-:Y:S10]  /*eb50*/  ENDCOLLECTIVE ;  /* 0x000000000000791b */ /* 0x000ff40003800000 */
.L_x_289:
[----:B------:R-:W-:Y:S05]  /*eb60*/  BSYNC B1 ;  /* 0x0000000000017941 */ /* 0x000fea0003800000 */
.L_x_288:
[----:B------:R-:W-:Y:S05]  /*eb70*/  BRA `(.L_x_290) ;  /* 0xffffffc000e07947 */ /* 0x000fea000383ffff */
.L_x_204:
[----:B--2---:R2:W3:Y:S02]  /*eb80*/  SYNCS.PHASECHK.TRANS64.TRYWAIT P0, [R8+URZ+0x384a0], R5 ;  /* 0x0384a005080075a7 */ /* 0x0044e4000800017f */
[----:B---3--:R-:W-:Y:S05]  /*eb90*/  @!P0 NANOSLEEP.SYNCS 0x989680 ;  /* 0x009896800000895d */ /* 0x008fea0003900000 */
[----:B------:R-:W3:Y:S02]  /*eba0*/  @!P0 SYNCS.PHASECHK.TRANS64 P0, [R8+URZ+0x384a0], R5 ;  /* 0x0384a005080085a7 */ /* 0x000ee4000800007f */
[----:B---3--:R-:W-:Y:S05]  /*ebb0*/  @!P0 BRA `(.L_x_204) ;  /* 0xfffffffc00f08947 */ /* 0x008fea000383ffff */
[----:B------:R-:W-:Y:S05]  /*ebc0*/  BRA `(.L_x_291) ;  /* 0xffffffc400087947 */ /* 0x000fea000383ffff */
.L_x_210:
[----:B-1----:R1:W2:Y:S02]  /*ebd0*/  SYNCS.PHASECHK.TRANS64.TRYWAIT P0, [R3+URZ+0x38400], R2 ;  /* 0x03840002030075a7 */ /* 0x0022a4000800017f */
[----:B--2---:R-:W-:Y:S05]  /*ebe0*/  @!P0 NANOSLEEP.SYNCS 0x989680 ;  /* 0x009896800000895d */ /* 0x004fea0003900000 */
[----:B------:R-:W2:Y:S02]  /*ebf0*/  @!P0 SYNCS.PHASECHK.TRANS64 P0, [R3+URZ+0x38400], R2 ;  /* 0x03840002030085a7 */ /* 0x000ea4000800007f */
[----:B--2---:R-:W-:Y:S05]  /*ec00*/  @!P0 BRA `(.L_x_210) ;  /* 0xfffffffc00f08947 */ /* 0x004fea000383ffff */
[----:B------:R-:W-:Y:S05]  /*ec10*/  BRA `(.L_x_292) ;  /* 0xffffffc400d47947 */ /* 0x000fea000383ffff */
.L_x_213:
[----:B------:R-:W-:Y:S01]  /*ec20*/  BSSY B1, `(.L_x_293) ;  /* 0x0000006000017945 */ /* 0x000fe20003800000 */
[----:B------:R-:W-:-:S07]  /*ec30*/  IMAD.MOV.U32 R15, RZ, RZ, -0x1 ;  /* 0xffffffffff0f7424 */ /* 0x000fce00078e00ff */
[----:B-1---5:R-:W-:Y:S05]  /*ec40*/  WARPSYNC.COLLECTIVE R15, `(.L_x_294) ;  /* 0x000000000f0c7348 */ /* 0x022fea0003c00000 */
[----:B------:R-:W-:Y:S02]  /*ec50*/  ELECT P6, UR62, PT ;  /* 0x00000000003e782f */ /* 0x000fe400038c0000 */
[----:B------:R-:W-:Y:S01]  /*ec60*/  MOV R14, UR62 ;  /* 0x0000003e000e7c02 */ /* 0x000fe20008000f00 */
[----:B-1---5:R-:W-:Y:S10]  /*ec70*/  ENDCOLLECTIVE ;  /* 0x000000000000791b */ /* 0x022ff40003800000 */
.L_x_294:
[----:B------:R-:W-:Y:S05]  /*ec80*/  BSYNC B1 ;  /* 0x0000000000017941 */ /* 0x000fea0003800000 */
.L_x_293:
[----:B------:R-:W-:Y:S05]  /*ec90*/  BRA `(.L_x_295) ;  /* 0xffffffc8001c7947 */ /* 0x000fea000383ffff */
.L_x_216:
[----:B------:R-:W-:Y:S01]  /*eca0*/  BSSY B1, `(.L_x_296) ;  /* 0x0000005000017945 */ /* 0x000fe20003800000 */
[----:B--2---:R-:W-:-:S07]  /*ecb0*/  IMAD.MOV.U32 R15, RZ, RZ, -0x1 ;  /* 0xffffffffff0f7424 */ /* 0x004fce00078e00ff */
[----:B-1---5:R-:W-:Y:S05]  /*ecc0*/  WARPSYNC.COLLECTIVE R15, `(.L_x_297) ;  /* 0x000000000f087348 */ /* 0x022fea0003c00000 */
[----:B------:R-:W-:Y:S01]  /*ecd0*/  NOP ;  /* 0x0000000000007918 */ /* 0x000fe20000000000 */
[----:B-1---5:R-:W-:Y:S01]  /*ece0*/  ENDCOLLECTIVE ;  /* 0x000000000000791b */ /* 0x022fe20003800000 */
.L_x_297:
[----:B------:R-:W-:Y:S05]  /*ecf0*/  BSYNC B1 ;  /* 0x0000000000017941 */ /* 0x000fea0003800000 */
.L_x_296:
[----:B------:R-:W-:-:S07]  /*ed00*/  IMAD.MOV.U32 R15, RZ, RZ, -0x1 ;  /* 0xffffffffff0f7424 */ /* 0x000fce00078e00ff */
[----:B------:R-:W-:Y:S05]  /*ed10*/  WARPSYNC.COLLECTIVE R15, `(.L_x_298) ;  /* 0x000000000f0c7348 */ /* 0x000fea0003c00000 */
[----:B------:R-:W-:Y:S02]  /*ed20*/  ELECT P6, UR62, PT ;  /* 0x00000000003e782f */ /* 0x000fe400038c0000 */
[----:B------:R-:W-:Y:S01]  /*ed30*/  MOV R14, UR62 ;  /* 0x0000003e000e7c02 */ /* 0x000fe20008000f00 */
[----:B------:R-:W-:Y:S10]  /*ed40*/  ENDCOLLECTIVE ;  /* 0x000000000000791b */ /* 0x000ff40003800000 */
.L_x_298:
[----:B------:R-:W-:Y:S05]  /*ed50*/  BRA `(.L_x_299) ;  /* 0xffffffcc00247947 */ /* 0x000fea000383ffff */
.L_x_219:
[----:B------:R-:W-:Y:S01]  /*ed60*/  BSSY B0, `(.L_x_300) ;  /* 0x0000006000007945 */ /* 0x000fe20003800000 */
[----:B------:R-:W-:-:S07]  /*ed70*/  MOV R15, 0xffffffff ;  /* 0xffffffff000f7802 */ /* 0x000fce0000000f00 */
[----:B-----5:R-:W-:Y:S05]  /*ed80*/  WARPSYNC.COLLECTIVE R15, `(.L_x_301) ;  /* 0x000000000f0c7348 */ /* 0x020fea0003c00000 */
[----:B-----5:R-:W-:Y:S02]  /*ed90*/  ELECT P6, UR62, PT ;  /* 0x00000000003e782f */ /* 0x020fe400038c0000 */
[----:B------:R-:W-:Y:S01]  /*eda0*/  MOV R14, UR62 ;  /* 0x0000003e000e7c02 */ /* 0x000fe20008000f00 */
[----:B------:R-:W-:Y:S10]  /*edb0*/  ENDCOLLECTIVE ;  /* 0x000000000000791b */ /* 0x000ff40003800000 */
.L_x_301:
[----:B------:R-:W-:Y:S05]  /*edc0*/  BSYNC B0 ;  /* 0x0000000000007941 */ /* 0x000fea0003800000 */
.L_x_300:
[----:B------:R-:W-:Y:S05]  /*edd0*/  BRA `(.L_x_302) ;  /* 0xffffffcc00747947 */ /* 0x000fea000383ffff */
.L_x_223:
[----:B-1----:R1:W2:Y:S02]  /*ede0*/  SYNCS.PHASECHK.TRANS64.TRYWAIT P0, [R7+URZ], R2 ;  /* 0x00000002070075a7 */ /* 0x0022a4000800017f */
[----:B--2---:R-:W-:Y:S05]  /*edf0*/  @!P0 NANOSLEEP.SYNCS 0x989680 ;  /* 0x009896800000895d */ /* 0x004fea0003900000 */
[----:B------:R-:W2:Y:S02]  /*ee00*/  @!P0 SYNCS.PHASECHK.TRANS64 P0, [R7+URZ], R2 ;  /* 0x00000002070085a7 */ /* 0x000ea4000800007f */
[----:B--2---:R-:W-:Y:S05]  /*ee10*/  @!P0 BRA `(.L_x_223) ;  /* 0xfffffffc00f08947 */ /* 0x004fea000383ffff */
[----:B------:R-:W-:Y:S05]  /*ee20*/  BRA `(.L_x_303) ;  /* 0xffffffcc00b07947 */ /* 0x000fea000383ffff */
.L_x_224:
[----:B-1----:R1:W2:Y:S02]  /*ee30*/  SYNCS.PHASECHK.TRANS64.TRYWAIT P0, [R9+URZ], R4 ;  /* 0x00000004090075a7 */ /* 0x0022a4000800017f */
[----:B--2---:R-:W-:Y:S05]  /*ee40*/  @!P0 NANOSLEEP.SYNCS 0x989680 ;  /* 0x009896800000895d */ /* 0x004fea0003900000 */
[----:B------:R-:W2:Y:S02]  /*ee50*/  @!P0 SYNCS.PHASECHK.TRANS64 P0, [R9+URZ], R4 ;  /* 0x00000004090085a7 */ /* 0x000ea4000800007f */
[----:B--2---:R-:W-:Y:S05]  /*ee60*/  @!P0 BRA `(.L_x_224) ;  /* 0xfffffffc00f08947 */ /* 0x004fea000383ffff */
[----:B------:R-:W-:Y:S05]  /*ee70*/  BRA `(.L_x_304) ;  /* 0xffffffcc00c07947 */ /* 0x000fea000383ffff */
.L_x_225:
[----:B--2---:R2:W3:Y:S02]  /*ee80*/  SYNCS.PHASECHK.TRANS64.TRYWAIT P0, [R6+URZ], R5 ;  /* 0x00000005060075a7 */ /* 0x0044e4000800017f */
[----:B---3--:R-:W-:Y:S05]  /*ee90*/  @!P0 NANOSLEEP.SYNCS 0x989680 ;  /* 0x009896800000895d */ /* 0x008fea0003900000 */
[----:B------:R-:W3:Y:S02]  /*eea0*/  @!P0 SYNCS.PHASECHK.TRANS64 P0, [R6+URZ], R5 ;  /* 0x00000005060085a7 */ /* 0x000ee4000800007f */
[----:B---3--:R-:W-:Y:S05]  /*eeb0*/  @!P0 BRA `(.L_x_225) ;  /* 0xfffffffc00f08947 */ /* 0x008fea000383ffff */
[----:B------:R-:W-:Y:S05]  /*eec0*/  BRA `(.L_x_305) ;  /* 0xffffffcc00c87947 */ /* 0x000fea000383ffff */
.L_x_243:
[----:B-1----:R1:W3:Y:S02]  /*eed0*/  SYNCS.PHASECHK.TRANS64.TRYWAIT P2, [R17+URZ+0x38440], R2 ;  /* 0x03844002110075a7 */ /* 0x0022e4000804017f */
[----:B---3--:R-:W-:Y:S05]  /*eee0*/  @!P2 NANOSLEEP.SYNCS 0x989680 ;  /* 0x009896800000a95d */ /* 0x008fea0003900000 */
[----:B------:R-:W3:Y:S02]  /*eef0*/  @!P2 SYNCS.PHASECHK.TRANS64 P2, [R17+URZ+0x38440], R2 ;  /* 0x038440021100a5a7 */ /* 0x000ee4000804007f */
[----:B---3--:R-:W-:Y:S05]  /*ef00*/  @!P2 BRA `(.L_x_243) ;  /* 0xfffffffc00f0a947 */ /* 0x008fea000383ffff */
[----:B------:R-:W-:Y:S05]  /*ef10*/  BRA `(.L_x_306) ;  /* 0xffffffe800e47947 */ /* 0x000fea000383ffff */
.L_x_249:
[----:B-1----:R1:W2:Y:S02]  /*ef20*/  SYNCS.PHASECHK.TRANS64.TRYWAIT P0, [R5+URZ+0x38440], R2 ;  /* 0x03844002050075a7 */ /* 0x0022a4000800017f */
[----:B--2---:R-:W-:Y:S05]  /*ef30*/  @!P0 NANOSLEEP.SYNCS 0x989680 ;  /* 0x009896800000895d */ /* 0x004fea0003900000 */
[----:B------:R-:W2:Y:S02]  /*ef40*/  @!P0 SYNCS.PHASECHK.TRANS64 P0, [R5+URZ+0x38440], R2 ;  /* 0x03844002050085a7 */ /* 0x000ea4000800007f */
[----:B--2---:R-:W-:Y:S05]  /*ef50*/  @!P0 BRA `(.L_x_249) ;  /* 0xfffffffc00f08947 */ /* 0x004fea000383ffff */
[----:B------:R-:W-:Y:S05]  /*ef60*/  BRA `(.L_x_307) ;  /* 0xffffffec004c7947 */ /* 0x000fea000383ffff */
.L_x_251:
[----:B-1----:R1:W2:Y:S02]  /*ef70*/  SYNCS.PHASECHK.TRANS64.TRYWAIT P0, [R7+URZ+0x38440], R0 ;  /* 0x03844000070075a7 */ /* 0x0022a4000800017f */
[----:B--2---:R-:W-:Y:S05]  /*ef80*/  @!P0 NANOSLEEP.SYNCS 0x989680 ;  /* 0x009896800000895d */ /* 0x004fea0003900000 */
[----:B------:R-:W2:Y:S02]  /*ef90*/  @!P0 SYNCS.PHASECHK.TRANS64 P0, [R7+URZ+0x38440], R0 ;  /* 0x03844000070085a7 */ /* 0x000ea4000800007f */
[----:B--2---:R-:W-:Y:S05]  /*efa0*/  @!P0 BRA `(.L_x_251) ;  /* 0xfffffffc00f08947 */ /* 0x004fea000383ffff */
[----:B------:R-:W-:Y:S05]  /*efb0*/  BRA `(.L_x_308) ;  /* 0xffffffec00647947 */ /* 0x000fea000383ffff */
.L_x_253:
[----:B-1----:R1:W2:Y:S02]  /*efc0*/  SYNCS.PHASECHK.TRANS64.TRYWAIT P0, [R7+URZ+0x38440], R0 ;  /* 0x03844000070075a7 */ /* 0x0022a4000800017f */
[----:B--2---:R-:W-:Y:S05]  /*efd0*/  @!P0 NANOSLEEP.SYNCS 0x989680 ;  /* 0x009896800000895d */ /* 0x004fea0003900000 */
[----:B------:R-:W2:Y:S02]  /*efe0*/  @!P0 SYNCS.PHASECHK.TRANS64 P0, [R7+URZ+0x38440], R0 ;  /* 0x03844000070085a7 */ /* 0x000ea4000800007f */
[----:B--2---:R-:W-:Y:S05]  /*eff0*/  @!P0 BRA `(.L_x_253) ;  /* 0xfffffffc00f08947 */ /* 0x004fea000383ffff */
[----:B------:R-:W-:Y:S05]  /*f000*/  BRA `(.L_x_309) ;  /* 0xffffffec007c7947 */ /* 0x000fea000383ffff */
.L_x_255:
[----:B-1----:R1:W2:Y:S02]  /*f010*/  SYNCS.PHASECHK.TRANS64.TRYWAIT P0, [R7+URZ+0x38440], R0 ;  /* 0x03844000070075a7 */ /* 0x0022a4000800017f */
[----:B--2---:R-:W-:Y:S05]  /*f020*/  @!P0 NANOSLEEP.SYNCS 0x989680 ;  /* 0x009896800000895d */ /* 0x004fea0003900000 */
[----:B------:R-:W2:Y:S02]  /*f030*/  @!P0 SYNCS.PHASECHK.TRANS64 P0, [R7+URZ+0x38440], R0 ;  /* 0x03844000070085a7 */ /* 0x000ea4000800007f */
[----:B--2---:R-:W-:Y:S05]  /*f040*/  @!P0 BRA `(.L_x_255) ;  /* 0xfffffffc00f08947 */ /* 0x004fea000383ffff */
[----:B------:R-:W-:Y:S05]  /*f050*/  BRA `(.L_x_310) ;  /* 0xffffffec00947947 */ /* 0x000fea000383ffff */
.L_x_257:
[----:B-1----:R1:W2:Y:S02]  /*f060*/  SYNCS.PHASECHK.TRANS64.TRYWAIT P0, [R7+URZ+0x38440], R0 ;  /* 0x03844000070075a7 */ /* 0x0022a4000800017f */
[----:B--2---:R-:W-:Y:S05]  /*f070*/  @!P0 NANOSLEEP.SYNCS 0x989680 ;  /* 0x009896800000895d */ /* 0x004fea0003900000 */
[----:B------:R-:W2:Y:S02]  /*f080*/  @!P0 SYNCS.PHASECHK.TRANS64 P0, [R7+URZ+0x38440], R0 ;  /* 0x03844000070085a7 */ /* 0x000ea4000800007f */
[----:B--2---:R-:W-:Y:S05]  /*f090*/  @!P0 BRA `(.L_x_257) ;  /* 0xfffffffc00f08947 */ /* 0x004fea000383ffff */
[----:B------:R-:W-:Y:S05]  /*f0a0*/  BRA `(.L_x_311) ;  /* 0xffffffec00ac7947 */ /* 0x000fea000383ffff */
.L_x_259:
[----:B-1----:R1:W2:Y:S02]  /*f0b0*/  SYNCS.PHASECHK.TRANS64.TRYWAIT P0, [R7+URZ+0x38440], R0 ;  /* 0x03844000070075a7 */ /* 0x0022a4000800017f */
[----:B--2---:R-:W-:Y:S05]  /*f0c0*/  @!P0 NANOSLEEP.SYNCS 0x989680 ;  /* 0x009896800000895d */ /* 0x004fea0003900000 */
[----:B------:R-:W2:Y:S02]  /*f0d0*/  @!P0 SYNCS.PHASECHK.TRANS64 P0, [R7+URZ+0x38440], R0 ;  /* 0x03844000070085a7 */ /* 0x000ea4000800007f */
[----:B--2---:R-:W-:Y:S05]  /*f0e0*/  @!P0 BRA `(.L_x_259) ;  /* 0xfffffffc00f08947 */ /* 0x004fea000383ffff */
[----:B------:R-:W-:Y:S05]  /*f0f0*/  BRA `(.L_x_312) ;  /* 0xffffffec00c47947 */ /* 0x000fea000383ffff */
.L_x_261:
[----:B-1----:R1:W2:Y:S02]  /*f100*/  SYNCS.PHASECHK.TRANS64.TRYWAIT P0, [R7+URZ+0x38440], R0 ;  /* 0x03844000070075a7 */ /* 0x0022a4000800017f */
[----:B--2---:R-:W-:Y:S05]  /*f110*/  @!P0 NANOSLEEP.SYNCS 0x989680 ;  /* 0x009896800000895d */ /* 0x004fea0003900000 */
[----:B------:R-:W2:Y:S02]  /*f120*/  @!P0 SYNCS.PHASECHK.TRANS64 P0, [R7+URZ+0x38440], R0 ;  /* 0x03844000070085a7 */ /* 0x000ea4000800007f */
[----:B--2---:R-:W-:Y:S05]  /*f130*/  @!P0 BRA `(.L_x_261) ;  /* 0xfffffffc00f08947 */ /* 0x004fea000383ffff */
[----:B------:R-:W-:Y:S05]  /*f140*/  BRA `(.L_x_313) ;  /* 0xffffffec00dc7947 */ /* 0x000fea000383ffff */
        .weak           $__internal_0_$__cuda_sm20_div_u64
        .type           $__internal_0_$__cuda_sm20_div_u64,@function
        .size           $__internal_0_$__cuda_sm20_div_u64,(.L_x_240 - $__internal_0_$__cuda_sm20_div_u64)
$__internal_0_$__cuda_sm20_div_u64:
[----:B------:R-:W-:-:S04]  /*f150*/  IMAD.MOV.U32 R17, RZ, RZ, R23 ;  /* 0x000000ffff117224 */ /* 0x000fc800078e0017 */
[----:B------:R-:W1:Y:S08]  /*f160*/  I2F.U64.RP R0, R16 ;  /* 0x0000001000007312 */ /* 0x000e700000309000 */
[----:B-1----:R-:W1:Y:S02]  /*f170*/  MUFU.RCP R0, R0 ;  /* 0x0000000000007308 */ /* 0x002e640000001000 */
[----:B-1----:R-:W-:-:S06]  /*f180*/  VIADD R2, R0, 0x1ffffffe ;  /* 0x1ffffffe00027836 */ /* 0x002fcc0000000000 */
[----:B------:R-:W1:Y:S02]  /*f190*/  F2I.U64.TRUNC R2, R2 ;  /* 0x0000000200027311 */ /* 0x000e64000020d800 */
[----:B-1----:R-:W-:-:S04]  /*f1a0*/  IMAD.WIDE.U32 R14, R2, R16, RZ ;  /* 0x00000010020e7225 */ /* 0x002fc800078e00ff */
[----:B------:R-:W-:Y:S01]  /*f1b0*/  IMAD R15, R2, R23, R15 ;  /* 0x00000017020f7224 */ /* 0x000fe200078e020f */
[----:B------:R-:W-:-:S03]  /*f1c0*/  IADD3 R19, P1, RZ, -R14, RZ ;  /* 0x8000000eff137210 */ /* 0x000fc60007f3e0ff */
[----:B------:R-:W-:Y:S02]  /*f1d0*/  IMAD R15, R3, R16, R15 ;  /* 0x00000010030f7224 */ /* 0x000fe400078e020f */
[----:B------:R-:W-:-:S04]  /*f1e0*/  IMAD.HI.U32 R14, R2, R19, RZ ;  /* 0x00000013020e7227 */ /* 0x000fc800078e00ff */
[----:B------:R-:W-:Y:S02]  /*f1f0*/  IMAD.X R21, RZ, RZ, ~R15, P1 ;  /* 0x000000ffff157224 */ /* 0x000fe400008e0e0f */
[----:B------:R-:W-:Y:S02]  /*f200*/  IMAD.MOV.U32 R15, RZ, RZ, R2 ;  /* 0x000000ffff0f7224 */ /* 0x000fe400078e0002 */
[-C--:B------:R-:W-:Y:S02]  /*f210*/  IMAD R17, R3, R21.reuse, RZ ;  /* 0x0000001503117224 */ /* 0x080fe400078e02ff */
[----:B------:R-:W-:-:S04]  /*f220*/  IMAD.WIDE.U32 R14, P1, R2, R21, R14 ;  /* 0x00000015020e7225 */ /* 0x000fc8000782000e */
[----:B------:R-:W-:-:S04]  /*f230*/  IMAD.HI.U32 R21, R3, R21, RZ ;  /* 0x0000001503157227 */ /* 0x000fc800078e00ff */
[----:B------:R-:W-:-:S04]  /*f240*/  IMAD.HI.U32 R14, P2, R3, R19, R14 ;  /* 0x00000013030e7227 */ /* 0x000fc8000784000e */
[----:B------:R-:W-:Y:S01]  /*f250*/  IMAD.X R0, R21, 0x1, R3, P1 ;  /* 0x0000000115007824 */ /* 0x000fe200008e0603 */
[----:B------:R-:W-:-:S04]  /*f260*/  IADD3 R15, P3, R17, R14, RZ ;  /* 0x0000000e110f7210 */ /* 0x000fc80007f7e0ff */
[----:B------:R-:W-:Y:S01]  /*f270*/  IADD3.X R17, RZ, RZ, R0, P3, P2 ;  /* 0x000000ffff117210 */ /* 0x000fe20001fe4400 */
[----:B------:R-:W-:-:S04]  /*f280*/  IMAD.WIDE.U32 R2, R15, R16, RZ ;  /* 0x000000100f027225 */ /* 0x000fc800078e00ff */
[----:B------:R-:W-:Y:S01]  /*f290*/  IMAD R0, R15, R23, R3 ;  /* 0x000000170f007224 */ /* 0x000fe200078e0203 */
[----:B------:R-:W-:-:S03]  /*f2a0*/  IADD3 R3, P1, RZ, -R2, RZ ;  /* 0x80000002ff037210 */ /* 0x000fc60007f3e0ff */
[----:B------:R-:W-:Y:S02]  /*f2b0*/  IMAD R0, R17, R16, R0 ;  /* 0x0000001011007224 */ /* 0x000fe400078e0200 */
[----:B------:R-:W-:-:S04]  /*f2c0*/  IMAD.HI.U32 R14, R15, R3, RZ ;  /* 0x000000030f0e7227 */ /* 0x000fc800078e00ff */
[----:B------:R-:W-:-:S04]  /*f2d0*/  IMAD.X R0, RZ, RZ, ~R0, P1 ;  /* 0x000000ffff007224 */ /* 0x000fc800008e0e00 */
[----:B------:R-:W-:-:S04]  /*f2e0*/  IMAD.WIDE.U32 R14, P1, R15, R0, R14 ;  /* 0x000000000f0e7225 */ /* 0x000fc8000782000e */
[C---:B------:R-:W-:Y:S02]  /*f2f0*/  IMAD R2, R17.reuse, R0, RZ ;  /* 0x0000000011027224 */ /* 0x040fe400078e02ff */
[----:B------:R-:W-:-:S04]  /*f300*/  IMAD.HI.U32 R15, P2, R17, R3, R14 ;  /* 0x00000003110f7227 */ /* 0x000fc8000784000e */
[----:B------:R-:W-:Y:S01]  /*f310*/  IMAD.HI.U32 R0, R17, R0, RZ ;  /* 0x0000000011007227 */ /* 0x000fe200078e00ff */
[----:B------:R-:W-:-:S03]  /*f320*/  IADD3 R15, P3, R2, R15, RZ ;  /* 0x0000000f020f7210 */ /* 0x000fc60007f7e0ff */
[----:B------:R-:W-:Y:S02]  /*f330*/  IMAD.X R17, R0, 0x1, R17, P1 ;  /* 0x0000000100117824 */ /* 0x000fe400008e0611 */
[----:B------:R-:W-:-:S03]  /*f340*/  IMAD.HI.U32 R2, R15, UR14, RZ ;  /* 0x0000000e0f027c27 */ /* 0x000fc6000f8e00ff */
[----:B------:R-:W-:Y:S01]  /*f350*/  IADD3.X R17, RZ, RZ, R17, P3, P2 ;  /* 0x000000ffff117210 */ /* 0x000fe20001fe4411 */
[----:B------:R-:W-:Y:S02]  /*f360*/  IMAD.MOV.U32 R3, RZ, RZ, RZ ;  /* 0x000000ffff037224 */ /* 0x000fe400078e00ff */
[----:B------:R-:W-:-:S04]  /*f370*/  IMAD.WIDE.U32 R2, R15, UR21, R2 ;  /* 0x000000150f027c25 */ /* 0x000fc8000f8e0002 */
[C---:B------:R-:W-:Y:S02]  /*f380*/  IMAD R15, R17.reuse, UR21, RZ ;  /* 0x00000015110f7c24 */ /* 0x040fe4000f8e02ff */
[----:B------:R-:W-:-:S04]  /*f390*/  IMAD.HI.U32 R2, P1, R17, UR14, R2 ;  /* 0x0000000e11027c27 */ /* 0x000fc8000f820002 */
[----:B------:R-:W-:Y:S01]  /*f3a0*/  IMAD.HI.U32 R0, R17, UR21, RZ ;  /* 0x0000001511007c27 */ /* 0x000fe2000f8e00ff */
[----:B------:R-:W-:-:S03]  /*f3b0*/  IADD3 R15, P2, R15, R2, RZ ;  /* 0x000000020f0f7210 */ /* 0x000fc60007f5e0ff */
[----:B------:R-:W-:Y:S02]  /*f3c0*/  IMAD.X R0, RZ, RZ, R0, P1 ;  /* 0x000000ffff007224 */ /* 0x000fe400008e0600 */
[----:B------:R-:W-:-:S03]  /*f3d0*/  IMAD.WIDE.U32 R2, R15, R16, RZ ;  /* 0x000000100f027225 */ /* 0x000fc600078e00ff */
[----:B------:R-:W-:Y:S01]  /*f3e0*/  IADD3.X R0, RZ, R0, RZ, P2, !PT ;  /* 0x00000000ff007210 */ /* 0x000fe200017fe4ff */
[----:B------:R-:W-:Y:S01]  /*f3f0*/  IMAD R3, R15, R23, R3 ;  /* 0x000000170f037224 */ /* 0x000fe200078e0203 */
[----:B------:R-:W-:-:S03]  /*f400*/  IADD3 R17, P2, -R2, UR14, RZ ;  /* 0x0000000e02117c10 */ /* 0x000fc6000ff5e1ff */
[-C--:B------:R-:W-:Y:S01]  /*f410*/  IMAD R0, R0, R16.reuse, R3 ;  /* 0x0000001000007224 */ /* 0x080fe200078e0203 */
[----:B------:R-:W-:-:S04]  /*f420*/  ISETP.GE.U32.AND P1, PT, R17, R16, PT ;  /* 0x000000101100720c */ /* 0x000fc80003f26070 */
[----:B------:R-:W-:Y:S01]  /*f430*/  IADD3.X R14, ~R0, UR21, RZ, P2, !PT ;  /* 0x00000015000e7c10 */ /* 0x000fe200097fe5ff */
[----:B------:R-:W-:Y:S01]  /*f440*/  VIADD R0, R15, 0x1 ;  /* 0x000000010f007836 */ /* 0x000fe20000000000 */
[----:B------:R-:W-:Y:S02]  /*f450*/  IADD3 R2, P2, -R16, R17, RZ ;  /* 0x0000001110027210 */ /* 0x000fe40007f5e1ff */
[----:B------:R-:W-:-:S03]  /*f460*/  ISETP.GE.U32.AND.EX P1, PT, R14, R23, PT, P1 ;  /* 0x000000170e00720c */ /* 0x000fc60003f26110 */
[----:B------:R-:W-:Y:S01]  /*f470*/  IMAD.X R3, R14, 0x1, ~R23, P2 ;  /* 0x000000010e037824 */ /* 0x000fe200010e0e17 */
[----:B------:R-:W-:Y:S02]  /*f480*/  SEL R2, R2, R17, P1 ;  /* 0x0000001102027207 */ /* 0x000fe40000800000 */
[----:B------:R-:W-:Y:S02]  /*f490*/  SEL R15, R0, R15, P1 ;  /* 0x0000000f000f7207 */ /* 0x000fe40000800000 */
[----:B------:R-:W-:Y:S02]  /*f4a0*/  SEL R3, R3, R14, P1 ;  /* 0x0000000e03037207 */ /* 0x000fe40000800000 */
[----:B------:R-:W-:Y:S01]  /*f4b0*/  ISETP.GE.U32.AND P1, PT, R2, R16, PT ;  /* 0x000000100200720c */ /* 0x000fe20003f26070 */
[----:B------:R-:W-:Y:S01]  /*f4c0*/  VIADD R0, R15, 0x1 ;  /* 0x000000010f007836 */ /* 0x000fe20000000000 */
[----:B------:R-:W-:Y:S01]  /*f4d0*/  ISETP.NE.U32.AND P2, PT, R16, RZ, PT ;  /* 0x000000ff1000720c */ /* 0x000fe20003f45070 */
[----:B------:R-:W-:Y:S01]  /*f4e0*/  IMAD.MOV.U32 R2, RZ, RZ, R12 ;  /* 0x000000ffff027224 */ /* 0x000fe200078e000c */
[----:B------:R-:W-:Y:S01]  /*f4f0*/  ISETP.GE.U32.AND.EX P1, PT, R3, R23, PT, P1 ;  /* 0x000000170300720c */ /* 0x000fe20003f26110 */
[----:B------:R-:W-:Y:S01]  /*f500*/  IMAD.MOV.U32 R3, RZ, RZ, 0x0 ;  /* 0x00000000ff037424 */ /* 0x000fe200078e00ff */
[----:B------:R-:W-:-:S02]  /*f510*/  ISETP.NE.AND.EX P2, PT, R23, RZ, PT, P2 ;  /* 0x000000ff1700720c */ /* 0x000fc40003f45320 */
[----:B------:R-:W-:-:S04]  /*f520*/  SEL R0, R0, R15, P1 ;  /* 0x0000000f00007207 */ /* 0x000fc80000800000 */
[----:B------:R-:W-:Y:S01]  /*f530*/  SEL R0, R0, 0xffffffff, P2 ;  /* 0xffffffff00007807 */ /* 0x000fe20001000000 */
[----:B------:R-:W-:Y:S06]  /*f540*/  RET.REL.NODEC R2 `(_ZN7cutlass13device_kernelINS_4gemm6kernel13GemmUniversalINS1_17GroupProblemShapeIN4cute5tupleIJiiiEEEEENS1_10collective13CollectiveMmaINS1_39MainloopSm90ArrayTmaGmmaWarpSpecializedILi4ENS6_IJNS5_1CILi1EEESD_SD_EEENS1_55KernelPtrArrayTmaWarpSpecializedCooperativeFP8FastAccumEEENS6_IJNSC_ILi128EEENSC_ILi256EEESH_EEENS_12float_e4m3_tEPNS6_IJlSD_NSC_ILi0EEEEEESK_SN_NS5_8TiledMMAINS5_8MMA_AtomIJNS5_4SM904GMMA31MMA_64x256x32_F32E4M3E4M3_SS_TNILNSR_7ScaleInE1ELST_1EEEEEENS5_6LayoutINS6_IJNSC_ILi2EEESD_SD_EEENS6_IJSD_SL_SL_EEEEENS6_IJNS5_10UnderscoreES11_S11_EEEEENS5_13SM90_TMA_LOADENS5_14ComposedLayoutINS5_7SwizzleILi3ELi4ELi3EEENS5_18smem_ptr_flag_bitsILi8EEENSW_INS6_IJNSC_ILi8EEESH_EEENS6_IJSH_SD_EEEEEEEvNS5_8identityES14_S1E_vS1F_EENS_8epilogue10collective18CollectiveEpilogueINS1H_30Sm90PtrArrayTmaWarpSpecializedILi4ELi2ELi16ELb1ELb0ELi2EEEJSJ_NS6_IJSH_NSC_ILi32EEEEEENS_6half_tEPNS6_IJSD_lSL_EEES1O_S1Q_NS1H_6fusion15FusionCallbacksIS1L_NS1R_17LinearCombinationIS1O_fS1O_fLNS_15FloatRoundStyleE2EEESJ_S1N_JEEES14_NS15_IS17_NS18_ILi16EEENSW_INS6_IJNSC_ILi64EEES1A_EEENS6_IJSD_S1Y_EEEEEEENS5_17SM75_U16x8_LDSM_TENS5_14SM90_TMA_STOREES22_NS5_17SM90_U16x8_STSM_TENS5_9Copy_AtomIJNS5_17SM90_U32x4_STSM_NES1O_EEEvEEEvvEEEEvNT_6ParamsE) ;  /* 0xffffff0802ac7950 */ /* 0x000fec0003c3ffff */
.L_x_240:
[----:B------:R-:W-:Y:S01]  /*f550*/  UMOV UR24, UR32 ;  /* 0x0000002000187c82 */ /* 0x000fe20008000000 */
[----:B------:R-:W-:Y:S02]  /*f560*/  UMOV UR25, UR35 ;  /* 0x0000002300197c82 */ /* 0x000fe40008000000 */
[----:B------:R-:W1:Y:S08]  /*f570*/  I2F.U64.RP R13, UR24 ;  /* 0x00000018000d7d12 */ /* 0x000e700008309000 */
[----:B-1----:R-:W1:Y:S02]  /*f580*/  MUFU.RCP R13, R13 ;  /* 0x0000000d000d7308 */ /* 0x002e640000001000 */
[----:B-1----:R-:W-:-:S06]  /*f590*/  VIADD R2, R13, 0x1ffffffe ;  /* 0x1ffffffe0d027836 */ /* 0x002fcc0000000000 */
[----:B------:R-:W1:Y:S02]  /*f5a0*/  F2I.U64.TRUNC R2, R2 ;  /* 0x0000000200027311 */ /* 0x000e64000020d800 */
[----:B-1----:R-:W-:Y:S01]  /*f5b0*/  R2UR UR24, R2 ;  /* 0x00000000021872ca */ /* 0x002fe200000e0000 */
[----:B------:R-:W-:Y:S01]  /*f5c0*/  IMAD.MOV.U32 R2, RZ, RZ, R12 ;  /* 0x000000ffff027224 */ /* 0x000fe200078e000c */
[----:B------:R-:W-:Y:S01]  /*f5d0*/  R2UR UR25, R3 ;  /* 0x00000000031972ca */ /* 0x000fe200000e0000 */
[----:B------:R-:W-:-:S10]  /*f5e0*/  IMAD.MOV.U32 R3, RZ, RZ, 0x0 ;  /* 0x00000000ff037424 */ /* 0x000fd400078e00ff */
[----:B------:R-:W-:-:S04]  /*f5f0*/  UIMAD.WIDE.U32 UR26, UR24, UR32, URZ ;  /* 0x00000020181a72a5 */ /* 0x000fc8000f8e003f */
[----:B------:R-:W-:Y:S02]  /*f600*/  UIMAD UR27, UR24, UR35, UR27 ;  /* 0x00000023181b72a4 */ /* 0x000fe4000f8e021b */
[----:B------:R-:W-:Y:S02]  /*f610*/  UIADD3 UR36, UP1, URZ, -UR26, URZ ;  /* 0x8000001a3f247290 */ /* 0x000fe4000ff3e03f */
[----:B------:R-:W-:Y:S02]  /*f620*/  UIMAD UR28, UR25, UR32, UR27 ;  /* 0x00000020191c72a4 */ /* 0x000fe4000f8e021b */
[----:B------:R-:W-:Y:S02]  /*f630*/  UIMAD.WIDE.U32 UR26, UR24, UR36, URZ ;  /* 0x00000024181a72a5 */ /* 0x000fe4000f8e003f */
[----:B------:R-:W-:-:S05]  /*f640*/  UIADD3.X UR37, URZ, ~UR28, URZ, UP1, !UPT ;  /* 0x8000001c3f257290 */ /* 0x000fca0008ffe43f */
[----:B------:R-:W-:Y:S01]  /*f650*/  UMOV UR26, UR27 ;  /* 0x0000001b001a7c82 */ /* 0x000fe20008000000 */
[----:B------:R-:W-:Y:S02]  /*f660*/  UMOV UR27, UR24 ;  /* 0x00000018001b7c82 */ /* 0x000fe40008000000 */
[----:B------:R-:W-:Y:S02]  /*f670*/  UIMAD.WIDE.U32 UR28, UP1, UR24, UR37, UR26 ;  /* 0x00000025181c72a5 */ /* 0x000fe4000f82001a */
[----:B------:R-:W-:Y:S02]  /*f680*/  UIMAD.WIDE.U32 UR26, UR25, UR37, URZ ;  /* 0x00000025191a72a5 */ /* 0x000fe4000f8e003f */
[----:B------:R-:W-:Y:S02]  /*f690*/  UIMAD.WIDE.U32 UR28, UP2, UR25, UR36, UR28 ;  /* 0x00000024191c72a5 */ /* 0x000fe4000f84001c */
[----:B------:R-:W-:Y:S02]  /*f6a0*/  UIMAD UR37, UR25, UR37, URZ ;  /* 0x00000025192572a4 */ /* 0x000fe4000f8e023f */
[----:B------:R-:W-:-:S02]  /*f6b0*/  UIADD3.X UR26, UR27, UR25, URZ, UP1, !UPT ;  /* 0x000000191b1a7290 */ /* 0x000fc40008ffe43f */
[----:B------:R-:W-:-:S04]  /*f6c0*/  UIADD3 UR29, UP4, UR37, UR29, URZ ;  /* 0x0000001d251d7290 */ /* 0x000fc8000ff9e03f */
[----:B------:R-:W-:Y:S02]  /*f6d0*/  UIMAD.WIDE.U32 UR24, UR29, UR32, URZ ;  /* 0x000000201d1872a5 */ /* 0x000fe4000f8e003f */
[----:B------:R-:W-:Y:S02]  /*f6e0*/  UIADD3.X UR36, URZ, URZ, UR26, UP4, UP2 ;  /* 0x0000003f3f247290 */ /* 0x000fe4000a7e441a */
[----:B------:R-:W-:Y:S02]  /*f6f0*/  UIMAD UR25, UR29, UR35, UR25 ;  /* 0x000000231d1972a4 */ /* 0x000fe4000f8e0219 */
[----:B------:R-:W-:Y:S02]  /*f700*/  UIADD3 UR37, UP1, URZ, -UR24, URZ ;  /* 0x800000183f257290 */ /* 0x000fe4000ff3e03f */
[----:B------:R-:W-:Y:S02]  /*f710*/  UIMAD UR26, UR36, UR32, UR25 ;  /* 0x00000020241a72a4 */ /* 0x000fe4000f8e0219 */
[----:B------:R-:W-:-:S02]  /*f720*/  UIMAD.WIDE.U32 UR24, UR29, UR37, URZ ;  /* 0x000000251d1872a5 */ /* 0x000fc4000f8e003f */
[----:B------:R-:W-:-:S05]  /*f730*/  UIADD3.X UR38, URZ, ~UR26, URZ, UP1, !UPT ;  /* 0x8000001a3f267290 */ /* 0x000fca0008ffe43f */
[----:B------:R-:W-:Y:S01]  /*f740*/  UMOV UR28, UR25 ;  /* 0x00000019001c7c82 */ /* 0x000fe20008000000 */
[----:B------:R-:W-:Y:S02]  /*f750*/  UIMAD.WIDE.U32 UR24, UR36, UR38, URZ ;  /* 0x00000026241872a5 */ /* 0x000fe4000f8e003f */
[----:B------:R-:W-:Y:S02]  /*f760*/  UIMAD.WIDE.U32 UR26, UP1, UR29, UR38, UR28 ;  /* 0x000000261d1a72a5 */ /* 0x000fe4000f82001c */
[----:B------:R-:W-:Y:S02]  /*f770*/  UIMAD UR28, UR36, UR38, URZ ;  /* 0x00000026241c72a4 */ /* 0x000fe4000f8e023f */
[----:B------:R-:W-:Y:S02]  /*f780*/  UIMAD.WIDE.U32 UR26, UP2, UR36, UR37, UR26 ;  /* 0x00000025241a72a5 */ /* 0x000fe4000f84001a */
[----:B------:R-:W-:Y:S02]  /*f790*/  UIADD3.X UR36, UR25, UR36, URZ, UP1, !UPT ;  /* 0x0000002419247290 */ /* 0x000fe40008ffe43f */
[----:B------:R-:W-:Y:S01]  /*f7a0*/  UIADD3 UR28, UP4, UR28, UR27, URZ ;  /* 0x0000001b1c1c7290 */ /* 0x000fe2000ff9e03f */
[----:B------:R-:W-:-:S03]  /*f7b0*/  UMOV UR25, URZ ;  /* 0x0000003f00197c82 */ /* 0x000fc60008000000 */
[----:B------:R-:W-:Y:S02]  /*f7c0*/  UIMAD.WIDE.U32 UR26, UR28, UR33, URZ ;  /* 0x000000211c1a72a5 */ /* 0x000fe4000f8e003f */
[----:B------:R-:W-:-:S05]  /*f7d0*/  UIADD3.X UR36, URZ, URZ, UR36, UP4, UP2 ;  /* 0x0000003f3f247290 */ /* 0x000fca000a7e4424 */
[----:B------:R-:W-:Y:S01]  /*f7e0*/  UMOV UR24, UR27 ;  /* 0x0000001b00187c82 */ /* 0x000fe20008000000 */
[----:B------:R-:W-:Y:S02]  /*f7f0*/  UIMAD.WIDE.U32 UR26, UR36, UR34, URZ ;  /* 0x00000022241a72a5 */ /* 0x000fe4000f8e003f */
[----:B------:R-:W-:Y:S02]  /*f800*/  UIMAD.WIDE.U32 UR24, UR28, UR34, UR24 ;  /* 0x000000221c1872a5 */ /* 0x000fe4000f8e0018 */
[----:B------:R-:W-:Y:S02]  /*f810*/  UIMAD UR28, UR36, UR34, URZ ;  /* 0x00000022241c72a4 */ /* 0x000fe4000f8e023f */
[----:B------:R-:W-:-:S04]  /*f820*/  UIMAD.WIDE.U32 UR24, UP1, UR36, UR33, UR24 ;  /* 0x00000021241872a5 */ /* 0x000fc8000f820018 */
[----:B------:R-:W-:Y:S02]  /*f830*/  UIADD3 UR28, UP2, UR28, UR25, URZ ;  /* 0x000000191c1c7290 */ /* 0x000fe4000ff5e03f */
[----:B------:R-:W-:Y:S02]  /*f840*/  UIADD3.X UR26, UR27, URZ, URZ, UP1, !UPT ;  /* 0x0000003f1b1a7290 */ /* 0x000fe40008ffe43f */
[----:B------:R-:W-:Y:S02]  /*f850*/  UIMAD.WIDE.U32 UR24, UR28, UR32, URZ ;  /* 0x000000201c1872a5 */ /* 0x000fe4000f8e003f */
[----:B------:R-:W-:Y:S02]  /*f860*/  UIADD3.X UR26, URZ, UR26, URZ, UP2, !UPT ;  /* 0x0000001a3f1a7290 */ /* 0x000fe400097fe43f */
[----:B------:R-:W-:Y:S02]  /*f870*/  UIMAD UR25, UR28, UR35, UR25 ;  /* 0x000000231c1972a4 */ /* 0x000fe4000f8e0219 */
[----:B------:R-:W-:-:S02]  /*f880*/  UIADD3 UR27, UP2, -UR24, UR33, URZ ;  /* 0x00000021181b7290 */ /* 0x000fc4000ff5e13f */
[----:B------:R-:W-:Y:S02]  /*f890*/  UIMAD UR25, UR26, UR32, UR25 ;  /* 0x000000201a1972a4 */ /* 0x000fe4000f8e0219 */
[----:B------:R-:W-:Y:S02]  /*f8a0*/  UISETP.GE.U32.AND UP1, UPT, UR27, UR32, UPT ;  /* 0x000000201b00728c */ /* 0x000fe4000bf26070 */
[----:B------:R-:W-:Y:S02]  /*f8b0*/  UIADD3.X UR34, ~UR25, UR34, URZ, UP2, !UPT ;  /* 0x0000002219227290 */ /* 0x000fe400097fe53f */
[----:B------:R-:W-:Y:S02]  /*f8c0*/  UIADD3 UR25, UP2, -UR32, UR27, URZ ;  /* 0x0000001b20197290 */ /* 0x000fe4000ff5e13f */
[----:B------:R-:W-:Y:S02]  /*f8d0*/  UISETP.GE.U32.AND.EX UP1, UPT, UR34, UR35, UPT, UP1 ;  /* 0x000000232200728c */ /* 0x000fe4000bf26110 */
[----:B------:R-:W-:-:S02]  /*f8e0*/  UIADD3 UR24, UR28, 0x1, URZ ;  /* 0x000000011c187890 */ /* 0x000fc4000fffe03f */
[----:B------:R-:W-:Y:S02]  /*f8f0*/  UIADD3.X UR26, ~UR35, UR34, URZ, UP2, !UPT ;  /* 0x00000022231a7290 */ /* 0x000fe400097fe53f */
[----:B------:R-:W-:Y:S02]  /*f900*/  USEL UR25, UR25, UR27, UP1 ;  /* 0x0000001b19197287 */ /* 0x000fe40008800000 */
[----:B------:R-:W-:Y:S02]  /*f910*/  USEL UR26, UR26, UR34, UP1 ;  /* 0x000000221a1a7287 */ /* 0x000fe40008800000 */
[----:B------:R-:W-:Y:S02]  /*f920*/  USEL UR28, UR24, UR28, UP1 ;  /* 0x0000001c181c7287 */ /* 0x000fe40008800000 */
[----:B------:R-:W-:Y:S02]  /*f930*/  UISETP.GE.U32.AND UP1, UPT, UR25, UR32, UPT ;  /* 0x000000201900728c */ /* 0x000fe4000bf26070 */
[----:B------:R-:W-:-:S02]  /*f940*/  UISETP.NE.U32.AND UP2, UPT, UR32, URZ, UPT ;  /* 0x0000003f2000728c */ /* 0x000fc4000bf45070 */
[----:B------:R-:W-:Y:S02]  /*f950*/  UIADD3 UR24, UR28, 0x1, URZ ;  /* 0x000000011c187890 */ /* 0x000fe4000fffe03f */
[----:B------:R-:W-:Y:S02]  /*f960*/  UISETP.GE.U32.AND.EX UP1, UPT, UR26, UR35, UPT, UP1 ;  /* 0x000000231a00728c */ /* 0x000fe4000bf26110 */
[----:B------:R-:W-:Y:S02]  /*f970*/  UISETP.NE.AND.EX UP2, UPT, UR35, URZ, UPT, UP2 ;  /* 0x0000003f2300728c */ /* 0x000fe4000bf45320 */
[----:B------:R-:W-:-:S04]  /*f980*/  USEL UR24, UR24, UR28, UP1 ;  /* 0x0000001c18187287 */ /* 0x000fc80008800000 */
[----:B------:R-:W-:Y:S01]  /*f990*/  USEL UR25, UR24, 0xffffffff, UP2 ;  /* 0xffffffff18197887 */ /* 0x000fe20009000000 */
[----:B------:R-:W-:Y:S11]  /*f9a0*/  RET.REL.NODEC R2 `(_ZN7cutlass13device_kernelINS_4gemm6kernel13GemmUniversalINS1_17GroupProblemShapeIN4cute5tupleIJiiiEEEEENS1_10collective13CollectiveMmaINS1_39MainloopSm90ArrayTmaGmmaWarpSpecializedILi4ENS6_IJNS5_1CILi1EEESD_SD_EEENS1_55KernelPtrArrayTmaWarpSpecializedCooperativeFP8FastAccumEEENS6_IJNSC_ILi128EEENSC_ILi256EEESH_EEENS_12float_e4m3_tEPNS6_IJlSD_NSC_ILi0EEEEEESK_SN_NS5_8TiledMMAINS5_8MMA_AtomIJNS5_4SM904GMMA31MMA_64x256x32_F32E4M3E4M3_SS_TNILNSR_7ScaleInE1ELST_1EEEEEENS5_6LayoutINS6_IJNSC_ILi2EEESD_SD_EEENS6_IJSD_SL_SL_EEEEENS6_IJNS5_10UnderscoreES11_S11_EEEEENS5_13SM90_TMA_LOADENS5_14ComposedLayoutINS5_7SwizzleILi3ELi4ELi3EEENS5_18smem_ptr_flag_bitsILi8EEENSW_INS6_IJNSC_ILi8EEESH_EEENS6_IJSH_SD_EEEEEEEvNS5_8identityES14_S1E_vS1F_EENS_8epilogue10collective18CollectiveEpilogueINS1H_30Sm90PtrArrayTmaWarpSpecializedILi4ELi2ELi16ELb1ELb0ELi2EEEJSJ_NS6_IJSH_NSC_ILi32EEEEEENS_6half_tEPNS6_IJSD_lSL_EEES1O_S1Q_NS1H_6fusion15FusionCallbacksIS1L_NS1R_17LinearCombinationIS1O_fS1O_fLNS_15FloatRoundStyleE2EEESJ_S1N_JEEES14_NS15_IS17_NS18_ILi16EEENSW_INS6_IJNSC_ILi64EEES1A_EEENS6_IJSD_S1Y_EEEEEEENS5_17SM75_U16x8_LDSM_TENS5_14SM90_TMA_STOREES22_NS5_17SM90_U16x8_STSM_TENS5_9Copy_AtomIJNS5_17SM90_U32x4_STSM_NES1O_EEEvEEEvvEEEEvNT_6ParamsE) ;  /* 0xffffff0402947950 */ /* 0x000ff60003c3ffff */
.L_x_314:
[----:B------:R-:W-:-:S00]  /*f9b0*/  BRA `(.L_x_314) ;  /* 0xfffffffc00fc7947 */ /* 0x000fc0000383ffff */
[----:B------:R-:W-:-:S00]  /*f9c0*/  NOP ;  /* 0x0000000000007918 */ /* 0x000fc00000000000 */
        /* <DEDUP_REMOVED lines=11> */
.L_x_315:


//--------------------- .nv.global.init           --------------------------
	.section	.nv.global.init,"aw",@progbits
.nv.global.init:
	.type		$str$24,@object
	.size		$str$24,($str$25 - $str$24)
$str$24:
        /*0000*/ 	.byte	0x28, 0x61, 0x64, 0x64, 0x72, 0x65, 0x73, 0x73, 0x20, 0x26, 0x20, 0x6d, 0x61, 0x73, 0x6b, 0x29
        /*0010*/ 	.byte	0x20, 0x3d, 0x3d, 0x20, 0x30, 0x00
	.type		$str$25,@object
	.size		$str$25,(__unnamed_1 - $str$25)
$str$25:
        /*0016*/ 	.byte	0x2f, 0x74, 0x6d, 0x70, 0x2f, 0x63, 0x75, 0x74, 0x6c, 0x61, 0x73, 0x73, 0x5f, 0x73, 0x77, 0x65
        /*0026*/ 	.byte	0x65, 0x70, 0x5f, 0x73, 0x72, 0x63, 0x2f, 0x69, 0x6e, 0x63, 0x6c, 0x75, 0x64, 0x65, 0x2f, 0x63
        /*0036*/ 	.byte	0x75, 0x74, 0x65, 0x2f, 0x70, 0x6f, 0x69, 0x6e, 0x74, 0x65, 0x72, 0x5f, 0x66, 0x6c, 0x61, 0x67
        /*0046*/ 	.byte	0x67, 0x65, 0x64, 0x2e, 0x68, 0x70, 0x70, 0x00
	.type		__unnamed_1,@object
	.size		__unnamed_1,(.L_0 - __unnamed_1)
__unnamed_1:
        /*004e*/ 	.byte	0x61, 0x75, 0x74, 0x6f, 0x20, 0x63, 0x75, 0x74, 0x65, 0x3a, 0x3a, 0x61, 0x73, 0x5f, 0x70, 0x6f
        /* <DEDUP_REMOVED lines=27> */
        /*020e*/ 	.byte	0x30, 0x39, 0x36, 0x3e, 0x3e, 0x3e, 0x3e, 0x3e, 0x5d, 0x00
.L_0:


//--------------------- .nv.shared._ZN7cutlass13device_kernelINS_4gemm6kernel13GemmUniversalINS1_17GroupProblemShapeIN4cute5tupleIJiiiEEEEENS1_10collective13CollectiveMmaINS1_39MainloopSm90ArrayTmaGmmaWarpSpecializedILi4ENS6_IJNS5_1CILi1EEESD_SD_EEENS1_55KernelPtrArrayTmaWarpSpecializedCooperativeFP8FastAccumEEENS6_IJNSC_ILi128EEENSC_ILi256EEESH_EEENS_12float_e4m3_tEPNS6_IJlSD_NSC_ILi0EEEEEESK_SN_NS5_8TiledMMAINS5_8MMA_AtomIJNS5_4SM904GMMA31MMA_64x256x32_F32E4M3E4M3_SS_TNILNSR_7ScaleInE1ELST_1EEEEEENS5_6LayoutINS6_IJNSC_ILi2EEESD_SD_EEENS6_IJSD_SL_SL_EEEEENS6_IJNS5_10UnderscoreES11_S11_EEEEENS5_13SM90_TMA_LOADENS5_14ComposedLayoutINS5_7SwizzleILi3ELi4ELi3EEENS5_18smem_ptr_flag_bitsILi8EEENSW_INS6_IJNSC_ILi8EEESH_EEENS6_IJSH_SD_EEEEEEEvNS5_8identityES14_S1E_vS1F_EENS_8epilogue10collective18CollectiveEpilogueINS1H_30Sm90PtrArrayTmaWarpSpecializedILi4ELi2ELi16ELb1ELb0ELi2EEEJSJ_NS6_IJSH_NSC_ILi32EEEEEENS_6half_tEPNS6_IJSD_lSL_EEES1O_S1Q_NS1H_6fusion15FusionCallbacksIS1L_NS1R_17LinearCombinationIS1O_fS1O_fLNS_15FloatRoundStyleE2EEESJ_S1N_JEEES14_NS15_IS17_NS18_ILi16EEENSW_INS6_IJNSC_ILi64EEES1A_EEENS6_IJSD_S1Y_EEEEEEENS5_17SM75_U16x8_LDSM_TENS5_14SM90_TMA_STOREES22_NS5_17SM90_U16x8_STSM_TENS5_9Copy_AtomIJNS5_17SM90_U32x4_STSM_NES1O_EEEvEEEvvEEEEvNT_6ParamsE --------------------------
	.section	.nv.shared._ZN7cutlass13device_kernelINS_4gemm6kernel13GemmUniversalINS1_17GroupProblemShapeIN4cute5tupleIJiiiEEEEENS1_10collective13CollectiveMmaINS1_39MainloopSm90ArrayTmaGmmaWarpSpecializedILi4ENS6_IJNS5_1CILi1EEESD_SD_EEENS1_55KernelPtrArrayTmaWarpSpecializedCooperativeFP8FastAccumEEENS6_IJNSC_ILi128EEENSC_ILi256EEESH_EEENS_12float_e4m3_tEPNS6_IJlSD_NSC_ILi0EEEEEESK_SN_NS5_8TiledMMAINS5_8MMA_AtomIJNS5_4SM904GMMA31MMA_64x256x32_F32E4M3E4M3_SS_TNILNSR_7ScaleInE1ELST_1EEEEEENS5_6LayoutINS6_IJNSC_ILi2EEESD_SD_EEENS6_IJSD_SL_SL_EEEEENS6_IJNS5_10UnderscoreES11_S11_EEEEENS5_13SM90_TMA_LOADENS5_14ComposedLayoutINS5_7SwizzleILi3ELi4ELi3EEENS5_18smem_ptr_flag_bitsILi8EEENSW_INS6_IJNSC_ILi8EEESH_EEENS6_IJSH_SD_EEEEEEEvNS5_8identityES14_S1E_vS1F_EENS_8epilogue10collective18CollectiveEpilogueINS1H_30Sm90PtrArrayTmaWarpSpecializedILi4ELi2ELi16ELb1ELb0ELi2EEEJSJ_NS6_IJSH_NSC_ILi32EEEEEENS_6half_tEPNS6_IJSD_lSL_EEES1O_S1Q_NS1H_6fusion15FusionCallbacksIS1L_NS1R_17LinearCombinationIS1O_fS1O_fLNS_15FloatRoundStyleE2EEESJ_S1N_JEEES14_NS15_IS17_NS18_ILi16EEENSW_INS6_IJNSC_ILi64EEES1A_EEENS6_IJSD_S1Y_EEEEEEENS5_17SM75_U16x8_LDSM_TENS5_14SM90_TMA_STOREES22_NS5_17SM90_U16x8_STSM_TENS5_9Copy_AtomIJNS5_17SM90_U32x4_STSM_NES1O_EEEvEEEvvEEEEvNT_6ParamsE,"aw",@nobits
	.sectionflags	@""
	.align	16
	.zero		1024


//--------------------- .nv.shared.reserved.0     --------------------------
	.section	.nv.shared.reserved.0,"aw",@nobits
	.weak		__nv_reservedSMEM_offset_0_alias
	.size		__nv_reservedSMEM_offset_0_alias, 0, 0
	.other		__nv_reservedSMEM_offset_0_alias,@"STO_CUDA_RESERVED_SHARED STV_DEFAULT"
__nv_reservedSMEM_offset_0_alias:
	.zero		0


//--------------------- .nv.global                --------------------------
	.section	.nv.global,"aw",@nobits
.nv.global:
	.type		_ZN39_INTERNAL_6d49ce12_4_k_cu_f1a0580d_27884cute1_E,@object
	.size		_ZN39_INTERNAL_6d49ce12_4_k_cu_f1a0580d_27884cute1_E,(_ZN39_INTERNAL_6d49ce12_4_k_cu_f1a0580d_27884cuda3std3__45__cpo6cbeginE - _ZN39_INTERNAL_6d49ce12_4_k_cu_f1a0580d_27884cute1_E)
_ZN39_INTERNAL_6d49ce12_4_k_cu_f1a0580d_27884cute1_E:
	.zero		1
	.type		_ZN39_INTERNAL_6d49ce12_4_k_cu_f1a0580d_27884cuda3std3__45__cpo6cbeginE,@object
	.size		_ZN39_INTERNAL_6d49ce12_4_k_cu_f1a0580d_27884cuda3std3__45__cpo6cbeginE,(_ZN39_INTERNAL_6d49ce12_4_k_cu_f1a0580d_27884cuda3std3__48in_placeE - _ZN39_INTERNAL_6d49ce12_4_k_cu_f1a0580d_27884cuda3std3__45__cpo6cbeginE)
_ZN39_INTERNAL_6d49ce12_4_k_cu_f1a0580d_27884cuda3std3__45__cpo6cbeginE:
	.zero		1
	.type		_ZN39_INTERNAL_6d49ce12_4_k_cu_f1a0580d_27884cuda3std3__48in_placeE,@object
	.size		_ZN39_INTERNAL_6d49ce12_4_k_cu_f1a0580d_27884cuda3std3__48in_placeE,(_ZN39_INTERNAL_6d49ce12_4_k_cu_f1a0580d_27884cuda3std6ranges3__45__cpo9iter_moveE - _ZN39_INTERNAL_6d49ce12_4_k_cu_f1a0580d_27884cuda3std3__48in_placeE)
_ZN39_INTERNAL_6d49ce12_4_k_cu_f1a0580d_27884cuda3std3__48in_placeE:
	.zero		1
	.type		_ZN39_INTERNAL_6d49ce12_4_k_cu_f1a0580d_27884cuda3std6ranges3__45__cpo9iter_moveE,@object
	.size		_ZN39_INTERNAL_6d49ce12_4_k_cu_f1a0580d_27884cuda3std6ranges3__45__cpo9iter_moveE,(_ZN39_INTERNAL_6d49ce12_4_k_cu_f1a0580d_27884cuda3std3__45__cpo5beginE - _ZN39_INTERNAL_6d49ce12_4_k_cu_f1a0580d_27884cuda3std6ranges3__45__cpo9iter_moveE)
_ZN39_INTERNAL_6d49ce12_4_k_cu_f1a0580d_27884cuda3std6ranges3__45__cpo9iter_moveE:
	.zero		1
	.type		_ZN39_INTERNAL_6d49ce12_4_k_cu_f1a0580d_27884cuda3std3__45__cpo5beginE,@object
	.size		_ZN39_INTERNAL_6d49ce12_4_k_cu_f1a0580d_27884cuda3std3__45__cpo5beginE,(_ZN39_INTERNAL_6d49ce12_4_k_cu_f1a0580d_27884cuda3std3__441_GLOBAL__N__6d49ce12_4_k_cu_f1a0580d_27886ignoreE - _ZN39_INTERNAL_6d49ce12_4_k_cu_f1a0580d_27884cuda3std3__45__cpo5beginE)
_ZN39_INTERNAL_6d49ce12_4_k_cu_f1a0580d_27884cuda3std3__45__cpo5beginE:
	.zero		1
	.type		_ZN39_INTERNAL_6d49ce12_4_k_cu_f1a0580d_27884cuda3std3__441_GLOBAL__N__6d49ce12_4_k_cu_f1a0580d_27886ignoreE,@object
	.size		_ZN39_INTERNAL_6d49ce12_4_k_cu_f1a0580d_27884cuda3std3__441_GLOBAL__N__6d49ce12_4_k_cu_f1a0580d_27886ignoreE,(_ZN39_INTERNAL_6d49ce12_4_k_cu_f1a0580d_27884cute7productE - _ZN39_INTERNAL_6d49ce12_4_k_cu_f1a0580d_27884cuda3std3__441_GLOBAL__N__6d49ce12_4_k_cu_f1a0580d_27886ignoreE)
_ZN39_INTERNAL_6d49ce12_4_k_cu_f1a0580d_27884cuda3std3__441_GLOBAL__N__6d49ce12_4_k_cu_f1a0580d_27886ignoreE:
	.zero		1
	.type		_ZN39_INTERNAL_6d49ce12_4_k_cu_f1a0580d_27884cute7productE,@object
	.size		_ZN39_INTERNAL_6d49ce12_4_k_cu_f1a0580d_27884cute7productE,(_ZN39_INTERNAL_6d49ce12_4_k_cu_f1a0580d_27884cuda3std3__45__cpo3endE - _ZN39_INTERNAL_6d49ce12_4_k_cu_f1a0580d_27884cute7productE)
_ZN39_INTERNAL_6d49ce12_4_k_cu_f1a0580d_27884cute7productE:
	.zero		1
	.type		_ZN39_INTERNAL_6d49ce12_4_k_cu_f1a0580d_27884cuda3std3__45__cpo3endE,@object
	.size		_ZN39_INTERNAL_6d49ce12_4_k_cu_f1a0580d_27884cuda3std3__45__cpo3endE,(_ZN39_INTERNAL_6d49ce12_4_k_cu_f1a0580d_27884cuda3std3__419piecewise_constructE - _ZN39_INTERNAL_6d49ce12_4_k_cu_f1a0580d_27884cuda3std3__45__cpo3endE)
_ZN39_INTERNAL_6d49ce12_4_k_cu_f1a0580d_27884cuda3std3__45__cpo3endE:
	.zero		1
	.type		_ZN39_INTERNAL_6d49ce12_4_k_cu_f1a0580d_27884cuda3std3__419piecewise_constructE,@object
	.size		_ZN39_INTERNAL_6d49ce12_4_k_cu_f1a0580d_27884cuda3std3__419piecewise_constructE,(_ZN39_INTERNAL_6d49ce12_4_k_cu_f1a0580d_27884cuda3std3__45__cpo4cendE - _ZN39_INTERNAL_6d49ce12_4_k_cu_f1a0580d_27884cuda3std3__419piecewise_constructE)
_ZN39_INTERNAL_6d49ce12_4_k_cu_f1a0580d_27884cuda3std3__419piecewise_constructE:
	.zero		1
	.type		_ZN39_INTERNAL_6d49ce12_4_k_cu_f1a0580d_27884cuda3std3__45__cpo4cendE,@object
	.size		_ZN39_INTERNAL_6d49ce12_4_k_cu_f1a0580d_27884cuda3std3__45__cpo4cendE,(_ZN39_INTERNAL_6d49ce12_4_k_cu_f1a0580d_27884cuda3std6ranges3__45__cpo4swapE - _ZN39_INTERNAL_6d49ce12_4_k_cu_f1a0580d_27884cuda3std3__45__cpo4cendE)
_ZN39_INTERNAL_6d49ce12_4_k_cu_f1a0580d_27884cuda3std3__45__cpo4cendE:
	.zero		1
	.type		_ZN39_INTERNAL_6d49ce12_4_k_cu_f1a0580d_27884cuda3std6ranges3__45__cpo4swapE,@object
	.size		_ZN39_INTERNAL_6d49ce12_4_k_cu_f1a0580d_27884cuda3std6ranges3__45__cpo4swapE,(.L_8 - _ZN39_INTERNAL_6d49ce12_4_k_cu_f1a0580d_27884cuda3std6ranges3__45__cpo4swapE)
_ZN39_INTERNAL_6d49ce12_4_k_cu_f1a0580d_27884cuda3std6ranges3__45__cpo4swapE:
	.zero		1
.L_8:


//--------------------- .nv.constant0._ZN7cutlass13device_kernelINS_4gemm6kernel13GemmUniversalINS1_17GroupProblemShapeIN4cute5tupleIJiiiEEEEENS1_10collective13CollectiveMmaINS1_39MainloopSm90ArrayTmaGmmaWarpSpecializedILi4ENS6_IJNS5_1CILi1EEESD_SD_EEENS1_55KernelPtrArrayTmaWarpSpecializedCooperativeFP8FastAccumEEENS6_IJNSC_ILi128EEENSC_ILi256EEESH_EEENS_12float_e4m3_tEPNS6_IJlSD_NSC_ILi0EEEEEESK_SN_NS5_8TiledMMAINS5_8MMA_AtomIJNS5_4SM904GMMA31MMA_64x256x32_F32E4M3E4M3_SS_TNILNSR_7ScaleInE1ELST_1EEEEEENS5_6LayoutINS6_IJNSC_ILi2EEESD_SD_EEENS6_IJSD_SL_SL_EEEEENS6_IJNS5_10UnderscoreES11_S11_EEEEENS5_13SM90_TMA_LOADENS5_14ComposedLayoutINS5_7SwizzleILi3ELi4ELi3EEENS5_18smem_ptr_flag_bitsILi8EEENSW_INS6_IJNSC_ILi8EEESH_EEENS6_IJSH_SD_EEEEEEEvNS5_8identityES14_S1E_vS1F_EENS_8epilogue10collective18CollectiveEpilogueINS1H_30Sm90PtrArrayTmaWarpSpecializedILi4ELi2ELi16ELb1ELb0ELi2EEEJSJ_NS6_IJSH_NSC_ILi32EEEEEENS_6half_tEPNS6_IJSD_lSL_EEES1O_S1Q_NS1H_6fusion15FusionCallbacksIS1L_NS1R_17LinearCombinationIS1O_fS1O_fLNS_15FloatRoundStyleE2EEESJ_S1N_JEEES14_NS15_IS17_NS18_ILi16EEENSW_INS6_IJNSC_ILi64EEES1A_EEENS6_IJSD_S1Y_EEEEEEENS5_17SM75_U16x8_LDSM_TENS5_14SM90_TMA_STOREES22_NS5_17SM90_U16x8_STSM_TENS5_9Copy_AtomIJNS5_17SM90_U32x4_STSM_NES1O_EEEvEEEvvEEEEvNT_6ParamsE --------------------------
	.section	.nv.constant0._ZN7cutlass13device_kernelINS_4gemm6kernel13GemmUniversalINS1_17GroupProblemShapeIN4cute5tupleIJiiiEEEEENS1_10collective13CollectiveMmaINS1_39MainloopSm90ArrayTmaGmmaWarpSpecializedILi4ENS6_IJNS5_1CILi1EEESD_SD_EEENS1_55KernelPtrArrayTmaWarpSpecializedCooperativeFP8FastAccumEEENS6_IJNSC_ILi128EEENSC_ILi256EEESH_EEENS_12float_e4m3_tEPNS6_IJlSD_NSC_ILi0EEEEEESK_SN_NS5_8TiledMMAINS5_8MMA_AtomIJNS5_4SM904GMMA31MMA_64x256x32_F32E4M3E4M3_SS_TNILNSR_7ScaleInE1ELST_1EEEEEENS5_6LayoutINS6_IJNSC_ILi2EEESD_SD_EEENS6_IJSD_SL_SL_EEEEENS6_IJNS5_10UnderscoreES11_S11_EEEEENS5_13SM90_TMA_LOADENS5_14ComposedLayoutINS5_7SwizzleILi3ELi4ELi3EEENS5_18smem_ptr_flag_bitsILi8EEENSW_INS6_IJNSC_ILi8EEESH_EEENS6_IJSH_SD_EEEEEEEvNS5_8identityES14_S1E_vS1F_EENS_8epilogue10collective18CollectiveEpilogueINS1H_30Sm90PtrArrayTmaWarpSpecializedILi4ELi2ELi16ELb1ELb0ELi2EEEJSJ_NS6_IJSH_NSC_ILi32EEEEEENS_6half_tEPNS6_IJSD_lSL_EEES1O_S1Q_NS1H_6fusion15FusionCallbacksIS1L_NS1R_17LinearCombinationIS1O_fS1O_fLNS_15FloatRoundStyleE2EEESJ_S1N_JEEES14_NS15_IS17_NS18_ILi16EEENSW_INS6_IJNSC_ILi64EEES1A_EEENS6_IJSD_S1Y_EEEEEEENS5_17SM75_U16x8_LDSM_TENS5_14SM90_TMA_STOREES22_NS5_17SM90_U16x8_STSM_TENS5_9Copy_AtomIJNS5_17SM90_U32x4_STSM_NES1O_EEEvEEEvvEEEEvNT_6ParamsE,"a",@progbits
	.sectionflags	@""
	.align	4
.nv.constant0._ZN7cutlass13device_kernelINS_4gemm6kernel13GemmUniversalINS1_17GroupProblemShapeIN4cute5tupleIJiiiEEEEENS1_10collective13CollectiveMmaINS1_39MainloopSm90ArrayTmaGmmaWarpSpecializedILi4ENS6_IJNS5_1CILi1EEESD_SD_EEENS1_55KernelPtrArrayTmaWarpSpecializedCooperativeFP8FastAccumEEENS6_IJNSC_ILi128EEENSC_ILi256EEESH_EEENS_12float_e4m3_tEPNS6_IJlSD_NSC_ILi0EEEEEESK_SN_NS5_8TiledMMAINS5_8MMA_AtomIJNS5_4SM904GMMA31MMA_64x256x32_F32E4M3E4M3_SS_TNILNSR_7ScaleInE1ELST_1EEEEEENS5_6LayoutINS6_IJNSC_ILi2EEESD_SD_EEENS6_IJSD_SL_SL_EEEEENS6_IJNS5_10UnderscoreES11_S11_EEEEENS5_13SM90_TMA_LOADENS5_14ComposedLayoutINS5_7SwizzleILi3ELi4ELi3EEENS5_18smem_ptr_flag_bitsILi8EEENSW_INS6_IJNSC_ILi8EEESH_EEENS6_IJSH_SD_EEEEEEEvNS5_8identityES14_S1E_vS1F_EENS_8epilogue10collective18CollectiveEpilogueINS1H_30Sm90PtrArrayTmaWarpSpecializedILi4ELi2ELi16ELb1ELb0ELi2EEEJSJ_NS6_IJSH_NSC_ILi32EEEEEENS_6half_tEPNS6_IJSD_lSL_EEES1O_S1Q_NS1H_6fusion15FusionCallbacksIS1L_NS1R_17LinearCombinationIS1O_fS1O_fLNS_15FloatRoundStyleE2EEESJ_S1N_JEEES14_NS15_IS17_NS18_ILi16EEENSW_INS6_IJNSC_ILi64EEES1A_EEENS6_IJSD_S1Y_EEEEEEENS5_17SM75_U16x8_LDSM_TENS5_14SM90_TMA_STOREES22_NS5_17SM90_U16x8_STSM_TENS5_9Copy_AtomIJNS5_17SM90_U32x4_STSM_NES1O_EEEvEEEvvEEEEvNT_6ParamsE:
	.zero		2432


//--------------------- SYMBOLS --------------------------

	.type		.nv.reservedSmem.offset0,@object
	.size		.nv.reservedSmem.offset0,0x4
	.type		__assertfail,@function
